	.headerflags	@"EF_CUDA_TEXMODE_UNIFIED EF_CUDA_64BIT_ADDRESS EF_CUDA_ACCELERATORS EF_CUDA_SM90 EF_CUDA_VIRTUAL_SM(EF_CUDA_SM90)"
	.elftype	@"ET_EXEC"


//--------------------- .nv.info                  --------------------------
	.section	.nv.info,"",@"SHT_CUDA_INFO"
	.align	4


	//----- nvinfo : EIATTR_REGCOUNT
	.align		4
        /*0000*/ 	.byte	0x04, 0x2f
        /*0002*/ 	.short	(.L_2 - .L_1)
	.align		4
.L_1:
        /*0004*/ 	.word	index@(triton_red_fused__to_copy__unsafe_index_add_arange_cat_clamp_floor_mul_native_group_norm_rsub_sub_47)
        /*0008*/ 	.word	0x00000040


	//----- nvinfo : EIATTR_MIN_STACK_SIZE
	.align		4
.L_2:
        /*000c*/ 	.byte	0x04, 0x12
        /*000e*/ 	.short	(.L_4 - .L_3)
	.align		4
.L_3:
        /*0010*/ 	.word	index@(triton_red_fused__to_copy__unsafe_index_add_arange_cat_clamp_floor_mul_native_group_norm_rsub_sub_47)
        /*0014*/ 	.word	0x00000870


	//----- nvinfo : EIATTR_FRAME_SIZE
	.align		4
.L_4:
        /*0018*/ 	.byte	0x04, 0x11
        /*001a*/ 	.short	(.L_6 - .L_5)
	.align		4
.L_5:
        /*001c*/ 	.word	index@(triton_red_fused__to_copy__unsafe_index_add_arange_cat_clamp_floor_mul_native_group_norm_rsub_sub_47)
        /*0020*/ 	.word	0x00000870


	//----- nvinfo : EIATTR_MIN_STACK_SIZE
	.align		4
.L_6:
        /*0024*/ 	.byte	0x04, 0x12
        /*0026*/ 	.short	(.L_8 - .L_7)
	.align		4
.L_7:
        /*0028*/ 	.word	index@(triton_red_fused__to_copy__unsafe_index_add_arange_cat_clamp_floor_mul_native_group_norm_rsub_sub_47)
        /*002c*/ 	.word	0x00000870
.L_8:


//--------------------- .nv.info.triton_red_fused__to_copy__unsafe_index_add_arange_cat_clamp_floor_mul_native_group_norm_rsub_sub_47 --------------------------
	.section	.nv.info.triton_red_fused__to_copy__unsafe_index_add_arange_cat_clamp_floor_mul_native_group_norm_rsub_sub_47,"",@"SHT_CUDA_INFO"
	.sectionflags	@""
	.align	4


	//----- nvinfo : EIATTR_CUDA_API_VERSION
	.align		4
        /*0000*/ 	.byte	0x04, 0x37
        /*0002*/ 	.short	(.L_10 - .L_9)
.L_9:
        /*0004*/ 	.word	0x0000007c


	//----- nvinfo : EIATTR_KPARAM_INFO
	.align		4
.L_10:
        /*0008*/ 	.byte	0x04, 0x17
        /*000a*/ 	.short	(.L_12 - .L_11)
.L_11:
        /*000c*/ 	.word	0x00000000
        /*0010*/ 	.short	0x0015
        /*0012*/ 	.short	0x00a4
        /*0014*/ 	.byte	0x00, 0xf0, 0x11, 0x00


	//----- nvinfo : EIATTR_KPARAM_INFO
	.align		4
.L_12:
        /*0018*/ 	.byte	0x04, 0x17
        /*001a*/ 	.short	(.L_14 - .L_13)
.L_13:
        /*001c*/ 	.word	0x00000000
        /*0020*/ 	.short	0x0014
        /*0022*/ 	.short	0x00a0
        /*0024*/ 	.byte	0x00, 0xf0, 0x11, 0x00


	//----- nvinfo : EIATTR_KPARAM_INFO
	.align		4
.L_14:
        /*0028*/ 	.byte	0x04, 0x17
        /*002a*/ 	.short	(.L_16 - .L_15)
.L_15:
        /*002c*/ 	.word	0x00000000
        /*0030*/ 	.short	0x0013
        /*0032*/ 	.short	0x0098
        /*0034*/ 	.byte	0x00, 0xf4, 0x21, 0x00


	//----- nvinfo : EIATTR_KPARAM_INFO
	.align		4
.L_16:
        /*0038*/ 	.byte	0x04, 0x17
        /*003a*/ 	.short	(.L_18 - .L_17)
.L_17:
        /*003c*/ 	.word	0x00000000
        /*0040*/ 	.short	0x0012
        /*0042*/ 	.short	0x0090
        /*0044*/ 	.byte	0x00, 0xf4, 0x21, 0x00


	//----- nvinfo : EIATTR_KPARAM_INFO
	.align		4
.L_18:
        /*0048*/ 	.byte	0x04, 0x17
        /*004a*/ 	.short	(.L_20 - .L_19)
.L_19:
        /*004c*/ 	.word	0x00000000
        /*0050*/ 	.short	0x0011
        /*0052*/ 	.short	0x0088
        /*0054*/ 	.byte	0x00, 0xf4, 0x21, 0x00


	//----- nvinfo : EIATTR_KPARAM_INFO
	.align		4
.L_20:
        /*0058*/ 	.byte	0x04, 0x17
        /*005a*/ 	.short	(.L_22 - .L_21)
.L_21:
        /*005c*/ 	.word	0x00000000
        /*0060*/ 	.short	0x0010
        /*0062*/ 	.short	0x0080
        /*0064*/ 	.byte	0x00, 0xf4, 0x21, 0x00


	//----- nvinfo : EIATTR_KPARAM_INFO
	.align		4
.L_22:
        /*0068*/ 	.byte	0x04, 0x17
        /*006a*/ 	.short	(.L_24 - .L_23)
.L_23:
        /*006c*/ 	.word	0x00000000
        /*0070*/ 	.short	0x000f
        /*0072*/ 	.short	0x0078
        /*0074*/ 	.byte	0x00, 0xf4, 0x21, 0x00


	//----- nvinfo : EIATTR_KPARAM_INFO
	.align		4
.L_24:
        /*0078*/ 	.byte	0x04, 0x17
        /*007a*/ 	.short	(.L_26 - .L_25)
.L_25:
        /*007c*/ 	.word	0x00000000
        /*0080*/ 	.short	0x000e
        /*0082*/ 	.short	0x0070
        /*0084*/ 	.byte	0x00, 0xf4, 0x21, 0x00


	//----- nvinfo : EIATTR_KPARAM_INFO
	.align		4
.L_26:
        /*0088*/ 	.byte	0x04, 0x17
        /*008a*/ 	.short	(.L_28 - .L_27)
.L_27:
        /*008c*/ 	.word	0x00000000
        /*0090*/ 	.short	0x000d
        /*0092*/ 	.short	0x0068
        /*0094*/ 	.byte	0x00, 0xf4, 0x21, 0x00


	//----- nvinfo : EIATTR_KPARAM_INFO
	.align		4
.L_28:
        /*0098*/ 	.byte	0x04, 0x17
        /*009a*/ 	.short	(.L_30 - .L_29)
.L_29:
        /*009c*/ 	.word	0x00000000
        /*00a0*/ 	.short	0x000c
        /*00a2*/ 	.short	0x0060
        /*00a4*/ 	.byte	0x00, 0xf4, 0x21, 0x00


	//----- nvinfo : EIATTR_KPARAM_INFO
	.align		4
.L_30:
        /*00a8*/ 	.byte	0x04, 0x17
        /*00aa*/ 	.short	(.L_32 - .L_31)
.L_31:
        /*00ac*/ 	.word	0x00000000
        /*00b0*/ 	.short	0x000b
        /*00b2*/ 	.short	0x0058
        /*00b4*/ 	.byte	0x00, 0xf4, 0x21, 0x00


	//----- nvinfo : EIATTR_KPARAM_INFO
	.align		4
.L_32:
        /*00b8*/ 	.byte	0x04, 0x17
        /*00ba*/ 	.short	(.L_34 - .L_33)
.L_33:
        /*00bc*/ 	.word	0x00000000
        /*00c0*/ 	.short	0x000a
        /*00c2*/ 	.short	0x0050
        /*00c4*/ 	.byte	0x00, 0xf4, 0x21, 0x00


	//----- nvinfo : EIATTR_KPARAM_INFO
	.align		4
.L_34:
        /*00c8*/ 	.byte	0x04, 0x17
        /*00ca*/ 	.short	(.L_36 - .L_35)
.L_35:
        /*00cc*/ 	.word	0x00000000
        /*00d0*/ 	.short	0x0009
        /*00d2*/ 	.short	0x0048
        /*00d4*/ 	.byte	0x00, 0xf4, 0x21, 0x00


	//----- nvinfo : EIATTR_KPARAM_INFO
	.align		4
.L_36:
        /*00d8*/ 	.byte	0x04, 0x17
        /*00da*/ 	.short	(.L_38 - .L_37)
.L_37:
        /*00dc*/ 	.word	0x00000000
        /*00e0*/ 	.short	0x0008
        /*00e2*/ 	.short	0x0040
        /*00e4*/ 	.byte	0x00, 0xf4, 0x21, 0x00


	//----- nvinfo : EIATTR_KPARAM_INFO
	.align		4
.L_38:
        /*00e8*/ 	.byte	0x04, 0x17
        /*00ea*/ 	.short	(.L_40 - .L_39)
.L_39:
        /*00ec*/ 	.word	0x00000000
        /*00f0*/ 	.short	0x0007
        /*00f2*/ 	.short	0x0038
        /*00f4*/ 	.byte	0x00, 0xf4, 0x21, 0x00


	//----- nvinfo : EIATTR_KPARAM_INFO
	.align		4
.L_40:
        /*00f8*/ 	.byte	0x04, 0x17
        /*00fa*/ 	.short	(.L_42 - .L_41)
.L_41:
        /*00fc*/ 	.word	0x00000000
        /*0100*/ 	.short	0x0006
        /*0102*/ 	.short	0x0030
        /*0104*/ 	.byte	0x00, 0xf4, 0x21, 0x00


	//----- nvinfo : EIATTR_KPARAM_INFO
	.align		4
.L_42:
        /*0108*/ 	.byte	0x04, 0x17
        /*010a*/ 	.short	(.L_44 - .L_43)
.L_43:
        /*010c*/ 	.word	0x00000000
        /*0110*/ 	.short	0x0005
        /*0112*/ 	.short	0x0028
        /*0114*/ 	.byte	0x00, 0xf4, 0x21, 0x00


	//----- nvinfo : EIATTR_KPARAM_INFO
	.align		4
.L_44:
        /*0118*/ 	.byte	0x04, 0x17
        /*011a*/ 	.short	(.L_46 - .L_45)
.L_45:
        /*011c*/ 	.word	0x00000000
        /*0120*/ 	.short	0x0004
        /*0122*/ 	.short	0x0020
        /*0124*/ 	.byte	0x00, 0xf4, 0x21, 0x00


	//----- nvinfo : EIATTR_KPARAM_INFO
	.align		4
.L_46:
        /*0128*/ 	.byte	0x04, 0x17
        /*012a*/ 	.short	(.L_48 - .L_47)
.L_47:
        /*012c*/ 	.word	0x00000000
        /*0130*/ 	.short	0x0003
        /*0132*/ 	.short	0x0018
        /*0134*/ 	.byte	0x00, 0xf4, 0x21, 0x00


	//----- nvinfo : EIATTR_KPARAM_INFO
	.align		4
.L_48:
        /*0138*/ 	.byte	0x04, 0x17
        /*013a*/ 	.short	(.L_50 - .L_49)
.L_49:
        /*013c*/ 	.word	0x00000000
        /*0140*/ 	.short	0x0002
        /*0142*/ 	.short	0x0010
        /*0144*/ 	.byte	0x00, 0xf4, 0x21, 0x00


	//----- nvinfo : EIATTR_KPARAM_INFO
	.align		4
.L_50:
        /*0148*/ 	.byte	0x04, 0x17
        /*014a*/ 	.short	(.L_52 - .L_51)
.L_51:
        /*014c*/ 	.word	0x00000000
        /*0150*/ 	.short	0x0001
        /*0152*/ 	.short	0x0008
        /*0154*/ 	.byte	0x00, 0xf4, 0x21, 0x00


	//----- nvinfo : EIATTR_KPARAM_INFO
	.align		4
.L_52:
        /*0158*/ 	.byte	0x04, 0x17
        /*015a*/ 	.short	(.L_54 - .L_53)
.L_53:
        /*015c*/ 	.word	0x00000000
        /*0160*/ 	.short	0x0000
        /*0162*/ 	.short	0x0000
        /*0164*/ 	.byte	0x00, 0xf4, 0x21, 0x00


	//----- nvinfo : EIATTR_SPARSE_MMA_MASK
	.align		4
.L_54:
        /*0168*/ 	.byte	0x03, 0x50
        /*016a*/ 	.short	0x0000


	//----- nvinfo : EIATTR_MAXREG_COUNT
	.align		4
        /*016c*/ 	.byte	0x03, 0x1b
        /*016e*/ 	.short	0x0080


	//----- nvinfo : EIATTR_COOP_GROUP_MASK_REGIDS
	.align		4
        /*0170*/ 	.byte	0x04, 0x29
        /*0172*/ 	.short	(.L_56 - .L_55)


	//   ....[0]....
.L_55:
        /*0174*/ 	.word	0xffffffff


	//   ....[1]....
        /*0178*/ 	.word	0xffffffff


	//   ....[2]....
        /*017c*/ 	.word	0xffffffff


	//   ....[3]....
        /*0180*/ 	.word	0xffffffff


	//   ....[4]....
        /*0184*/ 	.word	0xffffffff


	//   ....[5]....
        /*0188*/ 	.word	0xffffffff


	//   ....[6]....
        /*018c*/ 	.word	0xffffffff


	//   ....[7]....
        /*0190*/ 	.word	0xffffffff


	//   ....[8]....
        /*0194*/ 	.word	0xffffffff


	//   ....[9]....
        /*0198*/ 	.word	0xffffffff


	//   ....[10]....
        /*019c*/ 	.word	0xffffffff


	//   ....[11]....
        /*01a0*/ 	.word	0xffffffff


	//   ....[12]....
        /*01a4*/ 	.word	0xffffffff


	//   ....[13]....
        /*01a8*/ 	.word	0xffffffff


	//   ....[14]....
        /*01ac*/ 	.word	0xffffffff


	//   ....[15]....
        /*01b0*/ 	.word	0xffffffff


	//   ....[16]....
        /*01b4*/ 	.word	0xffffffff


	//   ....[17]....
        /*01b8*/ 	.word	0xffffffff


	//   ....[18]....
        /*01bc*/ 	.word	0xffffffff


	//   ....[19]....
        /*01c0*/ 	.word	0xffffffff


	//   ....[20]....
        /*01c4*/ 	.word	0xffffffff


	//   ....[21]....
        /*01c8*/ 	.word	0xffffffff


	//   ....[22]....
        /*01cc*/ 	.word	0xffffffff


	//   ....[23]....
        /*01d0*/ 	.word	0xffffffff


	//----- nvinfo : EIATTR_COOP_GROUP_INSTR_OFFSETS
	.align		4
.L_56:
        /*01d4*/ 	.byte	0x04, 0x28
        /*01d6*/ 	.short	(.L_58 - .L_57)


	//   ....[0]....
.L_57:
        /*01d8*/ 	.word	0x0001f260


	//   ....[1]....
        /*01dc*/ 	.word	0x0001f2f0


	//   ....[2]....
        /*01e0*/ 	.word	0x0001f660


	//   ....[3]....
        /*01e4*/ 	.word	0x0001f760


	//   ....[4]....
        /*01e8*/ 	.word	0x0001f7a0


	//   ....[5]....
        /*01ec*/ 	.word	0x0001f870


	//   ....[6]....
        /*01f0*/ 	.word	0x0001f8b0


	//   ....[7]....
        /*01f4*/ 	.word	0x0001f980


	//   ....[8]....
        /*01f8*/ 	.word	0x0001f9c0


	//   ....[9]....
        /*01fc*/ 	.word	0x0001fa00


	//   ....[10]....
        /*0200*/ 	.word	0x0001fab0


	//   ....[11]....
        /*0204*/ 	.word	0x0001faf0


	//   ....[12]....
        /*0208*/ 	.word	0x0001fba0


	//   ....[13]....
        /*020c*/ 	.word	0x0001fc30


	//   ....[14]....
        /*0210*/ 	.word	0x0001fcb0


	//   ....[15]....
        /*0214*/ 	.word	0x0001fd30


	//   ....[16]....
        /*0218*/ 	.word	0x0001fd70


	//   ....[17]....
        /*021c*/ 	.word	0x0001fde0


	//   ....[18]....
        /*0220*/ 	.word	0x0001fe20


	//   ....[19]....
        /*0224*/ 	.word	0x0001ff40


	//   ....[20]....
        /*0228*/ 	.word	0x0001ff80


	//   ....[21]....
        /*022c*/ 	.word	0x00020020


	//   ....[22]....
        /*0230*/ 	.word	0x00020080


	//   ....[23]....
        /*0234*/ 	.word	0x00020220


	//----- nvinfo : EIATTR_EXIT_INSTR_OFFSETS
	.align		4
.L_58:
        /*0238*/ 	.byte	0x04, 0x1c
        /*023a*/ 	.short	(.L_60 - .L_59)


	//   ....[0]....
.L_59:
        /*023c*/ 	.word	0x00020370


	//   ....[1]....
        /*0240*/ 	.word	0x000203b0


	//----- nvinfo : EIATTR_REQNTID
	.align		4
.L_60:
        /*0244*/ 	.byte	0x04, 0x10
        /*0246*/ 	.short	(.L_62 - .L_61)
.L_61:
        /*0248*/ 	.word	0x00000200
        /*024c*/ 	.word	0x00000001
        /*0250*/ 	.word	0x00000001


	//----- nvinfo : EIATTR_CBANK_PARAM_SIZE
	.align		4
.L_62:
        /*0254*/ 	.byte	0x03, 0x19
        /*0256*/ 	.short	0x00a8


	//----- nvinfo : EIATTR_PARAM_CBANK
	.align		4
        /*0258*/ 	.byte	0x04, 0x0a
        /*025a*/ 	.short	(.L_64 - .L_63)
	.align		4
.L_63:
        /*025c*/ 	.word	index@(.nv.constant0.triton_red_fused__to_copy__unsafe_index_add_arange_cat_clamp_floor_mul_native_group_norm_rsub_sub_47)
        /*0260*/ 	.short	0x0210
        /*0262*/ 	.short	0x00a8


	//----- nvinfo : EIATTR_SW_WAR
	.align		4
.L_64:
        /*0264*/ 	.byte	0x04, 0x36
        /*0266*/ 	.short	(.L_66 - .L_65)
.L_65:
        /*0268*/ 	.word	0x00000008
.L_66:


//--------------------- .nv.callgraph             --------------------------
	.section	.nv.callgraph,"",@"SHT_CUDA_CALLGRAPH"
	.align	4
	.sectionentsize	8
	.align		4
        /*0000*/ 	.word	0x00000000
	.align		4
        /*0004*/ 	.word	0xffffffff
	.align		4
        /*0008*/ 	.word	0x00000000
	.align		4
        /*000c*/ 	.word	0xfffffffe
	.align		4
        /*0010*/ 	.word	0x00000000
	.align		4
        /*0014*/ 	.word	0xfffffffd
	.align		4
        /*0018*/ 	.word	0x00000000
	.align		4
        /*001c*/ 	.word	0xfffffffc


//--------------------- .nv.constant4             --------------------------
	.section	.nv.constant4,"a",@progbits
	.align	8
	.align		8
.nv.constant4:
        /*0000*/ 	.dword	_$_str


//--------------------- .text.triton_red_fused__to_copy__unsafe_index_add_arange_cat_clamp_floor_mul_native_group_norm_rsub_sub_47 --------------------------
	.section	.text.triton_red_fused__to_copy__unsafe_index_add_arange_cat_clamp_floor_mul_native_group_norm_rsub_sub_47,"ax",@progbits
	.sectionflags	@"SHF_BARRIERS=1"
	.align	128
        .global         triton_red_fused__to_copy__unsafe_index_add_arange_cat_clamp_floor_mul_native_group_norm_rsub_sub_47
        .type           triton_red_fused__to_copy__unsafe_index_add_arange_cat_clamp_floor_mul_native_group_norm_rsub_sub_47,@function
        .size           triton_red_fused__to_copy__unsafe_index_add_arange_cat_clamp_floor_mul_native_group_norm_rsub_sub_47,(.L_x_3 - triton_red_fused__to_copy__unsafe_index_add_arange_cat_clamp_floor_mul_native_group_norm_rsub_sub_47)
        .other          triton_red_fused__to_copy__unsafe_index_add_arange_cat_clamp_floor_mul_native_group_norm_rsub_sub_47,@"STO_CUDA_ENTRY STV_DEFAULT"
triton_red_fused__to_copy__unsafe_index_add_arange_cat_clamp_floor_mul_native_group_norm_rsub_sub_47:
.text.triton_red_fused__to_copy__unsafe_index_add_arange_cat_clamp_floor_mul_native_group_norm_rsub_sub_47:
[----:B------:R-:W0:Y:S02]  /*0000*/  LDC R1, c[0x0][0x28] ;  /* 0x00000a00ff017b82 */ /* 0x000e240000000800 */
[----:B0-----:R-:W-:-:S05]  /*0010*/  VIADD R1, R1, 0xfffff790 ;  /* 0xfffff79001017836 */ /* 0x001fca0000000000 */
[----:B------:R-:W2:Y:S01]  /*0020*/  LDL.LU R9, [R1+0x5cc] ;  /* 0x0005cc0001097983 */ /* 0x000ea20000300800 */
[----:B------:R-:W-:Y:S01]  /*0030*/  ULDC.64 UR18, c[0x0][0x208] ;  /* 0x0000820000127ab9 */ /* 0x000fe20000000a00 */
[----:B------:R-:W0:Y:S01]  /*0040*/  S2R R5, SR_TID.X ;  /* 0x0000000000057919 */ /* 0x000e220000002100 */
[----:B------:R-:W1:Y:S01]  /*0050*/  S2R R2, SR_CTAID.X ;  /* 0x0000000000027919 */ /* 0x000e620000002500 */
[----:B0-----:R-:W-:Y:S02]  /*0060*/  SHF.R.U32.HI R3, RZ, 0x4, R5 ;  /* 0x00000004ff037819 */ /* 0x001fe40000011605 */
[----:B-1----:R-:W-:Y:S01]  /*0070*/  SHF.R.S32.HI R4, RZ, 0x19, R2 ;  /* 0x00000019ff047819 */ /* 0x002fe20000011402 */
[----:B------:R-:W-:Y:S01]  /*0080*/  IMAD.SHL.U32 R2, R2, 0x40, RZ ;  /* 0x0000004002027824 */ /* 0x000fe200078e00ff */
[----:B------:R-:W-:Y:S02]  /*0090*/  SGXT.U32 R3, R3, 0x5 ;  /* 0x000000050303781a */ /* 0x000fe40000000000 */
[----:B------:R-:W-:-:S02]  /*00a0*/  SGXT R4, R4, 0x1 ;  /* 0x000000010404781a */ /* 0x000fc40000000200 */
[----:B------:R-:W-:Y:S01]  /*00b0*/  LOP3.LUT R0, R2, 0x3f, R5, 0xf8, !PT ;  /* 0x0000003f02007812 */ /* 0x000fe200078ef805 */
[----:B------:R-:W-:Y:S01]  /*00c0*/  IMAD.SHL.U32 R5, R5, 0x4, RZ ;  /* 0x0000000405057824 */ /* 0x000fe200078e00ff */
[----:B------:R-:W-:Y:S02]  /*00d0*/  LOP3.LUT R13, R2, R3, RZ, 0xfc, !PT ;  /* 0x00000003020d7212 */ /* 0x000fe400078efcff */
[----:B------:R-:W-:Y:S02]  /*00e0*/  LOP3.LUT R11, R2, 0x20, R3, 0xfe, !PT ;  /* 0x00000020020b7812 */ /* 0x000fe400078efe03 */
[----:B------:R-:W-:Y:S01]  /*00f0*/  SHF.R.S32.HI R7, RZ, 0x1f, R0 ;  /* 0x0000001fff077819 */ /* 0x000fe20000011400 */
[----:B------:R-:W-:Y:S01]  /*0100*/  STL [R1+0x4e4], R13 ;  /* 0x0004e40d01007387 */ /* 0x000fe20000100800 */
[C---:B------:R-:W-:Y:S02]  /*0110*/  LEA.HI R2, R4.reuse, R13, RZ, 0x5 ;  /* 0x0000000d04027211 */ /* 0x040fe400078f28ff */
[----:B------:R-:W-:Y:S01]  /*0120*/  LEA.HI R6, R4, R11, RZ, 0x5 ;  /* 0x0000000b04067211 */ /* 0x000fe200078f28ff */
[----:B------:R-:W-:Y:S01]  /*0130*/  STL [R1+0x4e0], R11 ;  /* 0x0004e00b01007387 */ /* 0x000fe20000100800 */
[----:B------:R-:W-:-:S02]  /*0140*/  LEA.HI R7, R7, R0, RZ, 0x5 ;  /* 0x0000000007077211 */ /* 0x000fc400078f28ff */
[----:B------:R-:W-:Y:S02]  /*0150*/  LOP3.LUT R4, R2, 0xffffffe0, RZ, 0xc0, !PT ;  /* 0xffffffe002047812 */ /* 0x000fe400078ec0ff */
[----:B------:R-:W-:Y:S02]  /*0160*/  SHF.R.S32.HI R10, RZ, 0x5, R2 ;  /* 0x00000005ff0a7819 */ /* 0x000fe40000011402 */
[----:B------:R-:W-:Y:S02]  /*0170*/  LOP3.LUT R2, R6, 0xffffffe0, RZ, 0xc0, !PT ;  /* 0xffffffe006027812 */ /* 0x000fe400078ec0ff */
[----:B------:R-:W-:Y:S02]  /*0180*/  LOP3.LUT R7, R7, 0xffffffe0, RZ, 0xc0, !PT ;  /* 0xffffffe007077812 */ /* 0x000fe400078ec0ff */
[----:B------:R-:W-:Y:S01]  /*0190*/  LOP3.LUT R3, R5, 0x3c, RZ, 0xc0, !PT ;  /* 0x0000003c05037812 */ /* 0x000fe200078ec0ff */
[C---:B------:R-:W-:Y:S01]  /*01a0*/  IMAD.IADD R8, R11.reuse, 0x1, -R2 ;  /* 0x000000010b087824 */ /* 0x040fe200078e0a02 */
[----:B------:R-:W-:Y:S01]  /*01b0*/  SHF.R.S32.HI R12, RZ, 0x5, R6 ;  /* 0x00000005ff0c7819 */ /* 0x000fe20000011406 */
[----:B------:R-:W-:Y:S01]  /*01c0*/  IMAD.IADD R2, R0, 0x1, -R7 ;  /* 0x0000000100027824 */ /* 0x000fe200078e0a07 */
[----:B------:R-:W-:Y:S01]  /*01d0*/  ISETP.GE.AND P5, PT, R11, 0x80, PT ;  /* 0x000000800b00780c */ /* 0x000fe20003fa6270 */
[--C-:B------:R-:W-:Y:S01]  /*01e0*/  IMAD R7, R10, 0x2000, R3.reuse ;  /* 0x000020000a077824 */ /* 0x100fe200078e0203 */
[C---:B------:R-:W-:Y:S01]  /*01f0*/  ISETP.GE.AND P4, PT, R13.reuse, 0x80, PT ;  /* 0x000000800d00780c */ /* 0x040fe20003f86270 */
[----:B------:R-:W-:Y:S01]  /*0200*/  IMAD.IADD R6, R13, 0x1, -R4 ;  /* 0x000000010d067824 */ /* 0x000fe200078e0a04 */
[----:B------:R-:W-:Y:S01]  /*0210*/  LOP3.LUT R2, R2, 0x1ffffff8, RZ, 0xc0, !PT ;  /* 0x1ffffff802027812 */ /* 0x000fe200078ec0ff */
[--C-:B------:R-:W-:Y:S01]  /*0220*/  IMAD R5, R10, 0x1000, R3.reuse ;  /* 0x000010000a057824 */ /* 0x100fe200078e0203 */
[----:B------:R-:W-:Y:S01]  /*0230*/  STL [R1+0x660], R7 ;  /* 0x0006600701007387 */ /* 0x000fe20000100800 */
[--C-:B------:R-:W-:Y:S01]  /*0240*/  IMAD R4, R12, 0x2000, R3.reuse ;  /* 0x000020000c047824 */ /* 0x100fe200078e0203 */
[----:B------:R-:W-:Y:S01]  /*0250*/  ISETP.NE.AND P1, PT, R2, 0x10, PT ;  /* 0x000000100200780c */ /* 0x000fe20003f25270 */
[----:B------:R-:W-:Y:S01]  /*0260*/  IMAD R3, R12, 0x1000, R3 ;  /* 0x000010000c037824 */ /* 0x000fe200078e0203 */
[----:B------:R0:W-:Y:S01]  /*0270*/  STL [R1+0x64c], R5 ;  /* 0x00064c0501007387 */ /* 0x0001e20000100800 */
[----:B------:R-:W-:-:S03]  /*0280*/  ISETP.GE.AND P0, PT, R0, 0x80, PT ;  /* 0x000000800000780c */ /* 0x000fc60003f06270 */
[----:B------:R1:W-:Y:S01]  /*0290*/  STL [R1+0x65c], R4 ;  /* 0x00065c0401007387 */ /* 0x0003e20000100800 */
[----:B0-----:R-:W-:Y:S02]  /*02a0*/  LOP3.LUT R5, R8, 0x1ffffff8, RZ, 0xc0, !PT ;  /* 0x1ffffff808057812 */ /* 0x001fe400078ec0ff */
[----:B-1----:R-:W-:-:S03]  /*02b0*/  LOP3.LUT R4, R6, 0x1ffffff8, RZ, 0xc0, !PT ;  /* 0x1ffffff806047812 */ /* 0x002fc600078ec0ff */
[----:B------:R0:W-:Y:S01]  /*02c0*/  STL [R1+0x654], R5 ;  /* 0x0006540501007387 */ /* 0x0001e20000100800 */
[----:B------:R-:W-:Y:S02]  /*02d0*/  ISETP.NE.AND P2, PT, R5, 0x10, PT ;  /* 0x000000100500780c */ /* 0x000fe40003f45270 */
[----:B------:R-:W-:Y:S01]  /*02e0*/  ISETP.NE.AND P3, PT, R4, 0x10, PT ;  /* 0x000000100400780c */ /* 0x000fe20003f65270 */
[----:B------:R1:W-:Y:S04]  /*02f0*/  STL [R1+0x648], R3 ;  /* 0x0006480301007387 */ /* 0x0003e80000100800 */
[----:B------:R3:W-:Y:S01]  /*0300*/  STL [R1+0x658], R4 ;  /* 0x0006580401007387 */ /* 0x0007e20000100800 */
[----:B0-----:R-:W-:-:S03]  /*0310*/  IMAD.SHL.U32 R5, R8, 0x8, RZ ;  /* 0x0000000808057824 */ /* 0x001fc600078e00ff */
[----:B------:R-:W-:Y:S01]  /*0320*/  STL [R1+0x60c], RZ ;  /* 0x00060cff01007387 */ /* 0x000fe20000100800 */
[----:B-1----:R-:W-:-:S03]  /*0330*/  IMAD.MOV.U32 R3, RZ, RZ, RZ ;  /* 0x000000ffff037224 */ /* 0x002fc600078e00ff */
[----:B------:R-:W-:Y:S01]  /*0340*/  STL [R1+0x604], RZ ;  /* 0x000604ff01007387 */ /* 0x000fe20000100800 */
[----:B---3--:R-:W-:-:S03]  /*0350*/  IMAD.MOV.U32 R4, RZ, RZ, RZ ;  /* 0x000000ffff047224 */ /* 0x008fc600078e00ff */
[----:B------:R-:W-:Y:S04]  /*0360*/  STL [R1+0x600], RZ ;  /* 0x000600ff01007387 */ /* 0x000fe80000100800 */
        /* <DEDUP_REMOVED lines=21> */
[----:B------:R0:W-:Y:S02]  /*04c0*/  STL [R1+0x5a4], R5 ;  /* 0x0005a40501007387 */ /* 0x0001e40000100800 */
[----:B0-----:R-:W-:-:S05]  /*04d0*/  IMAD.SHL.U32 R5, R6, 0x8, RZ ;  /* 0x0000000806057824 */ /* 0x001fca00078e00ff */
[----:B------:R0:W-:Y:S01]  /*04e0*/  STL [R1+0x5a0], R5 ;  /* 0x0005a00501007387 */ /* 0x0001e20000100800 */
[----:B--2---:R-:W-:-:S04]  /*04f0*/  LOP3.LUT R9, R9, 0xfffffffe, RZ, 0xc0, !PT ;  /* 0xfffffffe09097812 */ /* 0x004fc800078ec0ff */
[----:B------:R-:W-:Y:S02]  /*0500*/  @P1 LOP3.LUT R9, R9, 0x1, RZ, 0xfc, !PT ;  /* 0x0000000109091812 */ /* 0x000fe400078efcff */
[----:B------:R-:W-:Y:S02]  /*0510*/  ISETP.LT.AND P1, PT, R0, 0x80, !P1 ;  /* 0x000000800000780c */ /* 0x000fe40004f21270 */
[----:B------:R-:W-:-:S04]  /*0520*/  LOP3.LUT R9, R9, 0xffffffbf, RZ, 0xc0, !PT ;  /* 0xffffffbf09097812 */ /* 0x000fc800078ec0ff */
[----:B------:R-:W-:-:S04]  /*0530*/  LOP3.LUT R9, R9, 0xffffffdf, RZ, 0xc0, !PT ;  /* 0xffffffdf09097812 */ /* 0x000fc800078ec0ff */
[----:B------:R-:W-:Y:S02]  /*0540*/  @P3 LOP3.LUT R9, R9, 0x20, RZ, 0xfc, !PT ;  /* 0x0000002009093812 */ /* 0x000fe400078efcff */
[----:B------:R-:W-:Y:S02]  /*0550*/  ISETP.LT.AND P3, PT, R13, 0x80, !P3 ;  /* 0x000000800d00780c */ /* 0x000fe40005f61270 */
[----:B------:R-:W-:Y:S02]  /*0560*/  @P2 LOP3.LUT R9, R9, 0x40, RZ, 0xfc, !PT ;  /* 0x0000004009092812 */ /* 0x000fe400078efcff */
[----:B------:R-:W-:Y:S02]  /*0570*/  ISETP.LT.AND P2, PT, R11, 0x80, !P2 ;  /* 0x000000800b00780c */ /* 0x000fe40005741270 */
[----:B------:R-:W-:-:S04]  /*0580*/  LOP3.LUT R9, R9, 0xfffffffb, RZ, 0xc0, !PT ;  /* 0xfffffffb09097812 */ /* 0x000fc800078ec0ff */
[----:B------:R-:W-:-:S04]  /*0590*/  @P5 LOP3.LUT R9, R9, 0x4, RZ, 0xfc, !PT ;  /* 0x0000000409095812 */ /* 0x000fc800078efcff */
[----:B------:R-:W-:-:S04]  /*05a0*/  LOP3.LUT R9, R9, 0xfffffffd, RZ, 0xc0, !PT ;  /* 0xfffffffd09097812 */ /* 0x000fc800078ec0ff */
[----:B------:R-:W-:-:S04]  /*05b0*/  @P4 LOP3.LUT R9, R9, 0x2, RZ, 0xfc, !PT ;  /* 0x0000000209094812 */ /* 0x000fc800078efcff */
[----:B------:R-:W-:-:S04]  /*05c0*/  LOP3.LUT R9, R9, 0xfffffff7, RZ, 0xc0, !PT ;  /* 0xfffffff709097812 */ /* 0x000fc800078ec0ff */
[----:B------:R-:W-:-:S04]  /*05d0*/  LOP3.LUT R9, R9, 0xffffffef, RZ, 0xc0, !PT ;  /* 0xffffffef09097812 */ /* 0x000fc800078ec0ff */
[----:B------:R-:W-:-:S04]  /*05e0*/  @P3 LOP3.LUT R9, R9, 0x10, RZ, 0xfc, !PT ;  /* 0x0000001009093812 */ /* 0x000fc800078efcff */
[----:B------:R-:W-:-:S05]  /*05f0*/  @P2 LOP3.LUT R9, R9, 0x8, RZ, 0xfc, !PT ;  /* 0x0000000809092812 */ /* 0x000fca00078efcff */
[----:B------:R0:W-:Y:S01]  /*0600*/  STL [R1+0x5cc], R9 ;  /* 0x0005cc0901007387 */ /* 0x0001e20000100800 */
[----:B------:R-:W-:-:S04]  /*0610*/  DEPBAR.LE SB0, 0x0 ;  /* 0x000080000000791a */ /* 0x000fc80000000000 */
.L_x_1:
[----:B------:R-:W1:Y:S01]  /*0620*/  S2R R24, SR_TID.X ;  /* 0x0000000000187919 */ /* 0x000e620000002100 */
[----:B0-----:R-:W0:Y:S01]  /*0630*/  LDC.64 R6, c[0x0][0x220] ;  /* 0x00008800ff067b82 */ /* 0x001e220000000a00 */
[----:B------:R-:W-:Y:S01]  /*0640*/  ULDC.64 UR4, c[0x0][0x218] ;  /* 0x0000860000047ab9 */ /* 0x000fe20000000a00 */
[----:B------:R-:W-:Y:S01]  /*0650*/  SHF.R.U64 R12, R3, 0x6, R4 ;  /* 0x00000006030c7819 */ /* 0x000fe20000001204 */
[----:B------:R-:W-:Y:S01]  /*0660*/  UIADD3 UR4, UP0, UR4, 0x8, URZ ;  /* 0x0000000804047890 */ /* 0x000fe2000ff1e03f */
[----:B------:R2:W-:Y:S01]  /*0670*/  STL [R1+0x85c], R2 ;  /* 0x00085c0201007387 */ /* 0x0005e20000100800 */
[----:B------:R-:W-:Y:S01]  /*0680*/  ULDC.64 UR26, c[0x0][0x228] ;  /* 0x00008a00001a7ab9 */ /* 0x000fe20000000a00 */
[----:B------:R-:W-:Y:S01]  /*0690*/  ULDC.64 UR24, c[0x0][0x230] ;  /* 0x00008c0000187ab9 */ /* 0x000fe20000000a00 */
[----:B------:R-:W-:Y:S02]  /*06a0*/  UIADD3.X UR5, URZ, UR5, URZ, UP0, !UPT ;  /* 0x000000053f057290 */ /* 0x000fe400087fe43f */
[----:B------:R-:W-:Y:S01]  /*06b0*/  IMAD.U32 R18, RZ, RZ, UR4 ;  /* 0x00000004ff127e24 */ /* 0x000fe2000f8e00ff */
[----:B------:R-:W-:Y:S01]  /*06c0*/  ULDC.64 UR22, c[0x0][0x238] ;  /* 0x00008e0000167ab9 */ /* 0x000fe20000000a00 */
[----:B------:R-:W-:-:S02]  /*06d0*/  ULDC.64 UR20, c[0x0][0x240] ;  /* 0x0000900000147ab9 */ /* 0x000fc40000000a00 */
[----:B------:R-:W-:Y:S01]  /*06e0*/  IMAD.U32 R19, RZ, RZ, UR5 ;  /* 0x00000005ff137e24 */ /* 0x000fe2000f8e00ff */
[----:B-1----:R-:W-:-:S04]  /*06f0*/  SHF.R.U32.HI R5, RZ, 0x6, R24 ;  /* 0x00000006ff057819 */ /* 0x002fc80000011618 */
[----:B------:R-:W3:Y:S01]  /*0700*/  LDG.E.EL.64 R22, desc[UR18][R18.64+0x10] ;  /* 0x0000101212167981 */ /* 0x000ee2000c2e1b00 */
[----:B------:R-:W-:Y:S01]  /*0710*/  LOP3.LUT R60, R12, 0xffffff80, RZ, 0xfc, !PT ;  /* 0xffffff800c3c7812 */ /* 0x000fe200078efcff */
[----:B------:R-:W-:Y:S01]  /*0720*/  ULDC.64 UR4, c[0x0][0x260] ;  /* 0x0000980000047ab9 */ /* 0x000fe20000000a00 */
[----:B------:R-:W-:-:S05]  /*0730*/  SGXT.U32 R8, R5, 0x3 ;  /* 0x000000030508781a */ /* 0x000fca0000000000 */
[----:B0-----:R-:W-:-:S05]  /*0740*/  IMAD.WIDE.U32 R6, R8, 0x8, R6 ;  /* 0x0000000808067825 */ /* 0x001fca00078e0006 */
[----:B------:R-:W4:Y:S04]  /*0750*/  LDG.E.EL.64 R20, desc[UR18][R6.64] ;  /* 0x0000001206147981 */ /* 0x000f28000c2e1b00 */
[----:B------:R-:W2:Y:S01]  /*0760*/  LDG.E.EL.64 R6, desc[UR18][R18.64+0x8] ;  /* 0x0000081212067981 */ /* 0x000ea2000c2e1b00 */
[----:B------:R-:W-:Y:S02]  /*0770*/  SHF.R.U32.HI R8, RZ, 0x6, R4 ;  /* 0x00000006ff087819 */ /* 0x000fe40000011604 */
[----:B------:R-:W-:Y:S02]  /*0780*/  LOP3.LUT R61, R12, 0xffffff40, RZ, 0xfc, !PT ;  /* 0xffffff400c3d7812 */ /* 0x000fe400078efcff */
[----:B----4-:R-:W-:-:S04]  /*0790*/  SHF.R.U32.HI R5, RZ, 0x1d, R21 ;  /* 0x0000001dff057819 */ /* 0x010fc80000011615 */
[----:B------:R-:W-:-:S04]  /*07a0*/  LOP3.LUT R5, R5, 0x4, RZ, 0xc0, !PT ;  /* 0x0000000405057812 */ /* 0x000fc800078ec0ff */
[----:B------:R-:W-:Y:S02]  /*07b0*/  IADD3 R10, P2, R20, R5, RZ ;  /* 0x00000005140a7210 */ /* 0x000fe40007f5e0ff */
[----:B--2---:R-:W-:-:S03]  /*07c0*/  SHF.R.U32.HI R33, RZ, 0x1d, R7 ;  /* 0x0000001dff217819 */ /* 0x004fc60000011607 */
[----:B------:R-:W-:Y:S01]  /*07d0*/  IMAD.X R20, RZ, RZ, R21, P2 ;  /* 0x000000ffff147224 */ /* 0x000fe200010e0615 */
[----:B------:R-:W-:Y:S02]  /*07e0*/  LOP3.LUT R33, R33, 0x4, RZ, 0xc0, !PT ;  /* 0x0000000421217812 */ /* 0x000fe400078ec0ff */
[----:B------:R-:W-:Y:S02]  /*07f0*/  SHF.R.S32.HI R21, RZ, 0x1f, R0 ;  /* 0x0000001fff157819 */ /* 0x000fe40000011400 */
[----:B------:R-:W-:Y:S02]  /*0800*/  IADD3 R33, P2, R6, R33, RZ ;  /* 0x0000002106217210 */ /* 0x000fe40007f5e0ff */
[----:B------:R-:W-:-:S03]  /*0810*/  LEA.HI R21, R21, R0, RZ, 0x5 ;  /* 0x0000000015157211 */ /* 0x000fc600078f28ff */
[----:B------:R-:W-:Y:S01]  /*0820*/  IMAD.X R6, RZ, RZ, R7, P2 ;  /* 0x000000ffff067224 */ /* 0x000fe200010e0607 */
[----:B------:R-:W-:Y:S01]  /*0830*/  LOP3.LUT R7, R21, 0xffffffe0, RZ, 0xc0, !PT ;  /* 0xffffffe015077812 */ /* 0x000fe200078ec0ff */
[----:B------:R-:W-:-:S04]  /*0840*/  IMAD.SHL.U32 R35, R33, 0x4, RZ ;  /* 0x0000000421237824 */ /* 0x000fc800078e00ff */
[----:B------:R-:W-:-:S04]  /*0850*/  IMAD.IADD R7, R0, 0x1, -R7 ;  /* 0x0000000100077824 */ /* 0x000fc800078e0a07 */
[----:B------:R-:W-:Y:S01]  /*0860*/  IMAD.SHL.U32 R28, R7, 0x8, RZ ;  /* 0x00000008071c7824 */ /* 0x000fe200078e00ff */
[----:B------:R-:W-:Y:S02]  /*0870*/  SHF.L.U64.HI R33, R33, 0x2, R6 ;  /* 0x0000000221217819 */ /* 0x000fe40000010206 */
[----:B------:R-:W-:Y:S02]  /*0880*/  IADD3 R16, P2, R35, R10, RZ ;  /* 0x0000000a23107210 */ /* 0x000fe40007f5e0ff */
[----:B------:R-:W-:Y:S02]  /*0890*/  LOP3.LUT R34, R12, R28, RZ, 0xfc, !PT ;  /* 0x0000001c0c227212 */ /* 0x000fe400078efcff */
[----:B------:R-:W-:Y:S01]  /*08a0*/  SHF.R.S32.HI R14, RZ, 0x1f, R28 ;  /* 0x0000001fff0e7819 */ /* 0x000fe2000001141c */
[----:B------:R-:W-:Y:S02]  /*08b0*/  IMAD.X R5, R33, 0x1, R20, P2 ;  /* 0x0000000121057824 */ /* 0x000fe400010e0614 */
[----:B------:R-:W-:Y:S01]  /*08c0*/  IMAD.SHL.U32 R15, R34, 0x40, RZ ;  /* 0x00000040220f7824 */ /* 0x000fe200078e00ff */
[----:B------:R-:W-:Y:S01]  /*08d0*/  LOP3.LUT R6, R8, R14, RZ, 0xfc, !PT ;  /* 0x0000000e08067212 */ /* 0x000fe200078efcff */
[C---:B------:R-:W-:Y:S01]  /*08e0*/  IMAD.SHL.U32 R7, R16.reuse, 0x4, RZ ;  /* 0x0000000410077824 */ /* 0x040fe200078e00ff */
[----:B------:R-:W-:-:S02]  /*08f0*/  SHF.L.U64.HI R5, R16, 0x2, R5 ;  /* 0x0000000210057819 */ /* 0x000fc40000010205 */
[----:B------:R-:W-:Y:S02]  /*0900*/  SHF.L.U64.HI R16, R34, 0x6, R6 ;  /* 0x0000000622107819 */ /* 0x000fe40000010206 */
[----:B------:R-:W-:-:S04]  /*0910*/  IADD3 R32, P2, P3, R15, UR26, R7 ;  /* 0x0000001a0f207c10 */ /* 0x000fc8000fb5e007 */
[----:B------:R-:W-:Y:S02]  /*0920*/  IADD3.X R9, R16, UR27, R5, P2, P3 ;  /* 0x0000001b10097c10 */ /* 0x000fe400097e6405 */
[----:B------:R-:W-:-:S04]  /*0930*/  IADD3 R17, P2, R28, R60, RZ ;  /* 0x0000003c1c117210 */ /* 0x000fc80007f5e0ff */
[----:B------:R-:W-:Y:S01]  /*0940*/  IADD3.X R11, R14, -0x1, RZ, P2, !PT ;  /* 0xffffffff0e0b7810 */ /* 0x000fe200017fe4ff */
[C---:B------:R-:W-:Y:S01]  /*0950*/  IMAD.SHL.U32 R2, R17.reuse, 0x40, RZ ;  /* 0x0000004011027824 */ /* 0x040fe200078e00ff */
[----:B------:R-:W-:Y:S02]  /*0960*/  STL [R1+0x868], R21 ;  /* 0x0008681501007387 */ /* 0x000fe40000100800 */
[----:B------:R-:W-:Y:S02]  /*0970*/  SHF.L.U64.HI R17, R17, 0x6, R11 ;  /* 0x0000000611117819 */ /* 0x000fe4000001020b */
[----:B------:R-:W-:Y:S01]  /*0980*/  IADD3 R30, P2, P3, R2, UR24, R7 ;  /* 0x00000018021e7c10 */ /* 0x000fe2000fb5e007 */
[----:B------:R-:W-:Y:S03]  /*0990*/  STL [R1+0x840], R8 ;  /* 0x0008400801007387 */ /* 0x000fe60000100800 */
[----:B------:R-:W-:Y:S01]  /*09a0*/  IADD3.X R31, R17, UR25, R5, P2, P3 ;  /* 0x00000019111f7c10 */ /* 0x000fe200097e6405 */
[----:B------:R-:W-:Y:S01]  /*09b0*/  STL [R1+0x844], R60 ;  /* 0x0008443c01007387 */ /* 0x000fe20000100800 */
[----:B------:R-:W-:-:S03]  /*09c0*/  IADD3 R25, P2, R28, R61, RZ ;  /* 0x0000003d1c197210 */ /* 0x000fc60007f5e0ff */
[----:B------:R-:W-:Y:S01]  /*09d0*/  STL [R1+0x1c], R2 ;  /* 0x00001c0201007387 */ /* 0x000fe20000100800 */
[----:B------:R-:W-:-:S03]  /*09e0*/  IADD3.X R11, R14, -0x1, RZ, P2, !PT ;  /* 0xffffffff0e0b7810 */ /* 0x000fc600017fe4ff */
[----:B------:R-:W-:Y:S04]  /*09f0*/  STL [R1+0x848], R12 ;  /* 0x0008480c01007387 */ /* 0x000fe80000100800 */
[----:B------:R-:W-:Y:S04]  /*0a00*/  STL [R1+0x84c], R28 ;  /* 0x00084c1c01007387 */ /* 0x000fe80000100800 */
[----:B------:R-:W-:Y:S04]  /*0a10*/  STL [R1+0x83c], R61 ;  /* 0x00083c3d01007387 */ /* 0x000fe80000100800 */
[----:B------:R0:W-:Y:S04]  /*0a20*/  STL [R1+0x850], R14 ;  /* 0x0008500e01007387 */ /* 0x0001e80000100800 */
[----:B0-----:R-:W2:Y:S01]  /*0a30*/  LDL R14, [R1+0x1c] ;  /* 0x00001c00010e7983 */ /* 0x001ea20000100800 */
[C---:B------:R-:W-:Y:S01]  /*0a40*/  IMAD.SHL.U32 R2, R25.reuse, 0x40, RZ ;  /* 0x0000004019027824 */ /* 0x040fe200078e00ff */
[----:B------:R-:W-:-:S04]  /*0a50*/  SHF.L.U64.HI R25, R25, 0x6, R11 ;  /* 0x0000000619197819 */ /* 0x000fc8000001020b */
[----:B------:R-:W-:-:S04]  /*0a60*/  IADD3 R29, P2, P3, R2, UR22, R7 ;  /* 0x00000016021d7c10 */ /* 0x000fc8000fb5e007 */
[----:B------:R-:W-:Y:S02]  /*0a70*/  IADD3.X R26, R25, UR23, R5, P2, P3 ;  /* 0x00000017191a7c10 */ /* 0x000fe400097e6405 */
[----:B------:R-:W-:Y:S01]  /*0a80*/  IADD3 R7, P2, P3, R3, UR20, R7 ;  /* 0x0000001403077c10 */ /* 0x000fe2000fb5e007 */
[----:B------:R0:W-:Y:S03]  /*0a90*/  STL [R1+0x10], R2 ;  /* 0x0000100201007387 */ /* 0x0001e60000100800 */
[----:B0-----:R-:W-:Y:S02]  /*0aa0*/  IADD3.X R2, R4, UR21, R5, P2, P3 ;  /* 0x0000001504027c10 */ /* 0x001fe400097e6405 */
[----:B---3--:R-:W-:-:S04]  /*0ab0*/  SHF.R.U32.HI R5, RZ, 0x1d, R23 ;  /* 0x0000001dff057819 */ /* 0x008fc80000011617 */
[----:B------:R-:W-:Y:S01]  /*0ac0*/  LOP3.LUT R5, R5, 0x4, RZ, 0xc0, !PT ;  /* 0x0000000405057812 */ /* 0x000fe200078ec0ff */
[----:B------:R-:W-:Y:S03]  /*0ad0*/  STL [R1+0x860], R2 ;  /* 0x0008600201007387 */ /* 0x000fe60000100800 */
[----:B------:R-:W-:Y:S01]  /*0ae0*/  IADD3 R36, P2, R22, R5, RZ ;  /* 0x0000000516247210 */ /* 0x000fe20007f5e0ff */
[----:B------:R0:W-:Y:S04]  /*0af0*/  STL [R1+0x60], R7 ;  /* 0x0000600701007387 */ /* 0x0001e80000100800 */
[----:B------:R-:W-:Y:S02]  /*0b00*/  IMAD.X R22, RZ, RZ, R23, P2 ;  /* 0x000000ffff167224 */ /* 0x000fe400010e0617 */
[----:B0-----:R-:W-:-:S03]  /*0b10*/  IMAD.SHL.U32 R7, R36, 0x4, RZ ;  /* 0x0000000424077824 */ /* 0x001fc600078e00ff */
[----:B------:R-:W-:Y:S02]  /*0b20*/  SHF.L.U64.HI R36, R36, 0x2, R22 ;  /* 0x0000000224247819 */ /* 0x000fe40000010216 */
[----:B------:R-:W3:Y:S01]  /*0b30*/  LDG.E.EL.64 R22, desc[UR18][R18.64+0x18] ;  /* 0x0000181212167981 */ /* 0x000ee2000c2e1b00 */
[----:B------:R-:W-:-:S05]  /*0b40*/  IADD3 R11, P2, R7, R10, RZ ;  /* 0x0000000a070b7210 */ /* 0x000fca0007f5e0ff */
[----:B------:R-:W-:Y:S02]  /*0b50*/  IMAD.X R5, R36, 0x1, R20, P2 ;  /* 0x0000000124057824 */ /* 0x000fe400010e0614 */
[----:B------:R-:W-:-:S03]  /*0b60*/  IMAD.SHL.U32 R13, R11, 0x4, RZ ;  /* 0x000000040b0d7824 */ /* 0x000fc600078e00ff */
[----:B------:R-:W-:Y:S02]  /*0b70*/  SHF.L.U64.HI R11, R11, 0x2, R5 ;  /* 0x000000020b0b7819 */ /* 0x000fe40000010205 */
[----:B------:R-:W-:-:S04]  /*0b80*/  IADD3 R27, P2, P3, R15, UR26, R13 ;  /* 0x0000001a0f1b7c10 */ /* 0x000fc8000fb5e00d */
[----:B------:R-:W-:Y:S02]  /*0b90*/  IADD3.X R5, R16, UR27, R11, P2, P3 ;  /* 0x0000001b10057c10 */ /* 0x000fe400097e640b */
[----:B--2---:R-:W-:-:S05]  /*0ba0*/  IADD3 R47, P2, P3, R14, UR24, R13 ;  /* 0x000000180e2f7c10 */ /* 0x004fca000fb5e00d */
[----:B------:R0:W-:Y:S04]  /*0bb0*/  STL [R1+0x864], R47 ;  /* 0x0008642f01007387 */ /* 0x0001e80000100800 */
[----:B0-----:R-:W2:Y:S01]  /*0bc0*/  LDL R47, [R1+0x10] ;  /* 0x00001000012f7983 */ /* 0x001ea20000100800 */
[----:B------:R-:W-:Y:S02]  /*0bd0*/  IADD3.X R51, R17, UR25, R11, P2, P3 ;  /* 0x0000001911337c10 */ /* 0x000fe400097e640b */
[----:B--2---:R-:W-:-:S04]  /*0be0*/  IADD3 R52, P2, P3, R47, UR22, R13 ;  /* 0x000000162f347c10 */ /* 0x004fc8000fb5e00d */
[----:B------:R-:W-:Y:S02]  /*0bf0*/  IADD3.X R55, R25, UR23, R11, P2, P3 ;  /* 0x0000001719377c10 */ /* 0x000fe400097e640b */
[----:B------:R-:W-:-:S04]  /*0c00*/  IADD3 R8, P2, P3, R3, UR20, R13 ;  /* 0x0000001403087c10 */ /* 0x000fc8000fb5e00d */
[----:B------:R-:W-:Y:S02]  /*0c10*/  IADD3.X R2, R4, UR21, R11, P2, P3 ;  /* 0x0000001504027c10 */ /* 0x000fe400097e640b */
[----:B---3--:R-:W-:-:S04]  /*0c20*/  SHF.R.U32.HI R11, RZ, 0x1d, R23 ;  /* 0x0000001dff0b7819 */ /* 0x008fc80000011617 */
[----:B------:R-:W-:-:S04]  /*0c30*/  LOP3.LUT R11, R11, 0x4, RZ, 0xc0, !PT ;  /* 0x000000040b0b7812 */ /* 0x000fc800078ec0ff */
[----:B------:R-:W-:-:S05]  /*0c40*/  IADD3 R37, P2, R22, R11, RZ ;  /* 0x0000000b16257210 */ /* 0x000fca0007f5e0ff */
[----:B------:R-:W-:Y:S02]  /*0c50*/  IMAD.X R22, RZ, RZ, R23, P2 ;  /* 0x000000ffff167224 */ /* 0x000fe400010e0617 */
[----:B------:R-:W-:-:S03]  /*0c60*/  IMAD.SHL.U32 R38, R37, 0x4, RZ ;  /* 0x0000000425267824 */ /* 0x000fc600078e00ff */
[----:B------:R-:W-:Y:S02]  /*0c70*/  SHF.L.U64.HI R37, R37, 0x2, R22 ;  /* 0x0000000225257819 */ /* 0x000fe40000010216 */
[----:B------:R-:W-:-:S05]  /*0c80*/  IADD3 R11, P2, R38, R10, RZ ;  /* 0x0000000a260b7210 */ /* 0x000fca0007f5e0ff */
[----:B------:R-:W-:Y:S02]  /*0c90*/  IMAD.X R22, R37, 0x1, R20, P2 ;  /* 0x0000000125167824 */ /* 0x000fe400010e0614 */
[----:B------:R-:W-:-:S03]  /*0ca0*/  IMAD.SHL.U32 R13, R11, 0x4, RZ ;  /* 0x000000040b0d7824 */ /* 0x000fc600078e00ff */
[----:B------:R-:W-:Y:S02]  /*0cb0*/  SHF.L.U64.HI R11, R11, 0x2, R22 ;  /* 0x000000020b0b7819 */ /* 0x000fe40000010216 */
[----:B------:R-:W2:Y:S01]  /*0cc0*/  LDG.E.EL.64 R22, desc[UR18][R18.64+0x20] ;  /* 0x0000201212167981 */ /* 0x000ea2000c2e1b00 */
[----:B------:R-:W-:-:S04]  /*0cd0*/  IADD3 R48, P2, P3, R15, UR26, R13 ;  /* 0x0000001a0f307c10 */ /* 0x000fc8000fb5e00d */
[----:B------:R-:W-:Y:S02]  /*0ce0*/  IADD3.X R53, R16, UR27, R11, P2, P3 ;  /* 0x0000001b10357c10 */ /* 0x000fe400097e640b */
[----:B------:R-:W-:-:S04]  /*0cf0*/  IADD3 R54, P2, P3, R14, UR24, R13 ;  /* 0x000000180e367c10 */ /* 0x000fc8000fb5e00d */
[----:B------:R-:W-:Y:S02]  /*0d00*/  IADD3.X R56, R17, UR25, R11, P2, P3 ;  /* 0x0000001911387c10 */ /* 0x000fe400097e640b */
[----:B------:R-:W-:Y:S01]  /*0d10*/  IADD3 R58, P2, P3, R47, UR22, R13 ;  /* 0x000000162f3a7c10 */ /* 0x000fe2000fb5e00d */
[----:B------:R0:W-:Y:S03]  /*0d20*/  STL [R1+0x70], R8 ;  /* 0x0000700801007387 */ /* 0x0001e60000100800 */
[----:B------:R-:W-:Y:S01]  /*0d30*/  IADD3.X R12, R25, UR23, R11, P2, P3 ;  /* 0x00000017190c7c10 */ /* 0x000fe200097e640b */
[----:B------:R1:W-:Y:S01]  /*0d40*/  STL [R1+0x98], R2 ;  /* 0x0000980201007387 */ /* 0x0003e20000100800 */
[----:B0-----:R-:W-:-:S04]  /*0d50*/  IADD3 R8, P2, P3, R3, UR20, R13 ;  /* 0x0000001403087c10 */ /* 0x001fc8000fb5e00d */
[----:B-1----:R-:W-:Y:S02]  /*0d60*/  IADD3.X R2, R4, UR21, R11, P2, P3 ;  /* 0x0000001504027c10 */ /* 0x002fe400097e640b */
[----:B--2---:R-:W-:-:S04]  /*0d70*/  SHF.R.U32.HI R11, RZ, 0x1d, R23 ;  /* 0x0000001dff0b7819 */ /* 0x004fc80000011617 */
        /* <DEDUP_REMOVED lines=10> */
[----:B------:R-:W-:-:S03]  /*0e20*/  IADD3 R57, P2, P3, R15, UR26, R11 ;  /* 0x0000001a0f397c10 */ /* 0x000fc6000fb5e00b */
[----:B------:R-:W-:Y:S01]  /*0e30*/  STL [R1+0x4], R12 ;  /* 0x0000040c01007387 */ /* 0x000fe20000100800 */
[----:B------:R-:W-:-:S03]  /*0e40*/  IADD3.X R59, R16, UR27, R13, P2, P3 ;  /* 0x0000001b103b7c10 */ /* 0x000fc600097e640d */
[----:B------:R-:W-:Y:S04]  /*0e50*/  STL [R1+0x84], R8 ;  /* 0x0000840801007387 */ /* 0x000fe80000100800 */
[----:B------:R0:W-:Y:S02]  /*0e60*/  STL [R1+0x9c], R2 ;  /* 0x00009c0201007387 */ /* 0x0001e40000100800 */
[----:B0-----:R-:W-:-:S04]  /*0e70*/  IADD3 R2, P2, P3, R14, UR24, R11 ;  /* 0x000000180e027c10 */ /* 0x001fc8000fb5e00b */
[----:B------:R-:W-:Y:S02]  /*0e80*/  IADD3.X R12, R17, UR25, R13, P2, P3 ;  /* 0x00000019110c7c10 */ /* 0x000fe400097e640d */
[----:B------:R-:W-:Y:S01]  /*0e90*/  IADD3 R8, P2, P3, R47, UR22, R11 ;  /* 0x000000162f087c10 */ /* 0x000fe2000fb5e00b */
[----:B------:R0:W-:Y:S03]  /*0ea0*/  STL [R1], R2 ;  /* 0x0000000201007387 */ /* 0x0001e60000100800 */
[----:B0-----:R-:W-:Y:S02]  /*0eb0*/  IADD3.X R2, R25, UR23, R13, P2, P3 ;  /* 0x0000001719027c10 */ /* 0x001fe400097e640d */
[----:B------:R-:W-:Y:S01]  /*0ec0*/  IADD3 R28, P2, P3, R3, UR20, R11 ;  /* 0x00000014031c7c10 */ /* 0x000fe2000fb5e00b */
[----:B------:R0:W-:Y:S03]  /*0ed0*/  STL [R1+0x8], R12 ;  /* 0x0000080c01007387 */ /* 0x0001e60000100800 */
[----:B0-----:R-:W-:-:S02]  /*0ee0*/  IADD3.X R12, R4, UR21, R13, P2, P3 ;  /* 0x00000015040c7c10 */ /* 0x001fc400097e640d */
        /* <DEDUP_REMOVED lines=10> */
[----:B------:R-:W2:Y:S04]  /*0f90*/  LDG.E.EL.64 R22, desc[UR18][R18.64+-0x8] ;  /* 0xfffff81212167981 */ /* 0x000ea8000c2e1b00 */
[----:B------:R-:W-:Y:S04]  /*0fa0*/  STL [R1+0xc], R8 ;  /* 0x00000c0801007387 */ /* 0x000fe80000100800 */
[----:B------:R-:W-:Y:S04]  /*0fb0*/  STL [R1+0x854], R28 ;  /* 0x0008541c01007387 */ /* 0x000fe80000100800 */
[----:B------:R0:W-:Y:S04]  /*0fc0*/  STL [R1+0x14], R2 ;  /* 0x0000140201007387 */ /* 0x0001e80000100800 */
[----:B------:R1:W-:Y:S01]  /*0fd0*/  STL [R1+0x858], R12 ;  /* 0x0008580c01007387 */ /* 0x0003e20000100800 */
[----:B0-----:R-:W-:-:S04]  /*0fe0*/  IADD3 R2, P2, P3, R15, UR26, R11 ;  /* 0x0000001a0f027c10 */ /* 0x001fc8000fb5e00b */
[----:B-1----:R-:W-:Y:S02]  /*0ff0*/  IADD3.X R12, R16, UR27, R13, P2, P3 ;  /* 0x0000001b100c7c10 */ /* 0x002fe400097e640d */
[----:B------:R-:W-:Y:S01]  /*1000*/  IADD3 R8, P2, P3, R14, UR24, R11 ;  /* 0x000000180e087c10 */ /* 0x000fe2000fb5e00b */
[----:B------:R0:W-:Y:S04]  /*1010*/  STL [R1+0x18], R2 ;  /* 0x0000180201007387 */ /* 0x0001e80000100800 */
[----:B------:R1:W-:Y:S01]  /*1020*/  STL [R1+0x20], R12 ;  /* 0x0000200c01007387 */ /* 0x0003e20000100800 */
[----:B0-----:R-:W-:Y:S02]  /*1030*/  IADD3.X R2, R17, UR25, R13, P2, P3 ;  /* 0x0000001911027c10 */ /* 0x001fe400097e640d */
[----:B-1----:R-:W-:-:S04]  /*1040*/  IADD3 R12, P2, P3, R47, UR22, R11 ;  /* 0x000000162f0c7c10 */ /* 0x002fc8000fb5e00b */
[----:B------:R-:W-:Y:S02]  /*1050*/  IADD3.X R28, R25, UR23, R13, P2, P3 ;  /* 0x00000017191c7c10 */ /* 0x000fe400097e640d */
[----:B------:R-:W-:Y:S01]  /*1060*/  IADD3 R60, P2, P3, R3, UR20, R11 ;  /* 0x00000014033c7c10 */ /* 0x000fe2000fb5e00b */
[----:B------:R0:W-:Y:S03]  /*1070*/  STL [R1+0x24], R8 ;  /* 0x0000240801007387 */ /* 0x0001e60000100800 */
[----:B0-----:R-:W-:Y:S02]  /*1080*/  IADD3.X R8, R4, UR21, R13, P2, P3 ;  /* 0x0000001504087c10 */ /* 0x001fe400097e640d */
        /* <DEDUP_REMOVED lines=10> */
[----:B------:R-:W-:-:S04]  /*1130*/  IADD3 R23, P2, P3, R15, UR26, R22 ;  /* 0x0000001a0f177c10 */ /* 0x000fc8000fb5e016 */
[--C-:B------:R-:W-:Y:S02]  /*1140*/  IADD3.X R21, R16, UR27, R13.reuse, P2, P3 ;  /* 0x0000001b10157c10 */ /* 0x100fe400097e640d */
[--C-:B------:R-:W-:Y:S01]  /*1150*/  IADD3 R11, P2, P3, R14, UR24, R22.reuse ;  /* 0x000000180e0b7c10 */ /* 0x100fe2000fb5e016 */
[----:B------:R0:W-:Y:S03]  /*1160*/  STL [R1+0x3c], R23 ;  /* 0x00003c1701007387 */ /* 0x0001e60000100800 */
[----:B------:R-:W-:Y:S01]  /*1170*/  IADD3.X R61, R17, UR25, R13, P2, P3 ;  /* 0x00000019113d7c10 */ /* 0x000fe200097e640d */
[----:B------:R1:W-:Y:S01]  /*1180*/  STL [R1+0x50], R21 ;  /* 0x0000501501007387 */ /* 0x0003e20000100800 */
[----:B0-----:R-:W-:-:S03]  /*1190*/  IADD3 R23, P2, P3, R47, UR22, R22 ;  /* 0x000000162f177c10 */ /* 0x001fc6000fb5e016 */
[----:B------:R0:W-:Y:S01]  /*11a0*/  STL [R1+0x58], R11 ;  /* 0x0000580b01007387 */ /* 0x0001e20000100800 */
[----:B-1----:R-:W-:-:S03]  /*11b0*/  IADD3.X R21, R25, UR23, R13, P2, P3 ;  /* 0x0000001719157c10 */ /* 0x002fc600097e640d */
[----:B------:R1:W-:Y:S01]  /*11c0*/  STL [R1+0xc8], R23 ;  /* 0x0000c81701007387 */ /* 0x0003e20000100800 */
[----:B0-----:R-:W-:-:S03]  /*11d0*/  IADD3 R11, P2, P3, R3, UR20, R22 ;  /* 0x00000014030b7c10 */ /* 0x001fc6000fb5e016 */
[----:B-1----:R-:W2:Y:S04]  /*11e0*/  LDG.E.EL.64 R22, desc[UR18][R18.64] ;  /* 0x0000001212167981 */ /* 0x002ea8000c2e1b00 */
[----:B------:R-:W3:Y:S04]  /*11f0*/  LDG.E.EL.64 R18, desc[UR18][R18.64+0x30] ;  /* 0x0000301212127981 */ /* 0x000ee8000c2e1b00 */
[----:B------:R-:W-:Y:S04]  /*1200*/  STL [R1+0xd0], R21 ;  /* 0x0000d01501007387 */ /* 0x000fe80000100800 */
[----:B------:R2:W-:Y:S01]  /*1210*/  STL [R1+0x94], R11 ;  /* 0x0000940b01007387 */ /* 0x0005e20000100800 */
[----:B------:R-:W-:-:S05]  /*1220*/  IADD3.X R13, R4, UR21, R13, P2, P3 ;  /* 0x00000015040d7c10 */ /* 0x000fca00097e640d */
[----:B------:R0:W-:Y:S01]  /*1230*/  STL [R1+0xbc], R13 ;  /* 0x0000bc0d01007387 */ /* 0x0001e20000100800 */
[----:B--2---:R-:W-:-:S04]  /*1240*/  SHF.R.U32.HI R11, RZ, 0x1d, R23 ;  /* 0x0000001dff0b7819 */ /* 0x004fc80000011617 */
[----:B------:R-:W-:-:S04]  /*1250*/  LOP3.LUT R11, R11, 0x4, RZ, 0xc0, !PT ;  /* 0x000000040b0b7812 */ /* 0x000fc800078ec0ff */
[----:B------:R-:W-:-:S05]  /*1260*/  IADD3 R46, P2, R22, R11, RZ ;  /* 0x0000000b162e7210 */ /* 0x000fca0007f5e0ff */
[----:B------:R-:W-:Y:S02]  /*1270*/  IMAD.X R22, RZ, RZ, R23, P2 ;  /* 0x000000ffff167224 */ /* 0x000fe400010e0617 */
[----:B------:R-:W-:-:S03]  /*1280*/  IMAD.SHL.U32 R45, R46, 0x4, RZ ;  /* 0x000000042e2d7824 */ /* 0x000fc600078e00ff */
[----:B------:R-:W-:Y:S02]  /*1290*/  SHF.L.U64.HI R46, R46, 0x2, R22 ;  /* 0x000000022e2e7819 */ /* 0x000fe40000010216 */
[----:B------:R-:W-:-:S05]  /*12a0*/  IADD3 R11, P2, R45, R10, RZ ;  /* 0x0000000a2d0b7210 */ /* 0x000fca0007f5e0ff */
[----:B0-----:R-:W-:Y:S02]  /*12b0*/  IMAD.X R13, R46, 0x1, R20, P2 ;  /* 0x000000012e0d7824 */ /* 0x001fe400010e0614 */
[----:B------:R-:W-:-:S03]  /*12c0*/  IMAD.SHL.U32 R22, R11, 0x4, RZ ;  /* 0x000000040b167824 */ /* 0x000fc600078e00ff */
[----:B------:R-:W-:Y:S02]  /*12d0*/  SHF.L.U64.HI R13, R11, 0x2, R13 ;  /* 0x000000020b0d7819 */ /* 0x000fe4000001020d */
[----:B------:R-:W-:-:S04]  /*12e0*/  IADD3 R11, P2, P3, R15, UR26, R22 ;  /* 0x0000001a0f0b7c10 */ /* 0x000fc8000fb5e016 */
[--C-:B------:R-:W-:Y:S02]  /*12f0*/  IADD3.X R23, R16, UR27, R13.reuse, P2, P3 ;  /* 0x0000001b10177c10 */ /* 0x100fe400097e640d */
[----:B------:R-:W-:Y:S01]  /*1300*/  IADD3 R21, P2, P3, R14, UR24, R22 ;  /* 0x000000180e157c10 */ /* 0x000fe2000fb5e016 */
[----:B------:R0:W-:Y:S04]  /*1310*/  STL [R1+0x54], R11 ;  /* 0x0000540b01007387 */ /* 0x0001e80000100800 */
[----:B------:R1:W-:Y:S01]  /*1320*/  STL [R1+0x78], R23 ;  /* 0x0000781701007387 */ /* 0x0003e20000100800 */
[----:B0-----:R-:W-:-:S03]  /*1330*/  IADD3.X R11, R17, UR25, R13, P2, P3 ;  /* 0x00000019110b7c10 */ /* 0x001fc600097e640d */
[----:B------:R0:W-:Y:S01]  /*1340*/  STL [R1+0x88], R21 ;  /* 0x0000881501007387 */ /* 0x0001e20000100800 */
[----:B-1----:R-:W-:-:S03]  /*1350*/  IADD3 R23, P2, P3, R47, UR22, R22 ;  /* 0x000000162f177c10 */ /* 0x002fc6000fb5e016 */
[----:B------:R1:W-:Y:S01]  /*1360*/  STL [R1+0xac], R11 ;  /* 0x0000ac0b01007387 */ /* 0x0003e20000100800 */
[----:B0-----:R-:W-:-:S03]  /*1370*/  IADD3.X R21, R25, UR23, R13, P2, P3 ;  /* 0x0000001719157c10 */ /* 0x001fc600097e640d */
[----:B------:R-:W-:Y:S01]  /*1380*/  STL [R1+0xb4], R23 ;  /* 0x0000b41701007387 */ /* 0x000fe20000100800 */
[----:B-1----:R-:W-:-:S03]  /*1390*/  IADD3 R11, P2, P3, R3, UR20, R22 ;  /* 0x00000014030b7c10 */ /* 0x002fc6000fb5e016 */
[----:B------:R-:W-:Y:S04]  /*13a0*/  STL [R1+0xe0], R21 ;  /* 0x0000e01501007387 */ /* 0x000fe80000100800 */
[----:B------:R3:W-:Y:S01]  /*13b0*/  STL [R1+0xcc], R11 ;  /* 0x0000cc0b01007387 */ /* 0x0007e20000100800 */
[----:B------:R-:W-:Y:S02]  /*13c0*/  IADD3.X R13, R4, UR21, R13, P2, P3 ;  /* 0x00000015040d7c10 */ /* 0x000fe400097e640d */
[----:B---3--:R-:W-:-:S04]  /*13d0*/  SHF.R.U32.HI R11, RZ, 0x1d, R19 ;  /* 0x0000001dff0b7819 */ /* 0x008fc80000011613 */
[----:B------:R-:W-:-:S04]  /*13e0*/  LOP3.LUT R11, R11, 0x4, RZ, 0xc0, !PT ;  /* 0x000000040b0b7812 */ /* 0x000fc800078ec0ff */
[----:B------:R-:W-:-:S05]  /*13f0*/  IADD3 R50, P2, R18, R11, RZ ;  /* 0x0000000b12327210 */ /* 0x000fca0007f5e0ff */
[----:B------:R-:W-:Y:S02]  /*1400*/  IMAD.X R18, RZ, RZ, R19, P2 ;  /* 0x000000ffff127224 */ /* 0x000fe400010e0613 */
[----:B------:R-:W-:-:S03]  /*1410*/  IMAD.SHL.U32 R49, R50, 0x4, RZ ;  /* 0x0000000432317824 */ /* 0x000fc600078e00ff */
[----:B------:R-:W-:Y:S02]  /*1420*/  SHF.L.U64.HI R50, R50, 0x2, R18 ;  /* 0x0000000232327819 */ /* 0x000fe40000010212 */
[----:B------:R-:W-:Y:S01]  /*1430*/  IADD3 R11, P2, R49, R10, RZ ;  /* 0x0000000a310b7210 */ /* 0x000fe20007f5e0ff */
[----:B------:R0:W-:Y:S04]  /*1440*/  STL [R1+0xe4], R13 ;  /* 0x0000e40d01007387 */ /* 0x0001e80000100800 */
[----:B------:R-:W-:Y:S02]  /*1450*/  IMAD.SHL.U32 R18, R11, 0x4, RZ ;  /* 0x000000040b127824 */ /* 0x000fe400078e00ff */
[----:B0-----:R-:W-:-:S03]  /*1460*/  IMAD.X R13, R50, 0x1, R20, P2 ;  /* 0x00000001320d7824 */ /* 0x001fc600010e0614 */
[----:B------:R-:W-:Y:S02]  /*1470*/  IADD3 R21, P2, P3, R14, UR24, R18 ;  /* 0x000000180e157c10 */ /* 0x000fe4000fb5e012 */
[----:B------:R-:W-:-:S04]  /*1480*/  SHF.L.U64.HI R13, R11, 0x2, R13 ;  /* 0x000000020b0d7819 */ /* 0x000fc8000001020d */
[--C-:B------:R-:W-:Y:S02]  /*1490*/  IADD3.X R19, R17, UR25, R13.reuse, P2, P3 ;  /* 0x0000001911137c10 */ /* 0x100fe400097e640d */
[----:B------:R-:W-:Y:S01]  /*14a0*/  IADD3 R11, P2, P3, R47, UR22, R18 ;  /* 0x000000162f0b7c10 */ /* 0x000fe2000fb5e012 */
[----:B------:R0:W-:Y:S04]  /*14b0*/  STL [R1+0x2c], R21 ;  /* 0x00002c1501007387 */ /* 0x0001e80000100800 */
[----:B------:R1:W-:Y:S01]  /*14c0*/  STL [R1+0x40], R19 ;  /* 0x0000401301007387 */ /* 0x0003e20000100800 */
[----:B0-----:R-:W-:-:S03]  /*14d0*/  IADD3.X R21, R25, UR23, R13, P2, P3 ;  /* 0x0000001719157c10 */ /* 0x001fc600097e640d */
[----:B------:R0:W-:Y:S01]  /*14e0*/  STL [R1+0x44], R11 ;  /* 0x0000440b01007387 */ /* 0x0001e20000100800 */
[----:B-1----:R-:W-:-:S03]  /*14f0*/  IADD3 R19, P2, P3, R15, UR26, R18 ;  /* 0x0000001a0f137c10 */ /* 0x002fc6000fb5e012 */
[----:B------:R-:W-:Y:S04]  /*1500*/  STL [R1+0x5c], R21 ;  /* 0x00005c1501007387 */ /* 0x000fe80000100800 */
[----:B------:R1:W-:Y:S01]  /*1510*/  STL [R1+0x7c], R19 ;  /* 0x00007c1301007387 */ /* 0x0003e20000100800 */
[----:B0-----:R-:W-:Y:S02]  /*1520*/  IADD3.X R11, R16, UR27, R13, P2, P3 ;  /* 0x0000001b100b7c10 */ /* 0x001fe400097e640d */
[----:B------:R-:W-:Y:S02]  /*1530*/  IADD3 R22, P2, P3, R3, UR20, R18 ;  /* 0x0000001403167c10 */ /* 0x000fe4000fb5e012 */
[----:B-1----:R-:W0:Y:S01]  /*1540*/  LDC.64 R18, c[0x0][0x248] ;  /* 0x00009200ff127b82 */ /* 0x002e220000000a00 */
[----:B------:R-:W-:-:S04]  /*1550*/  SHF.R.U32.HI R21, RZ, 0x6, R24 ;  /* 0x00000006ff157819 */ /* 0x000fc80000011618 */
[----:B------:R-:W-:-:S05]  /*1560*/  SGXT.U32 R21, R21, 0x3 ;  /* 0x000000031515781a */ /* 0x000fca0000000000 */
[----:B0-----:R-:W-:-:S06]  /*1570*/  IMAD.WIDE.U32 R18, R21, 0x8, R18 ;  /* 0x0000000815127825 */ /* 0x001fcc00078e0012 */
[----:B------:R-:W2:Y:S04]  /*1580*/  LDG.E.EL.64 R18, desc[UR18][R18.64] ;  /* 0x0000001212127981 */ /* 0x000ea8000c2e1b00 */
[----:B------:R0:W-:Y:S04]  /*1590*/  STL [R1+0xa8], R11 ;  /* 0x0000a80b01007387 */ /* 0x0001e80000100800 */
[----:B------:R-:W-:Y:S01]  /*15a0*/  STL [R1+0xa0], R22 ;  /* 0x0000a01601007387 */ /* 0x000fe20000100800 */
[----:B0-----:R-:W-:-:S05]  /*15b0*/  IADD3.X R11, R4, UR21, R13, P2, P3 ;  /* 0x00000015040b7c10 */ /* 0x001fca00097e640d */
[----:B------:R2:W-:Y:S02]  /*15c0*/  STL [R1+0xc0], R11 ;  /* 0x0000c00b01007387 */ /* 0x0005e40000100800 */
[----:B--2---:R-:W-:-:S04]  /*15d0*/  SHF.R.U32.HI R11, RZ, 0x1d, R19 ;  /* 0x0000001dff0b7819 */ /* 0x004fc80000011613 */
[----:B------:R-:W-:-:S04]  /*15e0*/  LOP3.LUT R11, R11, 0x4, RZ, 0xc0, !PT ;  /* 0x000000040b0b7812 */ /* 0x000fc800078ec0ff */
[----:B------:R-:W-:-:S05]  /*15f0*/  IADD3 R13, P2, R18, R11, RZ ;  /* 0x0000000b120d7210 */ /* 0x000fca0007f5e0ff */
[----:B------:R-:W-:Y:S01]  /*1600*/  IMAD.X R24, RZ, RZ, R19, P2 ;  /* 0x000000ffff187224 */ /* 0x000fe200010e0613 */
[----:B------:R-:W-:-:S05]  /*1610*/  IADD3 R11, P2, R13, R35, RZ ;  /* 0x000000230d0b7210 */ /* 0x000fca0007f5e0ff */
[----:B------:R-:W-:Y:S02]  /*1620*/  IMAD.X R18, R24, 0x1, R33, P2 ;  /* 0x0000000118127824 */ /* 0x000fe400010e0621 */
        /* <DEDUP_REMOVED lines=14> */
[----:B------:R0:W-:Y:S01]  /*1710*/  STL [R1+0xe8], R11 ;  /* 0x0000e80b01007387 */ /* 0x0001e20000100800 */
[----:B------:R-:W-:-:S03]  /*1720*/  IADD3.X R19, R4, UR21, R18, P2, P3 ;  /* 0x0000001504137c10 */ /* 0x000fc600097e6412 */
[----:B------:R-:W-:Y:S01]  /*1730*/  STL [R1+0x6c], R22 ;  /* 0x00006c1601007387 */ /* 0x000fe20000100800 */
[----:B0-----:R-:W-:-:S03]  /*1740*/  IADD3 R11, P2, R13, R7, RZ ;  /* 0x000000070d0b7210 */ /* 0x001fc60007f5e0ff */
[----:B------:R0:W-:Y:S02]  /*1750*/  STL [R1+0x90], R19 ;  /* 0x0000901301007387 */ /* 0x0001e40000100800 */
[----:B------:R-:W-:Y:S02]  /*1760*/  IMAD.X R18, R24, 0x1, R36, P2 ;  /* 0x0000000118127824 */ /* 0x000fe400010e0624 */
[----:B0-----:R-:W-:-:S03]  /*1770*/  IMAD.SHL.U32 R19, R11, 0x4, RZ ;  /* 0x000000040b137824 */ /* 0x001fc600078e00ff */
        /* <DEDUP_REMOVED lines=131> */
[----:B------:R0:W-:Y:S01]  /*1fb0*/  STL [R1+0x1bc], R11 ;  /* 0x0001bc0b01007387 */ /* 0x0001e20000100800 */
[----:B-1----:R-:W-:-:S04]  /*1fc0*/  IADD3 R22, P2, P3, R3, UR20, R19 ;  /* 0x0000001403167c10 */ /* 0x002fc8000fb5e013 */
[----:B0-----:R-:W-:Y:S02]  /*1fd0*/  IADD3.X R11, R4, UR21, R18, P2, P3 ;  /* 0x00000015040b7c10 */ /* 0x001fe400097e6412 */
[----:B------:R-:W0:Y:S02]  /*1fe0*/  LDC.64 R18, c[0x0][0x250] ;  /* 0x00009400ff127b82 */ /* 0x000e240000000a00 */
[----:B0-----:R-:W-:-:S06]  /*1ff0*/  IMAD.WIDE.U32 R18, R21, 0x8, R18 ;  /* 0x0000000815127825 */ /* 0x001fcc00078e0012 */
[----:B------:R-:W2:Y:S04]  /*2000*/  LDG.E.EL.64 R18, desc[UR18][R18.64] ;  /* 0x0000001212127981 */ /* 0x000ea8000c2e1b00 */
[----:B------:R-:W-:Y:S04]  /*2010*/  STL [R1+0x1c0], R23 ;  /* 0x0001c01701007387 */ /* 0x000fe80000100800 */
[----:B------:R-:W-:Y:S04]  /*2020*/  STL [R1+0x1b4], R22 ;  /* 0x0001b41601007387 */ /* 0x000fe80000100800 */
        /* <DEDUP_REMOVED lines=10> */
[----:B------:R-:W-:Y:S01]  /*20d0*/  IADD3.X R18, R16, UR27, R19, P2, P3 ;  /* 0x0000001b10127c10 */ /* 0x000fe200097e6413 */
[----:B------:R0:W-:Y:S04]  /*20e0*/  STL [R1+0x1d8], R21 ;  /* 0x0001d81501007387 */ /* 0x0001e80000100800 */
[----:B------:R1:W-:Y:S01]  /*20f0*/  STL [R1+0x1e0], R18 ;  /* 0x0001e01201007387 */ /* 0x0003e20000100800 */
[----:B0-----:R-:W-:-:S04]  /*2100*/  IADD3 R21, P2, P3, R14, UR24, R22 ;  /* 0x000000180e157c10 */ /* 0x001fc8000fb5e016 */
[----:B-1----:R-:W-:Y:S01]  /*2110*/  IADD3.X R18, R17, UR25, R19, P2, P3 ;  /* 0x0000001911127c10 */ /* 0x002fe200097e6413 */
[----:B------:R0:W-:Y:S04]  /*2120*/  STL [R1+0x1e4], R21 ;  /* 0x0001e41501007387 */ /* 0x0001e80000100800 */
[----:B------:R1:W-:Y:S01]  /*2130*/  STL [R1+0x1e8], R18 ;  /* 0x0001e81201007387 */ /* 0x0003e20000100800 */
[----:B0-----:R-:W-:-:S04]  /*2140*/  IADD3 R21, P2, P3, R47, UR22, R22 ;  /* 0x000000162f157c10 */ /* 0x001fc8000fb5e016 */
[--C-:B-1----:R-:W-:Y:S02]  /*2150*/  IADD3.X R18, R25, UR23, R19.reuse, P2, P3 ;  /* 0x0000001719127c10 */ /* 0x102fe400097e6413 */
[----:B------:R-:W-:Y:S01]  /*2160*/  IADD3 R22, P2, P3, R3, UR20, R22 ;  /* 0x0000001403167c10 */ /* 0x000fe2000fb5e016 */
[----:B------:R0:W-:Y:S04]  /*2170*/  STL [R1+0x1f4], R21 ;  /* 0x0001f41501007387 */ /* 0x0001e80000100800 */
[----:B------:R1:W-:Y:S01]  /*2180*/  STL [R1+0x1f8], R18 ;  /* 0x0001f81201007387 */ /* 0x0003e20000100800 */
[----:B0-----:R-:W-:Y:S02]  /*2190*/  IADD3.X R21, R4, UR21, R19, P2, P3 ;  /* 0x0000001504157c10 */ /* 0x001fe400097e6413 */
[----:B-1----:R-:W-:Y:S01]  /*21a0*/  IADD3 R18, P2, R11, R7, RZ ;  /* 0x000000070b127210 */ /* 0x002fe20007f5e0ff */
[----:B------:R0:W-:Y:S04]  /*21b0*/  STL [R1+0x1ec], R22 ;  /* 0x0001ec1601007387 */ /* 0x0001e80000100800 */
[----:B------:R-:W-:Y:S01]  /*21c0*/  IMAD.X R19, R23, 0x1, R36, P2 ;  /* 0x0000000117137824 */ /* 0x000fe200010e0624 */
[----:B------:R1:W-:Y:S01]  /*21d0*/  STL [R1+0x1f0], R21 ;  /* 0x0001f01501007387 */ /* 0x0003e20000100800 */
[----:B0-----:R-:W-:-:S03]  /*21e0*/  IMAD.SHL.U32 R22, R18, 0x4, RZ ;  /* 0x0000000412167824 */ /* 0x001fc600078e00ff */
[----:B------:R-:W-:Y:S02]  /*21f0*/  SHF.L.U64.HI R19, R18, 0x2, R19 ;  /* 0x0000000212137819 */ /* 0x000fe40000010213 */
[----:B-1----:R-:W-:-:S04]  /*2200*/  IADD3 R21, P2, P3, R15, UR26, R22 ;  /* 0x0000001a0f157c10 */ /* 0x002fc8000fb5e016 */
        /* <DEDUP_REMOVED lines=115> */
[----:B------:R-:W-:-:S02]  /*2940*/  IMAD.X R19, R23, 0x1, R46, P2 ;  /* 0x0000000117137824 */ /* 0x000fc400010e062e */
[----:B0-----:R-:W-:-:S03]  /*2950*/  IMAD.SHL.U32 R22, R18, 0x4, RZ ;  /* 0x0000000412167824 */ /* 0x001fc600078e00ff */
[----:B------:R-:W-:Y:S02]  /*2960*/  SHF.L.U64.HI R19, R18, 0x2, R19 ;  /* 0x0000000212137819 */ /* 0x000fe40000010213 */
[--C-:B------:R-:W-:Y:S01]  /*2970*/  IADD3 R18, P2, P3, R15, UR26, R22.reuse ;  /* 0x0000001a0f127c10 */ /* 0x100fe2000fb5e016 */
[----:B------:R0:W-:Y:S04]  /*2980*/  STL [R1+0x2c8], R21 ;  /* 0x0002c81501007387 */ /* 0x0001e80000100800 */
[----:B------:R1:W-:Y:S01]  /*2990*/  STL [R1+0x2cc], R18 ;  /* 0x0002cc1201007387 */ /* 0x0003e20000100800 */
[----:B0-----:R-:W-:Y:S02]  /*29a0*/  IADD3.X R21, R16, UR27, R19, P2, P3 ;  /* 0x0000001b10157c10 */ /* 0x001fe400097e6413 */
[----:B-1----:R-:W-:-:S03]  /*29b0*/  IADD3 R18, P2, P3, R14, UR24, R22 ;  /* 0x000000180e127c10 */ /* 0x002fc6000fb5e016 */
[----:B------:R-:W-:Y:S04]  /*29c0*/  STL [R1+0x2d0], R21 ;  /* 0x0002d01501007387 */ /* 0x000fe80000100800 */
[----:B------:R0:W-:Y:S02]  /*29d0*/  STL [R1+0x2d4], R18 ;  /* 0x0002d41201007387 */ /* 0x0001e40000100800 */
[----:B0-----:R-:W0:Y:S01]  /*29e0*/  S2R R18, SR_TID.X ;  /* 0x0000000000127919 */ /* 0x001e220000002100 */
[----:B------:R-:W-:-:S05]  /*29f0*/  IADD3.X R21, R17, UR25, R19, P2, P3 ;  /* 0x0000001911157c10 */ /* 0x000fca00097e6413 */
[----:B------:R1:W-:Y:S02]  /*2a00*/  STL [R1+0x2d8], R21 ;  /* 0x0002d81501007387 */ /* 0x0003e40000100800 */
[----:B-1----:R-:W-:-:S05]  /*2a10*/  IADD3 R21, P2, P3, R47, UR22, R22 ;  /* 0x000000162f157c10 */ /* 0x002fca000fb5e016 */
[----:B------:R1:W-:Y:S02]  /*2a20*/  STL [R1+0x2dc], R21 ;  /* 0x0002dc1501007387 */ /* 0x0003e40000100800 */
[----:B-1----:R-:W-:Y:S02]  /*2a30*/  IADD3.X R21, R25, UR23, R19, P2, P3 ;  /* 0x0000001719157c10 */ /* 0x002fe400097e6413 */
[----:B------:R-:W-:-:S04]  /*2a40*/  IADD3 R22, P2, P3, R3, UR20, R22 ;  /* 0x0000001403167c10 */ /* 0x000fc8000fb5e016 */
[----:B------:R-:W-:Y:S01]  /*2a50*/  IADD3.X R19, R4, UR21, R19, P2, P3 ;  /* 0x0000001504137c10 */ /* 0x000fe200097e6413 */
[----:B------:R1:W-:Y:S04]  /*2a60*/  STL [R1+0x2e4], R21 ;  /* 0x0002e41501007387 */ /* 0x0003e80000100800 */
[----:B-1----:R-:W2:Y:S04]  /*2a70*/  LDL.LU R21, [R1+0x868] ;  /* 0x0008680001157983 */ /* 0x002ea80000300800 */
[----:B------:R0:W-:Y:S04]  /*2a80*/  STL [R1+0x2e0], R22 ;  /* 0x0002e01601007387 */ /* 0x0001e80000100800 */
[----:B------:R1:W-:Y:S01]  /*2a90*/  STL [R1+0x2e8], R19 ;  /* 0x0002e81301007387 */ /* 0x0003e20000100800 */
[----:B0-----:R-:W-:-:S02]  /*2aa0*/  SHF.R.U32.HI R22, RZ, 0x6, R18 ;  /* 0x00000006ff167819 */ /* 0x001fc40000011612 */
[----:B-1----:R-:W0:Y:S02]  /*2ab0*/  LDC.64 R18, c[0x0][0x258] ;  /* 0x00009600ff127b82 */ /* 0x002e240000000a00 */
[----:B------:R-:W-:-:S05]  /*2ac0*/  SGXT.U32 R22, R22, 0x3 ;  /* 0x000000031616781a */ /* 0x000fca0000000000 */
[----:B0-----:R-:W-:-:S06]  /*2ad0*/  IMAD.WIDE.U32 R18, R22, 0x8, R18 ;  /* 0x0000000816127825 */ /* 0x001fcc00078e0012 */
[----:B------:R-:W3:Y:S02]  /*2ae0*/  LDG.E.EL.64 R18, desc[UR18][R18.64] ;  /* 0x0000001212127981 */ /* 0x000ee4000c2e1b00 */
[----:B---3--:R-:W-:-:S04]  /*2af0*/  SHF.R.U32.HI R22, RZ, 0x1d, R19 ;  /* 0x0000001dff167819 */ /* 0x008fc80000011613 */
[----:B------:R-:W-:-:S04]  /*2b00*/  LOP3.LUT R22, R22, 0x4, RZ, 0xc0, !PT ;  /* 0x0000000416167812 */ /* 0x000fc800078ec0ff */
[----:B------:R-:W-:-:S05]  /*2b10*/  IADD3 R22, P2, R18, R22, RZ ;  /* 0x0000001612167210 */ /* 0x000fca0007f5e0ff */
[----:B------:R-:W-:Y:S01]  /*2b20*/  IMAD.X R18, RZ, RZ, R19, P2 ;  /* 0x000000ffff127224 */ /* 0x000fe200010e0613 */
[----:B------:R-:W-:-:S05]  /*2b30*/  IADD3 R44, P2, R22, R44, RZ ;  /* 0x0000002c162c7210 */ /* 0x000fca0007f5e0ff */
[----:B------:R-:W-:Y:S02]  /*2b40*/  IMAD.X R43, R18, 0x1, R43, P2 ;  /* 0x00000001122b7824 */ /* 0x000fe400010e062b */
[----:B------:R-:W-:-:S03]  /*2b50*/  IMAD.SHL.U32 R19, R44, 0x4, RZ ;  /* 0x000000042c137824 */ /* 0x000fc600078e00ff */
[----:B------:R-:W-:Y:S02]  /*2b60*/  SHF.L.U64.HI R43, R44, 0x2, R43 ;  /* 0x000000022c2b7819 */ /* 0x000fe4000001022b */
[----:B------:R-:W-:-:S05]  /*2b70*/  IADD3 R44, P2, P3, R15, UR26, R19 ;  /* 0x0000001a0f2c7c10 */ /* 0x000fca000fb5e013 */
[----:B------:R0:W-:Y:S02]  /*2b80*/  STL [R1+0x374], R44 ;  /* 0x0003742c01007387 */ /* 0x0001e40000100800 */
[----:B0-----:R-:W-:-:S05]  /*2b90*/  IADD3.X R44, R16, UR27, R43, P2, P3 ;  /* 0x0000001b102c7c10 */ /* 0x001fca00097e642b */
[----:B------:R0:W-:Y:S02]  /*2ba0*/  STL [R1+0x378], R44 ;  /* 0x0003782c01007387 */ /* 0x0001e40000100800 */
[----:B0-----:R-:W-:-:S05]  /*2bb0*/  IADD3 R44, P2, P3, R14, UR24, R19 ;  /* 0x000000180e2c7c10 */ /* 0x001fca000fb5e013 */
[----:B------:R0:W-:Y:S02]  /*2bc0*/  STL [R1+0x37c], R44 ;  /* 0x00037c2c01007387 */ /* 0x0001e40000100800 */
[----:B0-----:R-:W-:-:S05]  /*2bd0*/  IADD3.X R44, R17, UR25, R43, P2, P3 ;  /* 0x00000019112c7c10 */ /* 0x001fca00097e642b */
[----:B------:R0:W-:Y:S02]  /*2be0*/  STL [R1+0x384], R44 ;  /* 0x0003842c01007387 */ /* 0x0001e40000100800 */
[----:B0-----:R-:W-:-:S05]  /*2bf0*/  IADD3 R44, P2, P3, R47, UR22, R19 ;  /* 0x000000162f2c7c10 */ /* 0x001fca000fb5e013 */
[----:B------:R0:W-:Y:S02]  /*2c00*/  STL [R1+0x388], R44 ;  /* 0x0003882c01007387 */ /* 0x0001e40000100800 */
[----:B0-----:R-:W-:-:S05]  /*2c10*/  IADD3.X R44, R25, UR23, R43, P2, P3 ;  /* 0x00000017192c7c10 */ /* 0x001fca00097e642b */
[----:B------:R0:W-:Y:S02]  /*2c20*/  STL [R1+0x398], R44 ;  /* 0x0003982c01007387 */ /* 0x0001e40000100800 */
[----:B0-----:R-:W-:-:S04]  /*2c30*/  IADD3 R44, P2, P3, R3, UR20, R19 ;  /* 0x00000014032c7c10 */ /* 0x001fc8000fb5e013 */
[----:B------:R-:W-:Y:S02]  /*2c40*/  IADD3.X R19, R4, UR21, R43, P2, P3 ;  /* 0x0000001504137c10 */ /* 0x000fe400097e642b */
[----:B------:R-:W-:Y:S01]  /*2c50*/  IADD3 R45, P2, R22, R45, RZ ;  /* 0x0000002d162d7210 */ /* 0x000fe20007f5e0ff */
[----:B------:R-:W-:Y:S04]  /*2c60*/  STL [R1+0x390], R44 ;  /* 0x0003902c01007387 */ /* 0x000fe80000100800 */
[----:B------:R0:W-:Y:S01]  /*2c70*/  STL [R1+0x39c], R19 ;  /* 0x00039c1301007387 */ /* 0x0001e20000100800 */
        /* <DEDUP_REMOVED lines=12> */
[--C-:B0-----:R-:W-:Y:S02]  /*2d40*/  IADD3.X R44, R25, UR23, R46.reuse, P2, P3 ;  /* 0x00000017192c7c10 */ /* 0x101fe400097e642e */
[----:B-1----:R-:W-:Y:S01]  /*2d50*/  IADD3 R43, P2, P3, R3, UR20, R19 ;  /* 0x00000014032b7c10 */ /* 0x002fe2000fb5e013 */
[----:B------:R-:W-:Y:S03]  /*2d60*/  STL [R1+0x3c4], R45 ;  /* 0x0003c42d01007387 */ /* 0x000fe60000100800 */
[----:B------:R-:W-:Y:S02]  /*2d70*/  IADD3.X R19, R4, UR21, R46, P2, P3 ;  /* 0x0000001504137c10 */ /* 0x000fe400097e642e */
[----:B------:R-:W-:Y:S01]  /*2d80*/  IADD3 R35, P2, R22, R35, RZ ;  /* 0x0000002316237210 */ /* 0x000fe20007f5e0ff */
[----:B------:R-:W-:Y:S04]  /*2d90*/  STL [R1+0x3d0], R44 ;  /* 0x0003d02c01007387 */ /* 0x000fe80000100800 */
[----:B------:R-:W-:Y:S01]  /*2da0*/  STL [R1+0x3c8], R43 ;  /* 0x0003c82b01007387 */ /* 0x000fe20000100800 */
[----:B------:R-:W-:-:S03]  /*2db0*/  IMAD.X R33, R18, 0x1, R33, P2 ;  /* 0x0000000112217824 */ /* 0x000fc600010e0621 */
[----:B------:R0:W-:Y:S02]  /*2dc0*/  STL [R1+0x3d4], R19 ;  /* 0x0003d41301007387 */ /* 0x0001e40000100800 */
[C---:B------:R-:W-:Y:S01]  /*2dd0*/  SHF.L.U64.HI R33, R35.reuse, 0x2, R33 ;  /* 0x0000000223217819 */ /* 0x040fe20000010221 */
[----:B0-----:R-:W-:-:S05]  /*2de0*/  IMAD.SHL.U32 R19, R35, 0x4, RZ ;  /* 0x0000000423137824 */ /* 0x001fca00078e00ff */
[----:B------:R-:W-:-:S04]  /*2df0*/  IADD3 R35, P2, P3, R15, UR26, R19 ;  /* 0x0000001a0f237c10 */ /* 0x000fc8000fb5e013 */
[----:B------:R-:W-:Y:S02]  /*2e00*/  IADD3.X R44, R16, UR27, R33, P2, P3 ;  /* 0x0000001b102c7c10 */ /* 0x000fe400097e6421 */
[----:B------:R-:W-:Y:S01]  /*2e10*/  IADD3 R43, P2, P3, R14, UR24, R19 ;  /* 0x000000180e2b7c10 */ /* 0x000fe2000fb5e013 */
[----:B------:R0:W-:Y:S04]  /*2e20*/  STL [R1+0x2ec], R35 ;  /* 0x0002ec2301007387 */ /* 0x0001e80000100800 */
[----:B------:R1:W-:Y:S01]  /*2e30*/  STL [R1+0x2f4], R44 ;  /* 0x0002f42c01007387 */ /* 0x0003e20000100800 */
[----:B0-----:R-:W-:-:S03]  /*2e40*/  IADD3.X R35, R17, UR25, R33, P2, P3 ;  /* 0x0000001911237c10 */ /* 0x001fc600097e6421 */
[----:B------:R0:W-:Y:S01]  /*2e50*/  STL [R1+0x2fc], R43 ;  /* 0x0002fc2b01007387 */ /* 0x0001e20000100800 */
[----:B-1----:R-:W-:-:S03]  /*2e60*/  IADD3 R44, P2, P3, R47, UR22, R19 ;  /* 0x000000162f2c7c10 */ /* 0x002fc6000fb5e013 */
[----:B------:R1:W-:Y:S01]  /*2e70*/  STL [R1+0x300], R35 ;  /* 0x0003002301007387 */ /* 0x0003e20000100800 */
[----:B0-----:R-:W-:Y:S02]  /*2e80*/  IADD3.X R43, R25, UR23, R33, P2, P3 ;  /* 0x00000017192b7c10 */ /* 0x001fe400097e6421 */
        /* <DEDUP_REMOVED lines=18> */
[----:B------:R-:W-:Y:S01]  /*2fb0*/  STL [R1+0x31c], R35 ;  /* 0x00031c2301007387 */ /* 0x000fe20000100800 */
[--C-:B0-----:R-:W-:Y:S02]  /*2fc0*/  IADD3.X R33, R25, UR23, R36.reuse, P2, P3 ;  /* 0x0000001719217c10 */ /* 0x101fe400097e6424 */
[----:B------:R-:W-:Y:S01]  /*2fd0*/  IADD3 R19, P2, P3, R3, UR20, R19 ;  /* 0x0000001403137c10 */ /* 0x000fe2000fb5e013 */
[----:B------:R0:W-:Y:S04]  /*2fe0*/  STL [R1+0x320], R7 ;  /* 0x0003200701007387 */ /* 0x0001e80000100800 */
[----:B------:R-:W-:Y:S01]  /*2ff0*/  STL [R1+0x32c], R33 ;  /* 0x00032c2101007387 */ /* 0x000fe20000100800 */
[----:B0-----:R-:W-:Y:S02]  /*3000*/  IADD3.X R7, R4, UR21, R36, P2, P3 ;  /* 0x0000001504077c10 */ /* 0x001fe400097e6424 */
[----:B------:R-:W-:Y:S01]  /*3010*/  IADD3 R38, P2, R22, R38, RZ ;  /* 0x0000002616267210 */ /* 0x000fe20007f5e0ff */
[----:B------:R-:W-:Y:S04]  /*3020*/  STL [R1+0x3b8], R19 ;  /* 0x0003b81301007387 */ /* 0x000fe80000100800 */
[----:B------:R0:W-:Y:S01]  /*3030*/  STL [R1+0x3c0], R7 ;  /* 0x0003c00701007387 */ /* 0x0001e20000100800 */
[----:B------:R-:W-:-:S02]  /*3040*/  IMAD.X R37, R18, 0x1, R37, P2 ;  /* 0x0000000112257824 */ /* 0x000fc400010e0625 */
[----:B0-----:R-:W-:-:S03]  /*3050*/  IMAD.SHL.U32 R7, R38, 0x4, RZ ;  /* 0x0000000426077824 */ /* 0x001fc600078e00ff */
[----:B------:R-:W-:Y:S02]  /*3060*/  SHF.L.U64.HI R37, R38, 0x2, R37 ;  /* 0x0000000226257819 */ /* 0x000fe40000010225 */
        /* <DEDUP_REMOVED lines=51> */
[----:B------:R-:W-:Y:S01]  /*33a0*/  STL [R1+0x364], R35 ;  /* 0x0003642301007387 */ /* 0x000fe20000100800 */
[----:B--2---:R-:W-:Y:S02]  /*33b0*/  SHF.R.S32.HI R21, RZ, 0x5, R21 ;  /* 0x00000005ff157819 */ /* 0x004fe40000011415 */
[----:B------:R-:W-:Y:S01]  /*33c0*/  IADD3.X R7, R4, UR21, R41, P2, P3 ;  /* 0x0000001504077c10 */ /* 0x000fe200097e6429 */
[----:B------:R-:W-:Y:S04]  /*33d0*/  STL [R1+0x368], R33 ;  /* 0x0003682101007387 */ /* 0x000fe80000100800 */
[----:B------:R-:W-:Y:S04]  /*33e0*/  STL [R1+0x394], R19 ;  /* 0x0003941301007387 */ /* 0x000fe80000100800 */
[----:B------:R0:W-:Y:S01]  /*33f0*/  STL [R1+0x3a0], R7 ;  /* 0x0003a00701007387 */ /* 0x0001e20000100800 */
[----:B------:R-:W-:Y:S01]  /*3400*/  IADD3 R49, P2, R22, R49, RZ ;  /* 0x0000003116317210 */ /* 0x000fe20007f5e0ff */
[----:B0-----:R-:W-:-:S04]  /*3410*/  IMAD.SHL.U32 R7, R21, 0x800, RZ ;  /* 0x0000080015077824 */ /* 0x001fc800078e00ff */
[----:B------:R-:W-:Y:S01]  /*3420*/  IMAD.SHL.U32 R19, R7, 0x4, RZ ;  /* 0x0000000407137824 */ /* 0x000fe200078e00ff */
[----:B------:R-:W-:Y:S01]  /*3430*/  SHF.R.S32.HI R33, RZ, 0x1f, R7 ;  /* 0x0000001fff217819 */ /* 0x000fe20000011407 */
[----:B------:R-:W-:-:S03]  /*3440*/  IMAD.X R50, R18, 0x1, R50, P2 ;  /* 0x0000000112327824 */ /* 0x000fc600010e0632 */
[----:B------:R-:W-:Y:S02]  /*3450*/  SHF.L.U64.HI R7, R7, 0x2, R33 ;  /* 0x0000000207077819 */ /* 0x000fe40000010221 */
[----:B------:R-:W-:Y:S01]  /*3460*/  IADD3 R32, P2, R32, R19, RZ ;  /* 0x0000001320207210 */ /* 0x000fe20007f5e0ff */
[----:B------:R-:W-:-:S04]  /*3470*/  IMAD.SHL.U32 R21, R21, 0x400, RZ ;  /* 0x0000040015157824 */ /* 0x000fc800078e00ff */
[----:B------:R-:W-:Y:S01]  /*3480*/  IMAD.X R33, R9, 0x1, R7, P2 ;  /* 0x0000000109217824 */ /* 0x000fe200010e0607 */
[----:B------:R-:W-:Y:S01]  /*3490*/  SHF.R.S32.HI R35, RZ, 0x1f, R21 ;  /* 0x0000001fff237819 */ /* 0x000fe20000011415 */
[----:B------:R-:W-:-:S03]  /*34a0*/  IMAD.SHL.U32 R9, R21, 0x4, RZ ;  /* 0x0000000415097824 */ /* 0x000fc600078e00ff */
[----:B------:R-:W-:Y:S02]  /*34b0*/  SHF.L.U64.HI R21, R21, 0x2, R35 ;  /* 0x0000000215157819 */ /* 0x000fe40000010223 */
[----:B------:R-:W-:-:S05]  /*34c0*/  IADD3 R30, P2, R30, R9, RZ ;  /* 0x000000091e1e7210 */ /* 0x000fca0007f5e0ff */
[----:B------:R-:W-:Y:S01]  /*34d0*/  IMAD.X R31, R31, 0x1, R21, P2 ;  /* 0x000000011f1f7824 */ /* 0x000fe200010e0615 */
[----:B------:R-:W-:-:S04]  /*34e0*/  ISETP.GE.U32.AND P2, PT, R34, 0x80, PT ;  /* 0x000000802200780c */ /* 0x000fc80003f46070 */
[----:B------:R-:W-:-:S04]  /*34f0*/  ISETP.GE.AND.EX P2, PT, R6, RZ, PT, P2 ;  /* 0x000000ff0600720c */ /* 0x000fc80003f46320 */
[----:B------:R-:W-:Y:S02]  /*3500*/  ISETP.LT.AND P3, PT, R0, 0x80, !P2 ;  /* 0x000000800000780c */ /* 0x000fe40005761270 */
[----:B------:R-:W-:Y:S02]  /*3510*/  CS2R R38, SRZ ;  /* 0x0000000000267805 */ /* 0x000fe4000001ff00 */
[----:B------:R-:W-:Y:S02]  /*3520*/  CS2R R40, SRZ ;  /* 0x0000000000287805 */ /* 0x000fe4000001ff00 */
[----:B------:R-:W-:-:S04]  /*3530*/  SHF.L.U64.HI R50, R49, 0x2, R50 ;  /* 0x0000000231327819 */ /* 0x000fc80000010232 */
[----:B------:R-:W2:Y:S04]  /*3540*/  @P1 LDG.E.EL R41, desc[UR18][R30.64] ;  /* 0x000000121e291981 */ /* 0x000ea8000c2e1900 */
[----:B------:R0:W3:Y:S02]  /*3550*/  @P3 LDG.E.EL R38, desc[UR18][R32.64] ;  /* 0x0000001220263981 */ /* 0x0000e4000c2e1900 */
[----:B0-----:R-:W-:-:S05]  /*3560*/  IMAD.SHL.U32 R32, R49, 0x4, RZ ;  /* 0x0000000431207824 */ /* 0x001fca00078e00ff */
[----:B------:R-:W-:-:S04]  /*3570*/  IADD3 R31, P4, P5, R14, UR24, R32 ;  /* 0x000000180e1f7c10 */ /* 0x000fc8000fd9e020 */
[----:B------:R-:W-:Y:S01]  /*3580*/  IADD3.X R30, R17, UR25, R50, P4, P5 ;  /* 0x00000019111e7c10 */ /* 0x000fe2000a7ea432 */
[----:B------:R-:W-:Y:S01]  /*3590*/  STL [R1+0x268], R31 ;  /* 0x0002681f01007387 */ /* 0x000fe20000100800 */
[----:B------:R-:W-:Y:S02]  /*35a0*/  ISETP.GT.U32.AND P4, PT, R34, 0xbf, PT ;  /* 0x000000bf2200780c */ /* 0x000fe40003f84070 */
[----:B------:R-:W-:Y:S01]  /*35b0*/  IADD3 R34, P5, P6, R47, UR22, R32 ;  /* 0x000000162f227c10 */ /* 0x000fe2000febe020 */
[----:B------:R0:W-:Y:S04]  /*35c0*/  STL [R1+0x274], R30 ;  /* 0x0002741e01007387 */ /* 0x0001e80000100800 */
[----:B------:R-:W4:Y:S01]  /*35d0*/  LDL.LU R47, [R1+0x864] ;  /* 0x00086400012f7983 */ /* 0x000f220000300800 */
[----:B------:R-:W-:-:S02]  /*35e0*/  IADD3.X R33, R25, UR23, R50, P5, P6 ;  /* 0x0000001719217c10 */ /* 0x000fc4000afec432 */
[----:B0-----:R-:W-:-:S05]  /*35f0*/  IADD3 R30, P5, R29, R9, RZ ;  /* 0x000000091d1e7210 */ /* 0x001fca0007fbe0ff */
[----:B------:R-:W-:Y:S01]  /*3600*/  IMAD.X R31, R26, 0x1, R21, P5 ;  /* 0x000000011a1f7824 */ /* 0x000fe200028e0615 */
[----:B------:R-:W-:Y:S01]  /*3610*/  IADD3 R26, P5, R27, R19, RZ ;  /* 0x000000131b1a7210 */ /* 0x000fe20007fbe0ff */
[----:B------:R-:W-:-:S04]  /*3620*/  IMAD.MOV.U32 R45, RZ, RZ, RZ ;  /* 0x000000ffff2d7224 */ /* 0x000fc800078e00ff */
[----:B------:R-:W-:Y:S01]  /*3630*/  IMAD.X R27, R5, 0x1, R7, P5 ;  /* 0x00000001051b7824 */ /* 0x000fe200028e0607 */
[----:B------:R-:W-:Y:S02]  /*3640*/  IADD3 R5, P5, P6, R15, UR26, R32 ;  /* 0x0000001a0f057c10 */ /* 0x000fe4000febe020 */
[----:B------:R-:W-:Y:S02]  /*3650*/  ISETP.GT.AND.EX P4, PT, R6, RZ, !P0, P4 ;  /* 0x000000ff0600720c */ /* 0x000fe40004784340 */
[----:B------:R0:W2:Y:S04]  /*3660*/  @P3 LDG.E.EL R45, desc[UR18][R26.64] ;  /* 0x000000121a2d3981 */ /* 0x0000a8000c2e1900 */
[----:B------:R-:W-:Y:S01]  /*3670*/  STL [R1+0x270], R34 ;  /* 0x0002702201007387 */ /* 0x000fe20000100800 */
[----:B0-----:R-:W-:Y:S01]  /*3680*/  IADD3.X R26, R16, UR27, R50, P5, P6 ;  /* 0x0000001b101a7c10 */ /* 0x001fe2000afec432 */
[----:B------:R-:W-:Y:S01]  /*3690*/  UIADD3 UR4, UP0, UR4, 0x8, URZ ;  /* 0x0000000804047890 */ /* 0x000fe2000ff1e03f */
[----:B------:R-:W-:Y:S01]  /*36a0*/  IADD3 R6, P5, P6, R3, UR20, R32 ;  /* 0x0000001403067c10 */ /* 0x000fe2000febe020 */
[----:B------:R-:W-:Y:S04]  /*36b0*/  STL [R1+0x278], R33 ;  /* 0x0002782101007387 */ /* 0x000fe80000100800 */
[----:B------:R0:W-:Y:S04]  /*36c0*/  STL [R1+0x30c], R5 ;  /* 0x00030c0501007387 */ /* 0x0001e80000100800 */
[----:B------:R1:W-:Y:S01]  /*36d0*/  STL [R1+0x310], R26 ;  /* 0x0003101a01007387 */ /* 0x0003e20000100800 */
[----:B------:R-:W-:Y:S01]  /*36e0*/  IMAD.MOV.U32 R29, RZ, RZ, RZ ;  /* 0x000000ffff1d7224 */ /* 0x000fe200078e00ff */
[----:B------:R-:W-:-:S02]  /*36f0*/  UIADD3.X UR5, URZ, UR5, URZ, UP0, !UPT ;  /* 0x000000053f057290 */ /* 0x000fc400087fe43f */
[----:B------:R1:W2:Y:S01]  /*3700*/  @P4 LDG.E.EL R39, desc[UR18][R30.64] ;  /* 0x000000121e274981 */ /* 0x0002a2000c2e1900 */
[----:B0-----:R-:W-:-:S03]  /*3710*/  IADD3.X R5, R4, UR21, R50, P5, P6 ;  /* 0x0000001504057c10 */ /* 0x001fc6000afec432 */
[----:B------:R-:W2:Y:S04]  /*3720*/  LDL.LU R49, [R1+0x4] ;  /* 0x0000040001317983 */ /* 0x000ea80000300800 */
[----:B------:R0:W-:Y:S04]  /*3730*/  STL [R1+0x36c], R6 ;  /* 0x00036c0601007387 */ /* 0x0001e80000100800 */
[----:B------:R-:W2:Y:S04]  /*3740*/  LDL.LU R37, [R1] ;  /* 0x0000000001257983 */ /* 0x000ea80000300800 */
[----:B------:R0:W-:Y:S04]  /*3750*/  STL [R1+0x370], R5 ;  /* 0x0003700501007387 */ /* 0x0001e80000100800 */
[----:B------:R-:W2:Y:S04]  /*3760*/  LDL.LU R36, [R1+0x8] ;  /* 0x0000080001247983 */ /* 0x000ea80000300800 */
[----:B------:R-:W2:Y:S04]  /*3770*/  LDL.LU R46, [R1+0xc] ;  /* 0x00000c00012e7983 */ /* 0x000ea80000300800 */
[----:B------:R-:W2:Y:S01]  /*3780*/  LDL.LU R43, [R1+0x14] ;  /* 0x00001400012b7983 */ /* 0x000ea20000300800 */
[----:B----4-:R-:W-:-:S05]  /*3790*/  IADD3 R34, P5, R47, R9, RZ ;  /* 0x000000092f227210 */ /* 0x010fca0007fbe0ff */
[--C-:B------:R-:W-:Y:S01]  /*37a0*/  IMAD.X R35, R51, 0x1, R21.reuse, P5 ;  /* 0x0000000133237824 */ /* 0x100fe200028e0615 */
[----:B-1----:R-:W-:Y:S01]  /*37b0*/  IADD3 R26, P5, R52, R9, RZ ;  /* 0x00000009341a7210 */ /* 0x002fe20007fbe0ff */
[----:B------:R-:W4:Y:S04]  /*37c0*/  LDL.LU R51, [R1+0x24] ;  /* 0x0000240001337983 */ /* 0x000f280000300800 */
[----:B------:R-:W-:Y:S01]  /*37d0*/  IMAD.X R27, R55, 0x1, R21, P5 ;  /* 0x00000001371b7824 */ /* 0x000fe200028e0615 */
[----:B------:R-:W-:Y:S01]  /*37e0*/  IADD3 R30, P5, R48, R19, RZ ;  /* 0x00000013301e7210 */ /* 0x000fe20007fbe0ff */
[----:B------:R-:W2:Y:S04]  /*37f0*/  LDL.LU R52, [R1+0x20] ;  /* 0x0000200001347983 */ /* 0x000ea80000300800 */
[----:B------:R-:W-:Y:S01]  /*3800*/  IMAD.X R31, R53, 0x1, R7, P5 ;  /* 0x00000001351f7824 */ /* 0x000fe200028e0607 */
[----:B------:R1:W2:Y:S04]  /*3810*/  @P4 LDG.E.EL R29, desc[UR18][R26.64] ;  /* 0x000000121a1d4981 */ /* 0x0002a8000c2e1900 */
[----:B------:R0:W2:Y:S04]  /*3820*/  @P3 LDG.E.EL R40, desc[UR18][R30.64] ;  /* 0x000000121e283981 */ /* 0x0000a8000c2e1900 */
[----:B------:R-:W2:Y:S01]  /*3830*/  LDL.LU R55, [R1+0x18] ;  /* 0x0000180001377983 */ /* 0x000ea20000300800 */
[----:B-1----:R-:W-:-:S02]  /*3840*/  IMAD.U32 R26, RZ, RZ, UR4 ;  /* 0x00000004ff1a7e24 */ /* 0x002fc4000f8e00ff */
[----:B------:R-:W-:-:S05]  /*3850*/  IMAD.U32 R27, RZ, RZ, UR5 ;  /* 0x00000005ff1b7e24 */ /* 0x000fca000f8e00ff */
[----:B------:R-:W2:Y:S01]  /*3860*/  LDG.E.EL.64 R30, desc[UR18][R26.64+-0x8] ;  /* 0xfffff8121a1e7981 */ /* 0x000ea2000c2e1b00 */
[----:B------:R-:W-:Y:S01]  /*3870*/  IADD3 R32, P5, R54, R9, RZ ;  /* 0x0000000936207210 */ /* 0x000fe20007fbe0ff */
[----:B------:R-:W-:Y:S02]  /*3880*/  IMAD.MOV.U32 R42, RZ, RZ, RZ ;  /* 0x000000ffff2a7224 */ /* 0x000fe400078e00ff */
[----:B0-----:R-:W-:Y:S01]  /*3890*/  IMAD.MOV.U32 R6, RZ, RZ, RZ ;  /* 0x000000ffff067224 */ /* 0x001fe200078e00ff */
[----:B------:R-:W3:Y:S01]  /*38a0*/  LDL.LU R54, [R1+0x60] ;  /* 0x0000600001367983 */ /* 0x000ee20000300800 */
[----:B------:R-:W-:-:S04]  /*38b0*/  IMAD.X R33, R56, 0x1, R21, P5 ;  /* 0x0000000138217824 */ /* 0x000fc800028e0615 */
[----:B------:R-:W3:Y:S04]  /*38c0*/  @P1 LDG.E.EL R6, desc[UR18][R34.64] ;  /* 0x0000001222061981 */ /* 0x000ee8000c2e1900 */
[----:B------:R0:W3:Y:S01]  /*38d0*/  @P1 LDG.E.EL R42, desc[UR18][R32.64] ;  /* 0x00000012202a1981 */ /* 0x0000e2000c2e1900 */
[----:B--2---:R-:W-:-:S04]  /*38e0*/  SHF.R.U32.HI R5, RZ, 0x1d, R31 ;  /* 0x0000001dff057819 */ /* 0x004fc8000001161f */
[----:B------:R-:W-:-:S04]  /*38f0*/  LOP3.LUT R5, R5, 0x4, RZ, 0xc0, !PT ;  /* 0x0000000405057812 */ /* 0x000fc800078ec0ff */
[----:B------:R-:W-:-:S05]  /*3900*/  IADD3 R44, P5, R30, R5, RZ ;  /* 0x000000051e2c7210 */ /* 0x000fca0007fbe0ff */
[----:B------:R-:W-:Y:S01]  /*3910*/  IMAD.X R5, RZ, RZ, R31, P5 ;  /* 0x000000ffff057224 */ /* 0x000fe200028e061f */
[----:B------:R-:W-:-:S05]  /*3920*/  IADD3 R30, P5, R58, R9, RZ ;  /* 0x000000093a1e7210 */ /* 0x000fca0007fbe0ff */
[----:B------:R-:W-:Y:S01]  /*3930*/  IMAD.X R31, R49, 0x1, R21, P5 ;  /* 0x00000001311f7824 */ /* 0x000fe200028e0615 */
[----:B0-----:R-:W-:-:S05]  /*3940*/  IADD3 R32, P5, R57, R19, RZ ;  /* 0x0000001339207210 */ /* 0x001fca0007fbe0ff */
[----:B------:R-:W-:Y:S01]  /*3950*/  IMAD.X R33, R59, 0x1, R7, P5 ;  /* 0x000000013b217824 */ /* 0x000fe200028e0607 */
[----:B------:R-:W-:-:S05]  /*3960*/  IADD3 R34, P5, R37, R9, RZ ;  /* 0x0000000925227210 */ /* 0x000fca0007fbe0ff */
[----:B------:R-:W-:Y:S01]  /*3970*/  IMAD.X R35, R36, 0x1, R21, P5 ;  /* 0x0000000124237824 */ /* 0x000fe200028e0615 */
[----:B------:R-:W-:-:S05]  /*3980*/  IADD3 R36, P5, R46, R9, RZ ;  /* 0x000000092e247210 */ /* 0x000fca0007fbe0ff */
[----:B------:R-:W-:Y:S02]  /*3990*/  IMAD.X R37, R43, 0x1, R21, P5 ;  /* 0x000000012b257824 */ /* 0x000fe400028e0615 */
[C---:B------:R-:W-:Y:S01]  /*39a0*/  IMAD.SHL.U32 R43, R44.reuse, 0x4, RZ ;  /* 0x000000042c2b7824 */ /* 0x040fe200078e00ff */
[----:B------:R-:W-:Y:S02]  /*39b0*/  SHF.L.U64.HI R44, R44, 0x2, R5 ;  /* 0x000000022c2c7819 */ /* 0x000fe40000010205 */
[----:B------:R-:W-:Y:S02]  /*39c0*/  CS2R R46, SRZ ;  /* 0x00000000002e7805 */ /* 0x000fe4000001ff00 */
[----:B------:R-:W-:-:S04]  /*39d0*/  IADD3 R50, P5, R43, R10, RZ ;  /* 0x0000000a2b327210 */ /* 0x000fc80007fbe0ff */
[----:B------:R0:W2:Y:S01]  /*39e0*/  @P3 LDG.E.EL R46, desc[UR18][R32.64] ;  /* 0x00000012202e3981 */ /* 0x0000a2000c2e1900 */
[----:B------:R-:W-:Y:S02]  /*39f0*/  IMAD.X R5, R44, 0x1, R20, P5 ;  /* 0x000000012c057824 */ /* 0x000fe400028e0614 */
[C---:B------:R-:W-:Y:S01]  /*3a00*/  IMAD.SHL.U32 R49, R50.reuse, 0x4, RZ ;  /* 0x0000000432317824 */ /* 0x040fe200078e00ff */
[----:B------:R1:W2:Y:S02]  /*3a10*/  @P4 LDG.E.EL R47, desc[UR18][R30.64] ;  /* 0x000000121e2f4981 */ /* 0x0002a4000c2e1900 */
[----:B------:R-:W-:Y:S02]  /*3a20*/  SHF.L.U64.HI R50, R50, 0x2, R5 ;  /* 0x0000000232327819 */ /* 0x000fe40000010205 */
[----:B0-----:R-:W-:-:S04]  /*3a30*/  IADD3 R32, P5, P6, R15, UR26, R49 ;  /* 0x0000001a0f207c10 */ /* 0x001fc8000febe031 */
[----:B------:R-:W-:Y:S02]  /*3a40*/  IADD3.X R5, R16, UR27, R50, P5, P6 ;  /* 0x0000001b10057c10 */ /* 0x000fe4000afec432 */
[----:B-1----:R-:W-:Y:S01]  /*3a50*/  IADD3 R30, P5, R55, R19, RZ ;  /* 0x00000013371e7210 */ /* 0x002fe20007fbe0ff */
[----:B------:R4:W-:Y:S04]  /*3a60*/  STL [R1+0x4d4], R32 ;  /* 0x0004d42001007387 */ /* 0x0009e80000100800 */
[----:B------:R-:W-:Y:S01]  /*3a70*/  IMAD.X R31, R52, 0x1, R7, P5 ;  /* 0x00000001341f7824 */ /* 0x000fe200028e0607 */
[----:B------:R0:W-:Y:S01]  /*3a80*/  STL [R1+0x4d8], R5 ;  /* 0x0004d80501007387 */ /* 0x0001e20000100800 */
[----:B----4-:R-:W-:-:S05]  /*3a90*/  IADD3 R32, P5, R51, R9, RZ ;  /* 0x0000000933207210 */ /* 0x010fca0007fbe0ff */
[----:B------:R-:W-:Y:S02]  /*3aa0*/  IMAD.X R33, R2, 0x1, R21, P5 ;  /* 0x0000000102217824 */ /* 0x000fe400028e0615 */
[----:B------:R-:W4:Y:S01]  /*3ab0*/  LDL.LU R2, [R1+0x860] ;  /* 0x0008600001027983 */ /* 0x000f220000300800 */
[----:B------:R-:W-:Y:S02]  /*3ac0*/  IMAD.MOV.U32 R48, RZ, RZ, RZ ;  /* 0x000000ffff307224 */ /* 0x000fe400078e00ff */
[----:B------:R-:W-:Y:S01]  /*3ad0*/  IMAD.SHL.U32 R56, R0, 0x80, RZ ;  /* 0x0000008000387824 */ /* 0x000fe200078e00ff */
[----:B------:R-:W2:Y:S04]  /*3ae0*/  LDL.LU R53, [R1+0x70] ;  /* 0x0000700001357983 */ /* 0x000ea80000300800 */
[----:B------:R1:W2:Y:S01]  /*3af0*/  @P1 LDG.E.EL R48, desc[UR18][R34.64] ;  /* 0x0000001222301981 */ /* 0x0002a2000c2e1900 */
[----:B0-----:R-:W-:-:S03]  /*3b00*/  IMAD.SHL.U32 R5, R56, 0x4, RZ ;  /* 0x0000000438057824 */ /* 0x001fc600078e00ff */
[----:B------:R-:W2:Y:S04]  /*3b10*/  LDL.LU R55, [R1+0x98] ;  /* 0x0000980001377983 */ /* 0x000ea80000300800 */
[----:B------:R-:W2:Y:S01]  /*3b20*/  LDL.LU R52, [R1+0x84] ;  /* 0x0000840001347983 */ /* 0x000ea20000300800 */
[----:B-1----:R-:W-:-:S03]  /*3b30*/  CS2R R34, SRZ ;  /* 0x0000000000227805 */ /* 0x002fc6000001ff00 */
[----:B------:R-:W2:Y:S04]  /*3b40*/  LDL.LU R51, [R1+0x9c] ;  /* 0x00009c0001337983 */ /* 0x000ea80000300800 */
[----:B------:R0:W2:Y:S04]  /*3b50*/  @P3 LDG.E.EL R35, desc[UR18][R30.64] ;  /* 0x000000121e233981 */ /* 0x0000a8000c2e1900 */
[----:B------:R1:W2:Y:S01]  /*3b60*/  @P4 LDG.E.EL R34, desc[UR18][R36.64] ;  /* 0x0000001224224981 */ /* 0x0002a2000c2e1900 */
[----:B0-----:R-:W-:-:S04]  /*3b70*/  SHF.R.S32.HI R30, RZ, 0x1f, R56 ;  /* 0x0000001fff1e7819 */ /* 0x001fc80000011438 */
[----:B------:R-:W-:Y:S02]  /*3b80*/  SHF.L.U64.HI R56, R56, 0x2, R30 ;  /* 0x0000000238387819 */ /* 0x000fe4000001021e */
[----:B---3--:R-:W-:Y:S01]  /*3b90*/  IADD3 R30, P5, R54, R5, RZ ;  /* 0x00000005361e7210 */ /* 0x008fe20007fbe0ff */
[----:B------:R0:W-:Y:S04]  /*3ba0*/  STL [R1+0x670], R0 ;  /* 0x0006700001007387 */ /* 0x0001e80000100800 */
[----:B0-----:R-:W3:Y:S01]  /*3bb0*/  LDL R0, [R1+0x10] ;  /* 0x0000100001007983 */ /* 0x001ee20000100800 */
[----:B----4-:R-:W-:-:S03]  /*3bc0*/  IMAD.X R31, R2, 0x1, R56, P5 ;  /* 0x00000001021f7824 */ /* 0x010fc600028e0638 */
[----:B------:R-:W4:Y:S01]  /*3bd0*/  LDL.LU R2, [R1+0x85c] ;  /* 0x00085c0001027983 */ /* 0x000f220000300800 */
[----:B-1----:R-:W-:Y:S01]  /*3be0*/  CS2R R36, SRZ ;  /* 0x0000000000247805 */ /* 0x002fe2000001ff00 */
[----:B------:R-:W-:-:S05]  /*3bf0*/  IMAD.MOV.U32 R54, RZ, RZ, RZ ;  /* 0x000000ffff367224 */ /* 0x000fca00078e00ff */
[----:B------:R0:W2:Y:S04]  /*3c00*/  @P1 LDG.E.EL R36, desc[UR18][R32.64] ;  /* 0x0000001220241981 */ /* 0x0000a8000c2e1900 */
[----:B------:R1:W2:Y:S01]  /*3c10*/  @!P0 LDG.E.EL R54, desc[UR18][R30.64] ;  /* 0x000000121e368981 */ /* 0x0002a2000c2e1900 */
[----:B0-----:R-:W-:-:S03]  /*3c20*/  IADD3 R32, P5, R12, R9, RZ ;  /* 0x000000090c207210 */ /* 0x001fc60007fbe0ff */
[----:B------:R-:W2:Y:S02]  /*3c30*/  LDL.LU R12, [R1+0x858] ;  /* 0x00085800010c7983 */ /* 0x000ea40000300800 */
[----:B------:R-:W-:Y:S01]  /*3c40*/  IMAD.X R33, R28, 0x1, R21, P5 ;  /* 0x000000011c217824 */ /* 0x000fe200028e0615 */
[----:B-1----:R-:W-:Y:S01]  /*3c50*/  IADD3 R30, P5, P6, R14, UR24, R49 ;  /* 0x000000180e1e7c10 */ /* 0x002fe2000febe031 */
[----:B------:R-:W2:Y:S01]  /*3c60*/  LDL.LU R28, [R1+0x854] ;  /* 0x00085400011c7983 */ /* 0x000ea20000300800 */
[----:B------:R-:W-:Y:S02]  /*3c70*/  SEL R41, R41, RZ, P1 ;  /* 0x000000ff29297207 */ /* 0x000fe40000800000 */
[----:B------:R-:W-:Y:S02]  /*3c80*/  IADD3.X R31, R17, UR25, R50, P5, P6 ;  /* 0x00000019111f7c10 */ /* 0x000fe4000afec432 */
[----:B------:R-:W-:Y:S01]  /*3c90*/  SEL R39, R39, RZ, P4 ;  /* 0x000000ff27277207 */ /* 0x000fe20002000000 */
[----:B------:R0:W-:Y:S04]  /*3ca0*/  STL [R1+0x4a0], R30 ;  /* 0x0004a01e01007387 */ /* 0x0001e80000100800 */
[----:B------:R3:W-:Y:S04]  /*3cb0*/  STL [R1+0x4a8], R31 ;  /* 0x0004a81f01007387 */ /* 0x0007e80000100800 */
[----:B------:R1:W2:Y:S01]  /*3cc0*/  @P4 LDG.E.EL R37, desc[UR18][R32.64] ;  /* 0x0000001220254981 */ /* 0x0002a2000c2e1900 */
[----:B0-----:R-:W-:Y:S01]  /*3cd0*/  SEL R30, R38, RZ, P3 ;  /* 0x000000ff261e7207 */ /* 0x001fe20001800000 */
[----:B------:R-:W-:Y:S01]  /*3ce0*/  IMAD.MOV.U32 R38, RZ, RZ, RZ ;  /* 0x000000ffff267224 */ /* 0x000fe200078e00ff */
[----:B----4-:R-:W-:-:S04]  /*3cf0*/  ISETP.NE.AND P6, PT, R2, 0x10, PT ;  /* 0x000000100200780c */ /* 0x010fc80003fc5270 */
[----:B------:R-:W-:Y:S02]  /*3d00*/  @P2 SEL R30, R41, R39, !P6 ;  /* 0x00000027291e2207 */ /* 0x000fe40007000000 */
[----:B---3--:R-:W-:-:S03]  /*3d10*/  IADD3 R31, P5, P6, R0, UR22, R49 ;  /* 0x00000016001f7c10 */ /* 0x008fc6000febe031 */
[----:B------:R0:W-:Y:S04]  /*3d20*/  STL [R1+0x4b4], R30 ;  /* 0x0004b41e01007387 */ /* 0x0001e80000100800 */
[----:B------:R-:W-:Y:S01]  /*3d30*/  STL [R1+0x48c], R31 ;  /* 0x00048c1f01007387 */ /* 0x000fe20000100800 */
[----:B0-----:R-:W-:Y:S02]  /*3d40*/  IADD3.X R30, R25, UR23, R50, P5, P6 ;  /* 0x00000017191e7c10 */ /* 0x001fe4000afec432 */
[----:B-1----:R-:W-:-:S03]  /*3d50*/  IADD3 R33, P5, P6, R3, UR20, R49 ;  /* 0x0000001403217c10 */ /* 0x002fc6000febe031 */
[----:B------:R2:W-:Y:S01]  /*3d60*/  STL [R1+0x490], R30 ;  /* 0x0004901e01007387 */ /* 0x0005e20000100800 */
[----:B------:R-:W-:Y:S02]  /*3d70*/  IADD3.X R32, R4, UR21, R50, P5, P6 ;  /* 0x0000001504207c10 */ /* 0x000fe4000afec432 */
[----:B--2---:R-:W-:-:S05]  /*3d80*/  IADD3 R30, P5, R53, R5, RZ ;  /* 0x00000005351e7210 */ /* 0x004fca0007fbe0ff */
[----:B------:R-:W-:-:S05]  /*3d90*/  IMAD.X R31, R55, 0x1, R56, P5 ;  /* 0x00000001371f7824 */ /* 0x000fca00028e0638 */
[----:B------:R0:W2:Y:S01]  /*3da0*/  @!P0 LDG.E.EL R38, desc[UR18][R30.64] ;  /* 0x000000121e268981 */ /* 0x0000a2000c2e1900 */
[----:B------:R-:W-:Y:S02]  /*3db0*/  ISETP.NE.AND P6, PT, R2, 0x10, PT ;  /* 0x000000100200780c */ /* 0x000fe40003fc5270 */
[----:B------:R-:W-:Y:S01]  /*3dc0*/  SEL R6, R6, RZ, P1 ;  /* 0x000000ff06067207 */ /* 0x000fe20000800000 */
[----:B------:R-:W-:Y:S01]  /*3dd0*/  STL [R1+0x4cc], R33 ;  /* 0x0004cc2101007387 */ /* 0x000fe20000100800 */
[----:B------:R-:W-:-:S03]  /*3de0*/  SEL R29, R29, RZ, P4 ;  /* 0x000000ff1d1d7207 */ /* 0x000fc60002000000 */
[----:B------:R1:W-:Y:S02]  /*3df0*/  STL [R1+0x4d0], R32 ;  /* 0x0004d02001007387 */ /* 0x0003e40000100800 */
[----:B-1----:R-:W-:-:S05]  /*3e00*/  IADD3 R32, P5, R52, R5, RZ ;  /* 0x0000000534207210 */ /* 0x002fca0007fbe0ff */
[----:B------:R-:W-:Y:S01]  /*3e10*/  IMAD.X R33, R51, 0x1, R56, P5 ;  /* 0x0000000133217824 */ /* 0x000fe200028e0638 */
[----:B0-----:R-:W-:-:S05]  /*3e20*/  IADD3 R30, P5, R43, R13, RZ ;  /* 0x0000000d2b1e7210 */ /* 0x001fca0007fbe0ff */
[----:B------:R-:W-:Y:S01]  /*3e30*/  IMAD.X R31, R44, 0x1, R24, P5 ;  /* 0x000000012c1f7824 */ /* 0x000fe200028e0618 */
[----:B--2---:R0:W-:Y:S04]  /*3e40*/  STL [R1+0x4c8], R38 ;  /* 0x0004c82601007387 */ /* 0x0041e80000100800 */
[----:B------:R-:W-:Y:S01]  /*3e50*/  STL [R1+0x4bc], R54 ;  /* 0x0004bc3601007387 */ /* 0x000fe20000100800 */
[----:B0-----:R-:W-:Y:S02]  /*3e60*/  SEL R38, R45, RZ, P3 ;  /* 0x000000ff2d267207 */ /* 0x001fe40001800000 */
[----:B------:R-:W-:-:S05]  /*3e70*/  @P2 SEL R38, R6, R29, !P6 ;  /* 0x0000001d06262207 */ /* 0x000fca0007000000 */
[----:B------:R0:W-:Y:S02]  /*3e80*/  STL [R1+0x4c4], R38 ;  /* 0x0004c42601007387 */ /* 0x0001e40000100800 */
[----:B0-----:R-:W-:-:S06]  /*3e90*/  IMAD.MOV.U32 R38, RZ, RZ, RZ ;  /* 0x000000ffff267224 */ /* 0x001fcc00078e00ff */
[----:B------:R0:W2:Y:S01]  /*3ea0*/  @!P0 LDG.E.EL R38, desc[UR18][R32.64] ;  /* 0x0000001220268981 */ /* 0x0000a2000c2e1900 */
[C---:B------:R-:W-:Y:S01]  /*3eb0*/  IMAD.SHL.U32 R6, R30.reuse, 0x4, RZ ;  /* 0x000000041e067824 */ /* 0x040fe200078e00ff */
[----:B------:R-:W-:-:S04]  /*3ec0*/  SHF.L.U64.HI R29, R30, 0x2, R31 ;  /* 0x000000021e1d7819 */ /* 0x000fc8000001021f */
[----:B------:R-:W-:Y:S02]  /*3ed0*/  IADD3 R30, P5, P6, R15, UR26, R6 ;  /* 0x0000001a0f1e7c10 */ /* 0x000fe4000febe006 */
[----:B------:R-:W-:Y:S02]  /*3ee0*/  SEL R42, R42, RZ, P1 ;  /* 0x000000ff2a2a7207 */ /* 0x000fe40000800000 */
[----:B------:R-:W-:Y:S02]  /*3ef0*/  IADD3.X R31, R16, UR27, R29, P5, P6 ;  /* 0x0000001b101f7c10 */ /* 0x000fe4000afec41d */
[----:B------:R-:W-:Y:S02]  /*3f00*/  ISETP.NE.AND P6, PT, R2, 0x10, PT ;  /* 0x000000100200780c */ /* 0x000fe40003fc5270 */
[----:B------:R-:W-:Y:S01]  /*3f10*/  SEL R47, R47, RZ, P4 ;  /* 0x000000ff2f2f7207 */ /* 0x000fe20002000000 */
[----:B------:R1:W-:Y:S04]  /*3f20*/  STL [R1+0x478], R30 ;  /* 0x0004781e01007387 */ /* 0x0003e80000100800 */
[----:B------:R-:W-:Y:S01]  /*3f30*/  STL [R1+0x484], R31 ;  /* 0x0004841f01007387 */ /* 0x000fe20000100800 */
[----:B-1----:R-:W-:-:S02]  /*3f40*/  SEL R30, R40, RZ, P3 ;  /* 0x000000ff281e7207 */ /* 0x002fc40001800000 */
[----:B------:R-:W-:Y:S02]  /*3f50*/  @P2 SEL R30, R42, R47, !P6 ;  /* 0x0000002f2a1e2207 */ /* 0x000fe40007000000 */
[----:B0-----:R-:W-:Y:S02]  /*3f60*/  IADD3 R33, P5, P6, R14, UR24, R6 ;  /* 0x000000180e217c10 */ /* 0x001fe4000febe006 */
[----:B------:R-:W3:Y:S02]  /*3f70*/  LDL.LU R14, [R1+0x850] ;  /* 0x00085000010e7983 */ /* 0x000ee40000300800 */
[----:B------:R-:W-:Y:S02]  /*3f80*/  IADD3.X R32, R17, UR25, R29, P5, P6 ;  /* 0x0000001911207c10 */ /* 0x000fe4000afec41d */
[----:B------:R0:W-:Y:S04]  /*3f90*/  STL [R1+0x4b8], R30 ;  /* 0x0004b81e01007387 */ /* 0x0001e80000100800 */
[----:B------:R-:W-:Y:S01]  /*3fa0*/  STL [R1+0x47c], R33 ;  /* 0x00047c2101007387 */ /* 0x000fe20000100800 */
[----:B0-----:R-:W-:-:S03]  /*3fb0*/  IADD3 R30, P5, R28, R5, RZ ;  /* 0x000000051c1e7210 */ /* 0x001fc60007fbe0ff */
[----:B------:R-:W4:Y:S04]  /*3fc0*/  LDL.LU R28, [R1+0x84c] ;  /* 0x00084c00011c7983 */ /* 0x000f280000300800 */
[----:B------:R0:W-:Y:S01]  /*3fd0*/  STL [R1+0x488], R32 ;  /* 0x0004882001007387 */ /* 0x0001e20000100800 */
[----:B------:R-:W-:-:S03]  /*3fe0*/  IMAD.X R31, R12, 0x1, R56, P5 ;  /* 0x000000010c1f7824 */ /* 0x000fc600028e0638 */
[----:B------:R-:W4:Y:S01]  /*3ff0*/  LDL.LU R12, [R1+0x848] ;  /* 0x00084800010c7983 */ /* 0x000f220000300800 */
[----:B0-----:R-:W-:-:S06]  /*4000*/  IMAD.MOV.U32 R32, RZ, RZ, RZ ;  /* 0x000000ffff207224 */ /* 0x001fcc00078e00ff */
[----:B------:R0:W3:Y:S02]  /*4010*/  @!P0 LDG.E.EL R32, desc[UR18][R30.64] ;  /* 0x000000121e208981 */ /* 0x0000e4000c2e1900 */
[----:B0-----:R-:W-:-:S04]  /*4020*/  IADD3 R31, P5, P6, R0, UR22, R6 ;  /* 0x00000016001f7c10 */ /* 0x001fc8000febe006 */
[----:B------:R-:W-:Y:S01]  /*4030*/  IADD3.X R30, R25, UR23, R29, P5, P6 ;  /* 0x00000017191e7c10 */ /* 0x000fe2000afec41d */
[----:B------:R-:W-:Y:S01]  /*4040*/  STL [R1+0x474], R31 ;  /* 0x0004741f01007387 */ /* 0x000fe20000100800 */
[----:B------:R-:W-:-:S03]  /*4050*/  IADD3 R6, P5, P6, R3, UR20, R6 ;  /* 0x0000001403067c10 */ /* 0x000fc6000febe006 */
[----:B------:R-:W3:Y:S04]  /*4060*/  LDL.LU R58, [R1+0x3c] ;  /* 0x00003c00013a7983 */ /* 0x000ee80000300800 */
[----:B------:R-:W-:Y:S04]  /*4070*/  STL [R1+0x480], R30 ;  /* 0x0004801e01007387 */ /* 0x000fe80000100800 */
[----:B------:R-:W3:Y:S04]  /*4080*/  LDL.LU R53, [R1+0x50] ;  /* 0x0000500001357983 */ /* 0x000ee80000300800 */
[----:B------:R0:W-:Y:S01]  /*4090*/  STL [R1+0x4a4], R6 ;  /* 0x0004a40601007387 */ /* 0x0001e20000100800 */
[----:B------:R-:W-:-:S02]  /*40a0*/  SEL R48, R48, RZ, P1 ;  /* 0x000000ff30307207 */ /* 0x000fc40000800000 */
[----:B------:R-:W-:Y:S02]  /*40b0*/  SEL R34, R34, RZ, P4 ;  /* 0x000000ff22227207 */ /* 0x000fe40002000000 */
[----:B0-----:R-:W-:Y:S02]  /*40c0*/  IADD3.X R6, R4, UR21, R29, P5, P6 ;  /* 0x0000001504067c10 */ /* 0x001fe4000afec41d */
[----:B------:R-:W-:Y:S02]  /*40d0*/  IADD3 R30, P5, R60, R5, RZ ;  /* 0x000000053c1e7210 */ /* 0x000fe40007fbe0ff */
[----:B------:R-:W-:-:S03]  /*40e0*/  ISETP.NE.AND P6, PT, R2, 0x10, PT ;  /* 0x000000100200780c */ /* 0x000fc60003fc5270 */
[----:B------:R-:W-:Y:S01]  /*40f0*/  IMAD.X R31, R8, 0x1, R56, P5 ;  /* 0x00000001081f7824 */ /* 0x000fe200028e0638 */
[----:B--2---:R-:W-:Y:S04]  /*4100*/  STL [R1+0x4c0], R38 ;  /* 0x0004c02601007387 */ /* 0x004fe80000100800 */
[----:B------:R-:W2:Y:S04]  /*4110*/  LDL.LU R55, [R1+0x58] ;  /* 0x0000580001377983 */ /* 0x000ea80000300800 */
[----:B------:R-:W2:Y:S04]  /*4120*/  LDL.LU R60, [R1+0x844] ;  /* 0x00084400013c7983 */ /* 0x000ea80000300800 */
[----:B------:R0:W-:Y:S04]  /*4130*/  STL [R1+0x4b0], R6 ;  /* 0x0004b00601007387 */ /* 0x0001e80000100800 */
[----:B------:R-:W2:Y:S01]  /*4140*/  LDL.LU R8, [R1+0x840] ;  /* 0x0008400001087983 */ /* 0x000ea20000300800 */
[----:B0-----:R-:W-:-:S02]  /*4150*/  SEL R6, R46, RZ, P3 ;  /* 0x000000ff2e067207 */ /* 0x001fc40001800000 */
[----:B------:R-:W-:-:S05]  /*4160*/  @P2 SEL R6, R48, R34, !P6 ;  /* 0x0000002230062207 */ /* 0x000fca0007000000 */
[----:B------:R0:W-:Y:S02]  /*4170*/  STL [R1+0x498], R6 ;  /* 0x0004980601007387 */ /* 0x0001e40000100800 */
[----:B0-----:R-:W-:-:S06]  /*4180*/  IMAD.MOV.U32 R6, RZ, RZ, RZ ;  /* 0x000000ffff067224 */ /* 0x001fcc00078e00ff */
[----:B------:R0:W2:Y:S01]  /*4190*/  @!P0 LDG.E.EL R6, desc[UR18][R30.64] ;  /* 0x000000121e068981 */ /* 0x0000a2000c2e1900 */
[----:B------:R-:W-:Y:S02]  /*41a0*/  SEL R36, R36, RZ, P1 ;  /* 0x000000ff24247207 */ /* 0x000fe40000800000 */
[----:B------:R-:W-:Y:S02]  /*41b0*/  SEL R37, R37, RZ, P4 ;  /* 0x000000ff25257207 */ /* 0x000fe40002000000 */
[----:B------:R-:W-:Y:S02]  /*41c0*/  IADD3 R29, P5, R43, R11, RZ ;  /* 0x0000000b2b1d7210 */ /* 0x000fe40007fbe0ff */
[----:B----4-:R-:W-:-:S03]  /*41d0*/  LOP3.LUT R12, R12, R28, RZ, 0xfc, !PT ;  /* 0x0000001c0c0c7212 */ /* 0x010fc600078efcff */
[----:B0-----:R-:W-:Y:S02]  /*41e0*/  IMAD.X R30, R44, 0x1, R23, P5 ;  /* 0x000000012c1e7824 */ /* 0x001fe400028e0617 */
[----:B------:R-:W-:Y:S01]  /*41f0*/  IMAD.SHL.U32 R34, R29, 0x4, RZ ;  /* 0x000000041d227824 */ /* 0x000fe200078e00ff */
[----:B--2---:R0:W-:Y:S04]  /*4200*/  STL [R1+0x49c], R6 ;  /* 0x00049c0601007387 */ /* 0x0041e80000100800 */
[----:B------:R-:W2:Y:S01]  /*4210*/  LDL.LU R59, [R1+0x94] ;  /* 0x00009400013b7983 */ /* 0x000ea20000300800 */
[----:B0-----:R-:W-:Y:S02]  /*4220*/  SEL R6, R35, RZ, P3 ;  /* 0x000000ff23067207 */ /* 0x001fe40001800000 */
[----:B------:R-:W-:Y:S01]  /*4230*/  @P2 SEL R6, R36, R37, !P6 ;  /* 0x0000002524062207 */ /* 0x000fe20007000000 */
[----:B---3--:R-:W-:Y:S04]  /*4240*/  STL [R1+0x4ac], R32 ;  /* 0x0004ac2001007387 */ /* 0x008fe80000100800 */
[----:B------:R-:W3:Y:S04]  /*4250*/  LDL.LU R54, [R1+0xbc] ;  /* 0x0000bc0001367983 */ /* 0x000ee80000300800 */
[----:B------:R-:W4:Y:S04]  /*4260*/  LDL.LU R52, [R1+0xc8] ;  /* 0x0000c80001347983 */ /* 0x000f280000300800 */
[----:B------:R0:W-:Y:S01]  /*4270*/  STL [R1+0x494], R6 ;  /* 0x0004940601007387 */ /* 0x0001e20000100800 */
[----:B------:R-:W-:-:S03]  /*4280*/  SHF.L.U64.HI R35, R29, 0x2, R30 ;  /* 0x000000021d237819 */ /* 0x000fc6000001021e */
[----:B------:R-:W2:Y:S01]  /*4290*/  LDL.LU R51, [R1+0xd0] ;  /* 0x0000d00001337983 */ /* 0x000ea20000300800 */
[----:B0-----:R-:W-:-:S04]  /*42a0*/  LOP3.LUT R6, R8, R14, RZ, 0xfc, !PT ;  /* 0x0000000e08067212 */ /* 0x001fc800078efcff */
[C---:B------:R-:W-:Y:S01]  /*42b0*/  SHF.L.U64.HI R6, R12.reuse, 0x6, R6 ;  /* 0x000000060c067819 */ /* 0x040fe20000010206 */
[----:B------:R-:W-:-:S05]  /*42c0*/  IMAD.SHL.U32 R12, R12, 0x40, RZ ;  /* 0x000000400c0c7824 */ /* 0x000fca00078e00ff */
[----:B------:R-:W-:-:S04]  /*42d0*/  IADD3 R29, P5, P6, R12, UR26, R34 ;  /* 0x0000001a0c1d7c10 */ /* 0x000fc8000febe022 */
[----:B------:R-:W-:Y:S02]  /*42e0*/  IADD3.X R8, R6, UR27, R35, P5, P6 ;  /* 0x0000001b06087c10 */ /* 0x000fe4000afec423 */
[----:B------:R-:W-:Y:S01]  /*42f0*/  IADD3 R30, P5, R58, R19, RZ ;  /* 0x000000133a1e7210 */ /* 0x000fe20007fbe0ff */
[----:B------:R-:W-:Y:S04]  /*4300*/  STL [R1+0x46c], R29 ;  /* 0x00046c1d01007387 */ /* 0x000fe80000100800 */
[----:B------:R0:W-:Y:S01]  /*4310*/  STL [R1+0x470], R8 ;  /* 0x0004700801007387 */ /* 0x0001e20000100800 */
[----:B------:R-:W-:Y:S01]  /*4320*/  IMAD.X R31, R53, 0x1, R7, P5 ;  /* 0x00000001351f7824 */ /* 0x000fe200028e0607 */
[----:B------:R-:W-:Y:S01]  /*4330*/  IADD3 R32, P5, R55, R9, RZ ;  /* 0x0000000937207210 */ /* 0x000fe20007fbe0ff */
[----:B------:R-:W-:-:S02]  /*4340*/  IMAD.MOV.U32 R36, RZ, RZ, RZ ;  /* 0x000000ffff247224 */ /* 0x000fc400078e00ff */
[----:B0-----:R-:W-:Y:S02]  /*4350*/  IMAD.MOV.U32 R8, RZ, RZ, RZ ;  /* 0x000000ffff087224 */ /* 0x001fe400078e00ff */
[----:B------:R-:W-:Y:S02]  /*4360*/  IMAD.X R33, R61, 0x1, R21, P5 ;  /* 0x000000013d217824 */ /* 0x000fe400028e0615 */
[----:B------:R-:W2:Y:S04]  /*4370*/  LDL.LU R61, [R1+0x83c] ;  /* 0x00083c00013d7983 */ /* 0x000ea80000300800 */
[----:B------:R-:W2:Y:S04]  /*4380*/  @P3 LDG.E.EL R8, desc[UR18][R30.64] ;  /* 0x000000121e083981 */ /* 0x000ea8000c2e1900 */
[----:B------:R0:W3:Y:S02]  /*4390*/  @P1 LDG.E.EL R36, desc[UR18][R32.64] ;  /* 0x0000001220241981 */ /* 0x0000e4000c2e1900 */
[----:B0-----:R-:W-:-:S02]  /*43a0*/  IMAD.MOV.U32 R32, RZ, RZ, RZ ;  /* 0x000000ffff207224 */ /* 0x001fc400078e00ff */
[----:B--2---:R0:W-:Y:S04]  /*43b0*/  STL [R1+0x5ac], R8 ;  /* 0x0005ac0801007387 */ /* 0x0041e80000100800 */
[----:B------:R-:W2:Y:S04]  /*43c0*/  LDL.LU R57, [R1+0x54] ;  /* 0x0000540001397983 */ /* 0x000ea80000300800 */
[----:B------:R-:W2:Y:S01]  /*43d0*/  LDL.LU R58, [R1+0x78] ;  /* 0x00007800013a7983 */ /* 0x000ea20000300800 */
[----:B0-----:R-:W-:-:S03]  /*43e0*/  IADD3 R8, P5, R28, R60, RZ ;  /* 0x0000003c1c087210 */ /* 0x001fc60007fbe0ff */
[----:B------:R-:W2:Y:S01]  /*43f0*/  LDL.LU R53, [R1+0x88] ;  /* 0x0000880001357983 */ /* 0x000ea20000300800 */
[----:B------:R-:W-:-:S03]  /*4400*/  IADD3.X R29, R14, -0x1, RZ, P5, !PT ;  /* 0xffffffff0e1d7810 */ /* 0x000fc60002ffe4ff */
[----:B---3--:R0:W-:Y:S02]  /*4410*/  STL [R1+0x5b8], R36 ;  /* 0x0005b82401007387 */ /* 0x0081e40000100800 */
[C---:B0-----:R-:W-:Y:S01]  /*4420*/  IMAD.SHL.U32 R36, R8.reuse, 0x40, RZ ;  /* 0x0000004008247824 */ /* 0x041fe200078e00ff */
[----:B------:R-:W-:-:S04]  /*4430*/  SHF.L.U64.HI R8, R8, 0x6, R29 ;  /* 0x0000000608087819 */ /* 0x000fc8000001021d */
[----:B------:R-:W-:-:S04]  /*4440*/  IADD3 R30, P5, P6, R36, UR24, R34 ;  /* 0x00000018241e7c10 */ /* 0x000fc8000febe022 */
[----:B------:R-:W-:Y:S02]  /*4450*/  IADD3.X R29, R8, UR25, R35, P5, P6 ;  /* 0x00000019081d7c10 */ /* 0x000fe4000afec423 */
[----:B------:R-:W-:Y:S01]  /*4460*/  IADD3 R61, P5, R28, R61, RZ ;  /* 0x0000003d1c3d7210 */ /* 0x000fe20007fbe0ff */
[----:B------:R-:W-:Y:S03]  /*4470*/  STL [R1+0xdc], R36 ;  /* 0x0000dc2401007387 */ /* 0x000fe60000100800 */
[----:B------:R-:W-:Y:S01]  /*4480*/  IADD3.X R14, R14, -0x1, RZ, P5, !PT ;  /* 0xffffffff0e0e7810 */ /* 0x000fe20002ffe4ff */
[----:B------:R-:W3:Y:S01]  /*4490*/  LDL.LU R55, [R1+0xac] ;  /* 0x0000ac0001377983 */ /* 0x000ee20000300800 */
[----:B------:R-:W-:-:S03]  /*44a0*/  IADD3 R28, P5, R59, R5, RZ ;  /* 0x000000053b1c7210 */ /* 0x000fc60007fbe0ff */
[----:B------:R-:W-:Y:S04]  /*44b0*/  STL [R1+0x464], R30 ;  /* 0x0004641e01007387 */ /* 0x000fe80000100800 */
[----:B------:R0:W-:Y:S02]  /*44c0*/  STL [R1+0x468], R29 ;  /* 0x0004681d01007387 */ /* 0x0001e40000100800 */
[----:B0-----:R-:W-:-:S05]  /*44d0*/  IMAD.X R29, R54, 0x1, R56, P5 ;  /* 0x00000001361d7824 */ /* 0x001fca00028e0638 */
[----:B------:R0:W2:Y:S01]  /*44e0*/  @!P0 LDG.E.EL R32, desc[UR18][R28.64] ;  /* 0x000000121c208981 */ /* 0x0000a2000c2e1900 */
[----:B----4-:R-:W-:-:S03]  /*44f0*/  IADD3 R30, P5, R52, R9, RZ ;  /* 0x00000009341e7210 */ /* 0x010fc60007fbe0ff */
[----:B------:R-:W4:Y:S02]  /*4500*/  LDL.LU R52, [R1+0xb4] ;  /* 0x0000b40001347983 */ /* 0x000f240000300800 */
[----:B------:R-:W-:Y:S02]  /*4510*/  IMAD.X R31, R51, 0x1, R21, P5 ;  /* 0x00000001331f7824 */ /* 0x000fe400028e0615 */
[C---:B------:R-:W-:Y:S01]  /*4520*/  IMAD.SHL.U32 R54, R61.reuse, 0x40, RZ ;  /* 0x000000403d367824 */ /* 0x040fe200078e00ff */
[----:B------:R-:W-:-:S04]  /*4530*/  SHF.L.U64.HI R14, R61, 0x6, R14 ;  /* 0x000000063d0e7819 */ /* 0x000fc8000001020e */
[----:B0-----:R-:W-:Y:S01]  /*4540*/  IADD3 R28, P5, P6, R54, UR22, R34 ;  /* 0x00000016361c7c10 */ /* 0x001fe2000febe022 */
[----:B--2---:R0:W-:Y:S02]  /*4550*/  STL [R1+0x5dc], R32 ;  /* 0x0005dc2001007387 */ /* 0x0041e40000100800 */
[----:B0-----:R-:W-:-:S06]  /*4560*/  IMAD.MOV.U32 R32, RZ, RZ, RZ ;  /* 0x000000ffff207224 */ /* 0x001fcc00078e00ff */
[----:B------:R-:W2:Y:S01]  /*4570*/  @P4 LDG.E.EL R32, desc[UR18][R30.64] ;  /* 0x000000121e204981 */ /* 0x000ea2000c2e1900 */
[----:B------:R-:W-:-:S03]  /*4580*/  IADD3.X R29, R14, UR23, R35, P5, P6 ;  /* 0x000000170e1d7c10 */ /* 0x000fc6000afec423 */
[----:B------:R-:W-:Y:S04]  /*4590*/  STL [R1+0xfc], R54 ;  /* 0x0000fc3601007387 */ /* 0x000fe80000100800 */
[----:B------:R-:W3:Y:S04]  /*45a0*/  LDL.LU R51, [R1+0xe0] ;  /* 0x0000e00001337983 */ /* 0x000ee80000300800 */
[----:B------:R0:W-:Y:S04]  /*45b0*/  STL [R1+0x444], R28 ;  /* 0x0004441c01007387 */ /* 0x0001e80000100800 */
[----:B------:R-:W3:Y:S01]  /*45c0*/  LDL.LU R40, [R1+0xcc] ;  /* 0x0000cc0001287983 */ /* 0x000ee20000300800 */
[----:B0-----:R-:W-:-:S03]  /*45d0*/  IADD3 R28, P5, P6, R3, UR20, R34 ;  /* 0x00000014031c7c10 */ /* 0x001fc6000febe022 */
[----:B------:R-:W-:Y:S04]  /*45e0*/  STL [R1+0x44c], R29 ;  /* 0x00044c1d01007387 */ /* 0x000fe80000100800 */
[----:B------:R-:W4:Y:S04]  /*45f0*/  LDL.LU R45, [R1+0xe4] ;  /* 0x0000e400012d7983 */ /* 0x000f280000300800 */
[----:B------:R0:W-:Y:S02]  /*4600*/  STL [R1+0x45c], R28 ;  /* 0x00045c1c01007387 */ /* 0x0001e40000100800 */
[----:B0-----:R-:W-:-:S02]  /*4610*/  IADD3.X R28, R4, UR21, R35, P5, P6 ;  /* 0x00000015041c7c10 */ /* 0x001fc4000afec423 */
[----:B------:R-:W-:-:S03]  /*4620*/  IADD3 R33, P5, R43, R22, RZ ;  /* 0x000000162b217210 */ /* 0x000fc60007fbe0ff */
[----:B------:R0:W-:Y:S02]  /*4630*/  STL [R1+0x460], R28 ;  /* 0x0004601c01007387 */ /* 0x0001e40000100800 */
[----:B------:R-:W-:Y:S02]  /*4640*/  IMAD.X R44, R44, 0x1, R18, P5 ;  /* 0x000000012c2c7824 */ /* 0x000fe400028e0612 */
[----:B------:R-:W4:Y:S04]  /*4650*/  LDL.LU R50, [R1+0x2c] ;  /* 0x00002c0001327983 */ /* 0x000f280000300800 */
[----:B------:R-:W4:Y:S01]  /*4660*/  LDL.LU R49, [R1+0x40] ;  /* 0x0000400001317983 */ /* 0x000f220000300800 */
[----:B0-----:R-:W-:-:S03]  /*4670*/  IADD3 R28, P5, R57, R19, RZ ;  /* 0x00000013391c7210 */ /* 0x001fc60007fbe0ff */
[----:B------:R-:W4:Y:S04]  /*4680*/  LDL.LU R41, [R1+0x44] ;  /* 0x0000440001297983 */ /* 0x000f280000300800 */
[----:B------:R-:W4:Y:S01]  /*4690*/  LDL.LU R39, [R1+0x5c] ;  /* 0x00005c0001277983 */ /* 0x000f220000300800 */
[----:B------:R-:W-:-:S03]  /*46a0*/  IMAD.X R29, R58, 0x1, R7, P5 ;  /* 0x000000013a1d7824 */ /* 0x000fc600028e0607 */
[----:B--2---:R0:W-:Y:S02]  /*46b0*/  STL [R1+0x5b0], R32 ;  /* 0x0005b02001007387 */ /* 0x0041e40000100800 */
[----:B0-----:R-:W-:-:S06]  /*46c0*/  IMAD.MOV.U32 R32, RZ, RZ, RZ ;  /* 0x000000ffff207224 */ /* 0x001fcc00078e00ff */
[----:B------:R-:W2:Y:S01]  /*46d0*/  @P3 LDG.E.EL R32, desc[UR18][R28.64] ;  /* 0x000000121c203981 */ /* 0x000ea2000c2e1900 */
[----:B------:R-:W-:-:S05]  /*46e0*/  IADD3 R30, P5, R53, R9, RZ ;  /* 0x00000009351e7210 */ /* 0x000fca0007fbe0ff */
[----:B---3--:R-:W-:Y:S01]  /*46f0*/  IMAD.X R31, R55, 0x1, R21, P5 ;  /* 0x00000001371f7824 */ /* 0x008fe200028e0615 */
[----:B--2---:R0:W-:Y:S02]  /*4700*/  STL [R1+0x598], R32 ;  /* 0x0005982001007387 */ /* 0x0041e40000100800 */
[----:B0-----:R-:W-:-:S06]  /*4710*/  IMAD.MOV.U32 R32, RZ, RZ, RZ ;  /* 0x000000ffff207224 */ /* 0x001fcc00078e00ff */
[----:B------:R-:W2:Y:S01]  /*4720*/  @P1 LDG.E.EL R32, desc[UR18][R30.64] ;  /* 0x000000121e201981 */ /* 0x000ea2000c2e1900 */
[----:B------:R-:W-:-:S03]  /*4730*/  IMAD.MOV.U32 R34, RZ, RZ, RZ ;  /* 0x000000ffff227224 */ /* 0x000fc600078e00ff */
[----:B--2---:R0:W-:Y:S02]  /*4740*/  STL [R1+0x5b4], R32 ;  /* 0x0005b42001007387 */ /* 0x0041e40000100800 */
[C---:B0-----:R-:W-:Y:S01]  /*4750*/  IMAD.SHL.U32 R32, R33.reuse, 0x4, RZ ;  /* 0x0000000421207824 */ /* 0x041fe200078e00ff */
[----:B------:R-:W-:-:S04]  /*4760*/  SHF.L.U64.HI R33, R33, 0x2, R44 ;  /* 0x0000000221217819 */ /* 0x000fc8000001022c */
[----:B------:R-:W-:-:S04]  /*4770*/  IADD3 R31, P5, P6, R12, UR26, R32 ;  /* 0x0000001a0c1f7c10 */ /* 0x000fc8000febe020 */
[----:B------:R-:W-:Y:S02]  /*4780*/  IADD3.X R30, R6, UR27, R33, P5, P6 ;  /* 0x0000001b061e7c10 */ /* 0x000fe4000afec421 */
[----:B----4-:R-:W-:-:S05]  /*4790*/  IADD3 R28, P5, R52, R9, RZ ;  /* 0x00000009341c7210 */ /* 0x010fca0007fbe0ff */
[----:B------:R-:W-:-:S05]  /*47a0*/  IMAD.X R29, R51, 0x1, R21, P5 ;  /* 0x00000001331d7824 */ /* 0x000fca00028e0615 */
[----:B------:R-:W2:Y:S04]  /*47b0*/  @P4 LDG.E.EL R34, desc[UR18][R28.64] ;  /* 0x000000121c224981 */ /* 0x000ea8000c2e1900 */
[----:B------:R-:W-:Y:S04]  /*47c0*/  STL [R1+0x43c], R31 ;  /* 0x00043c1f01007387 */ /* 0x000fe80000100800 */
[----:B------:R-:W3:Y:S04]  /*47d0*/  LDL.LU R38, [R1+0x7c] ;  /* 0x00007c0001267983 */ /* 0x000ee80000300800 */
[----:B------:R0:W-:Y:S04]  /*47e0*/  STL [R1+0x440], R30 ;  /* 0x0004401e01007387 */ /* 0x0001e80000100800 */
[----:B------:R-:W4:Y:S04]  /*47f0*/  LDL.LU R59, [R1+0xa8] ;  /* 0x0000a800013b7983 */ /* 0x000f280000300800 */
[----:B------:R-:W3:Y:S01]  /*4800*/  LDL.LU R57, [R1+0xa0] ;  /* 0x0000a00001397983 */ /* 0x000ee20000300800 */
[----:B0-----:R-:W-:-:S03]  /*4810*/  IADD3 R30, P5, R40, R5, RZ ;  /* 0x00000005281e7210 */ /* 0x001fc60007fbe0ff */
[----:B------:R-:W3:Y:S04]  /*4820*/  LDL.LU R58, [R1+0xc0] ;  /* 0x0000c000013a7983 */ /* 0x000ee80000300800 */
[----:B------:R-:W3:Y:S04]  /*4830*/  LDL.LU R53, [R1+0x34] ;  /* 0x0000340001357983 */ /* 0x000ee80000300800 */
[----:B------:R-:W3:Y:S04]  /*4840*/  LDL.LU R55, [R1+0x48] ;  /* 0x0000480001377983 */ /* 0x000ee80000300800 */
[----:B------:R-:W3:Y:S01]  /*4850*/  LDL.LU R52, [R1+0x4c] ;  /* 0x00004c0001347983 */ /* 0x000ee20000300800 */
[----:B------:R-:W-:-:S03]  /*4860*/  IMAD.X R31, R45, 0x1, R56, P5 ;  /* 0x000000012d1f7824 */ /* 0x000fc600028e0638 */
[----:B------:R-:W3:Y:S04]  /*4870*/  LDL.LU R51, [R1+0x64] ;  /* 0x0000640001337983 */ /* 0x000ee80000300800 */
[----:B--2---:R0:W-:Y:S02]  /*4880*/  STL [R1+0x5a8], R34 ;  /* 0x0005a82201007387 */ /* 0x0041e40000100800 */
[----:B0-----:R-:W-:-:S06]  /*4890*/  IMAD.MOV.U32 R34, RZ, RZ, RZ ;  /* 0x000000ffff227224 */ /* 0x001fcc00078e00ff */
[----:B------:R0:W2:Y:S02]  /*48a0*/  @!P0 LDG.E.EL R34, desc[UR18][R30.64] ;  /* 0x000000121e228981 */ /* 0x0000a4000c2e1900 */
[----:B0-----:R-:W-:-:S04]  /*48b0*/  IADD3 R31, P5, P6, R36, UR24, R32 ;  /* 0x00000018241f7c10 */ /* 0x001fc8000febe020 */
[----:B------:R-:W-:Y:S01]  /*48c0*/  IADD3.X R30, R8, UR25, R33, P5, P6 ;  /* 0x00000019081e7c10 */ /* 0x000fe2000afec421 */
[----:B------:R-:W-:Y:S01]  /*48d0*/  STL [R1+0x42c], R31 ;  /* 0x00042c1f01007387 */ /* 0x000fe20000100800 */
[----:B------:R-:W-:-:S03]  /*48e0*/  IADD3 R28, P5, R50, R9, RZ ;  /* 0x00000009321c7210 */ /* 0x000fc60007fbe0ff */
[----:B------:R-:W-:Y:S02]  /*48f0*/  STL [R1+0x434], R30 ;  /* 0x0004341e01007387 */ /* 0x000fe40000100800 */
[----:B------:R-:W-:Y:S02]  /*4900*/  IMAD.X R29, R49, 0x1, R21, P5 ;  /* 0x00000001311d7824 */ /* 0x000fe400028e0615 */
[----:B--2---:R0:W-:Y:S02]  /*4910*/  STL [R1+0x5d8], R34 ;  /* 0x0005d82201007387 */ /* 0x0041e40000100800 */
[----:B0-----:R-:W-:-:S06]  /*4920*/  IMAD.MOV.U32 R34, RZ, RZ, RZ ;  /* 0x000000ffff227224 */ /* 0x001fcc00078e00ff */
[----:B------:R-:W2:Y:S01]  /*4930*/  @P1 LDG.E.EL R34, desc[UR18][R28.64] ;  /* 0x000000121c221981 */ /* 0x000ea2000c2e1900 */
[----:B------:R-:W-:-:S03]  /*4940*/  IADD3 R30, P5, R41, R9, RZ ;  /* 0x00000009291e7210 */ /* 0x000fc60007fbe0ff */
[----:B------:R-:W3:Y:S02]  /*4950*/  LDG.E.EL.64 R28, desc[UR18][R26.64+0x8] ;  /* 0x000008121a1c7981 */ /* 0x000ee4000c2e1b00 */
[----:B------:R-:W-:Y:S02]  /*4960*/  IMAD.X R31, R39, 0x1, R21, P5 ;  /* 0x00000001271f7824 */ /* 0x000fe400028e0615 */
[----:B--2---:R0:W-:Y:S02]  /*4970*/  STL [R1+0x458], R34 ;  /* 0x0004582201007387 */ /* 0x0041e40000100800 */
[----:B0-----:R-:W-:-:S06]  /*4980*/  IMAD.MOV.U32 R34, RZ, RZ, RZ ;  /* 0x000000ffff227224 */ /* 0x001fcc00078e00ff */
[----:B------:R0:W2:Y:S01]  /*4990*/  @P4 LDG.E.EL R34, desc[UR18][R30.64] ;  /* 0x000000121e224981 */ /* 0x0000a2000c2e1900 */
[----:B---3--:R-:W-:Y:S02]  /*49a0*/  R2UR UR4, R28 ;  /* 0x000000001c0472ca */ /* 0x008fe400000e0000 */
[--C-:B------:R-:W-:Y:S02]  /*49b0*/  IADD3 R28, P5, P6, R54, UR22, R32.reuse ;  /* 0x00000016361c7c10 */ /* 0x100fe4000febe020 */
[----:B------:R-:W-:Y:S02]  /*49c0*/  R2UR UR5, R29 ;  /* 0x000000001d0572ca */ /* 0x000fe400000e0000 */
[--C-:B0-----:R-:W-:Y:S02]  /*49d0*/  IADD3.X R30, R14, UR23, R33.reuse, P5, P6 ;  /* 0x000000170e1e7c10 */ /* 0x101fe4000afec421 */
[----:B------:R-:W-:Y:S01]  /*49e0*/  IADD3 R29, P5, P6, R3, UR20, R32 ;  /* 0x00000014031d7c10 */ /* 0x000fe2000febe020 */
[----:B------:R0:W-:Y:S04]  /*49f0*/  STL [R1+0x41c], R28 ;  /* 0x00041c1c01007387 */ /* 0x0001e80000100800 */
[----:B------:R-:W-:Y:S01]  /*4a00*/  STL [R1+0x424], R30 ;  /* 0x0004241e01007387 */ /* 0x000fe20000100800 */
[----:B------:R-:W-:Y:S01]  /*4a10*/  IMAD.MOV.U32 R36, RZ, RZ, RZ ;  /* 0x000000ffff247224 */ /* 0x000fe200078e00ff */
[----:B0-----:R-:W-:-:S02]  /*4a20*/  IADD3.X R28, R4, UR21, R33, P5, P6 ;  /* 0x00000015041c7c10 */ /* 0x001fc4000afec421 */
[----:B--2---:R0:W-:Y:S02]  /*4a30*/  STL [R1+0x454], R34 ;  /* 0x0004542201007387 */ /* 0x0041e40000100800 */
[----:B0-----:R-:W-:-:S05]  /*4a40*/  IADD3 R34, P5, R38, R19, RZ ;  /* 0x0000001326227210 */ /* 0x001fca0007fbe0ff */
[----:B----4-:R-:W-:-:S05]  /*4a50*/  IMAD.X R35, R59, 0x1, R7, P5 ;  /* 0x000000013b237824 */ /* 0x010fca00028e0607 */
[----:B------:R-:W2:Y:S04]  /*4a60*/  @P3 LDG.E.EL R36, desc[UR18][R34.64] ;  /* 0x0000001222243981 */ /* 0x000ea8000c2e1900 */
[----:B------:R-:W-:Y:S04]  /*4a70*/  STL [R1+0x428], R29 ;  /* 0x0004281d01007387 */ /* 0x000fe80000100800 */
[----:B------:R0:W-:Y:S04]  /*4a80*/  STL [R1+0x430], R28 ;  /* 0x0004301c01007387 */ /* 0x0001e80000100800 */
[----:B------:R-:W3:Y:S01]  /*4a90*/  LDL R60, [R1+0x1c] ;  /* 0x00001c00013c7983 */ /* 0x000ee20000100800 */
[----:B0-----:R-:W-:-:S05]  /*4aa0*/  IADD3 R28, P5, R57, R5, RZ ;  /* 0x00000005391c7210 */ /* 0x001fca0007fbe0ff */
[----:B------:R-:W-:Y:S01]  /*4ab0*/  IMAD.X R29, R58, 0x1, R56, P5 ;  /* 0x000000013a1d7824 */ /* 0x000fe200028e0638 */
[----:B------:R-:W-:-:S05]  /*4ac0*/  IADD3 R30, P5, R53, R19, RZ ;  /* 0x00000013351e7210 */ /* 0x000fca0007fbe0ff */
[----:B------:R-:W-:Y:S02]  /*4ad0*/  IMAD.X R31, R55, 0x1, R7, P5 ;  /* 0x00000001371f7824 */ /* 0x000fe400028e0607 */
[----:B------:R-:W4:Y:S01]  /*4ae0*/  LDL.LU R55, [R1+0x6c] ;  /* 0x00006c0001377983 */ /* 0x000f220000300800 */
[----:B------:R-:W-:Y:S01]  /*4af0*/  IADD3 R32, P5, R52, R9, RZ ;  /* 0x0000000934207210 */ /* 0x000fe20007fbe0ff */
[----:B------:R-:W-:-:S04]  /*4b00*/  USHF.R.U32.HI UR6, URZ, 0x1d, UR5 ;  /* 0x0000001d3f067899 */ /* 0x000fc80008011605 */
[----:B------:R-:W-:-:S04]  /*4b10*/  ULOP3.LUT UR6, UR6, 0x4, URZ, 0xc0, !UPT ;  /* 0x0000000406067892 */ /* 0x000fc8000f8ec03f */
[----:B------:R-:W-:-:S04]  /*4b20*/  UIADD3 UR4, UP0, UR4, UR6, URZ ;  /* 0x0000000604047290 */ /* 0x000fc8000ff1e03f */
[----:B------:R-:W-:Y:S02]  /*4b30*/  USHF.L.U32 UR6, UR4, 0x2, URZ ;  /* 0x0000000204067899 */ /* 0x000fe4000800063f */
[----:B------:R-:W-:Y:S01]  /*4b40*/  UIADD3.X UR5, URZ, UR5, URZ, UP0, !UPT ;  /* 0x000000053f057290 */ /* 0x000fe200087fe43f */
[----:B------:R-:W-:Y:S02]  /*4b50*/  IMAD.MOV.U32 R49, RZ, RZ, RZ ;  /* 0x000000ffff317224 */ /* 0x000fe400078e00ff */
[----:B------:R-:W-:Y:S01]  /*4b60*/  IMAD.X R33, R51, 0x1, R21, P5 ;  /* 0x0000000133217824 */ /* 0x000fe200028e0615 */
[----:B------:R-:W-:-:S04]  /*4b70*/  USHF.L.U64.HI UR4, UR4, 0x2, UR5 ;  /* 0x0000000204047899 */ /* 0x000fc80008010205 */
[----:B------:R-:W3:Y:S04]  /*4b80*/  @P1 LDG.E.EL R49, desc[UR18][R32.64] ;  /* 0x0000001220311981 */ /* 0x000ee8000c2e1900 */
[----:B--2---:R0:W-:Y:S04]  /*4b90*/  STL [R1+0x448], R36 ;  /* 0x0004482401007387 */ /* 0x0041e80000100800 */
[----:B------:R-:W2:Y:S04]  /*4ba0*/  LDL.LU R42, [R1+0x90] ;  /* 0x00009000012a7983 */ /* 0x000ea80000300800 */
[----:B------:R-:W3:Y:S04]  /*4bb0*/  LDL.LU R47, [R1+0xc4] ;  /* 0x0000c400012f7983 */ /* 0x000ee80000300800 */
[----:B------:R-:W3:Y:S01]  /*4bc0*/  LDL.LU R52, [R1+0xe8] ;  /* 0x0000e80001347983 */ /* 0x000ee20000300800 */
[----:B0-----:R-:W-:-:S03]  /*4bd0*/  IMAD.MOV.U32 R36, RZ, RZ, RZ ;  /* 0x000000ffff247224 */ /* 0x001fc600078e00ff */
[----:B------:R-:W3:Y:S04]  /*4be0*/  LDL.LU R40, [R1+0xa4] ;  /* 0x0000a40001287983 */ /* 0x000ee80000300800 */
[----:B------:R0:W3:Y:S04]  /*4bf0*/  @!P0 LDG.E.EL R36, desc[UR18][R28.64] ;  /* 0x000000121c248981 */ /* 0x0000e8000c2e1900 */
[----:B------:R-:W3:Y:S04]  /*4c00*/  LDL.LU R45, [R1+0xd4] ;  /* 0x0000d400012d7983 */ /* 0x000ee80000300800 */
[----:B------:R-:W3:Y:S01]  /*4c10*/  LDL.LU R41, [R1+0xd8] ;  /* 0x0000d80001297983 */ /* 0x000ee20000300800 */
[----:B0-----:R-:W-:-:S03]  /*4c20*/  IADD3 R28, P5, R10, UR6, RZ ;  /* 0x000000060a1c7c10 */ /* 0x001fc6000ffbe0ff */
[----:B------:R-:W3:Y:S01]  /*4c30*/  LDL.LU R58, [R1+0xec] ;  /* 0x0000ec00013a7983 */ /* 0x000ee20000300800 */
[----:B------:R-:W-:Y:S01]  /*4c40*/  IADD3.X R29, R20, UR4, RZ, P5, !PT ;  /* 0x00000004141d7c10 */ /* 0x000fe2000affe4ff */
[C---:B------:R-:W-:Y:S02]  /*4c50*/  IMAD.SHL.U32 R32, R28.reuse, 0x4, RZ ;  /* 0x000000041c207824 */ /* 0x040fe400078e00ff */
[----:B------:R-:W3:Y:S01]  /*4c60*/  LDL.LU R39, [R1+0xf4] ;  /* 0x0000f40001277983 */ /* 0x000ee20000300800 */
[----:B------:R-:W-:Y:S02]  /*4c70*/  SHF.L.U64.HI R33, R28, 0x2, R29 ;  /* 0x000000021c217819 */ /* 0x000fe4000001021d */
[----:B------:R-:W-:-:S04]  /*4c80*/  IADD3 R29, P5, P6, R15, UR26, R32 ;  /* 0x0000001a0f1d7c10 */ /* 0x000fc8000febe020 */
[----:B------:R-:W-:Y:S01]  /*4c90*/  IADD3.X R28, R16, UR27, R33, P5, P6 ;  /* 0x0000001b101c7c10 */ /* 0x000fe2000afec421 */
[----:B------:R-:W-:Y:S04]  /*4ca0*/  STL [R1+0x1d4], R29 ;  /* 0x0001d41d01007387 */ /* 0x000fe80000100800 */
[----:B------:R-:W3:Y:S04]  /*4cb0*/  LDL.LU R38, [R1+0x108] ;  /* 0x0001080001267983 */ /* 0x000ee80000300800 */
[----:B------:R3:W-:Y:S04]  /*4cc0*/  STL [R1+0x1dc], R28 ;  /* 0x0001dc1c01007387 */ /* 0x0007e80000100800 */
[----:B------:R-:W3:Y:S04]  /*4cd0*/  LDL.LU R59, [R1+0xf8] ;  /* 0x0000f800013b7983 */ /* 0x000ee80000300800 */
[----:B------:R-:W3:Y:S01]  /*4ce0*/  LDL.LU R51, [R1+0x10c] ;  /* 0x00010c0001337983 */ /* 0x000ee20000300800 */
[----:B------:R-:W-:-:S02]  /*4cf0*/  IMAD.MOV.U32 R50, RZ, RZ, RZ ;  /* 0x000000ffff327224 */ /* 0x000fc400078e00ff */
[----:B------:R-:W-:Y:S01]  /*4d00*/  IMAD.MOV.U32 R34, RZ, RZ, RZ ;  /* 0x000000ffff227224 */ /* 0x000fe200078e00ff */
[----:B------:R-:W3:Y:S04]  /*4d10*/  LDL.LU R57, [R1+0xf0] ;  /* 0x0000f00001397983 */ /* 0x000ee80000300800 */
[----:B------:R4:W3:Y:S02]  /*4d20*/  @P3 LDG.E.EL R50, desc[UR18][R30.64] ;  /* 0x000000121e323981 */ /* 0x0008e4000c2e1900 */
[----:B----4-:R-:W-:Y:S01]  /*4d30*/  IADD3 R30, P5, R55, R5, RZ ;  /* 0x00000005371e7210 */ /* 0x010fe20007fbe0ff */
[----:B------:R-:W-:-:S04]  /*4d40*/  IMAD.MOV.U32 R48, RZ, RZ, RZ ;  /* 0x000000ffff307224 */ /* 0x000fc800078e00ff */
[----:B--2---:R-:W-:Y:S01]  /*4d50*/  IMAD.X R31, R42, 0x1, R56, P5 ;  /* 0x000000012a1f7824 */ /* 0x004fe200028e0638 */
[----:B---3--:R-:W-:Y:S02]  /*4d60*/  IADD3 R28, P5, R47, R9, RZ ;  /* 0x000000092f1c7210 */ /* 0x008fe40007fbe0ff */
[----:B------:R-:W-:Y:S02]  /*4d70*/  CS2R R46, SRZ ;  /* 0x00000000002e7805 */ /* 0x000fe4000001ff00 */
[----:B------:R-:W2:Y:S01]  /*4d80*/  @!P0 LDG.E.EL R34, desc[UR18][R30.64] ;  /* 0x000000121e228981 */ /* 0x000ea2000c2e1900 */
[----:B------:R-:W-:-:S05]  /*4d90*/  IMAD.X R29, R52, 0x1, R21, P5 ;  /* 0x00000001341d7824 */ /* 0x000fca00028e0615 */
[----:B------:R0:W3:Y:S04]  /*4da0*/  @P4 LDG.E.EL R46, desc[UR18][R28.64] ;  /* 0x000000121c2e4981 */ /* 0x0000e8000c2e1900 */
[----:B------:R-:W-:Y:S04]  /*4db0*/  STL [R1+0x450], R36 ;  /* 0x0004502401007387 */ /* 0x000fe80000100800 */
[----:B------:R-:W4:Y:S01]  /*4dc0*/  LDL.LU R53, [R1+0x100] ;  /* 0x0001000001357983 */ /* 0x000f220000300800 */
[----:B0-----:R-:W-:-:S03]  /*4dd0*/  IADD3 R29, P5, P6, R60, UR24, R32 ;  /* 0x000000183c1d7c10 */ /* 0x001fc6000febe020 */
[----:B------:R-:W3:Y:S01]  /*4de0*/  LDL.LU R55, [R1+0x104] ;  /* 0x0001040001377983 */ /* 0x000ee20000300800 */
[----:B------:R-:W-:Y:S02]  /*4df0*/  IADD3.X R28, R17, UR25, R33, P5, P6 ;  /* 0x00000019111c7c10 */ /* 0x000fe4000afec421 */
[----:B------:R-:W-:Y:S01]  /*4e00*/  IADD3 R30, P5, R40, R19, RZ ;  /* 0x00000013281e7210 */ /* 0x000fe20007fbe0ff */
[----:B------:R-:W3:Y:S04]  /*4e10*/  LDL.LU R52, [R1+0x110] ;  /* 0x0001100001347983 */ /* 0x000ee80000300800 */
[----:B------:R-:W-:Y:S01]  /*4e20*/  STL [R1+0xb4], R29 ;  /* 0x0000b41d01007387 */ /* 0x000fe20000100800 */
[----:B------:R-:W-:-:S03]  /*4e30*/  IMAD.X R31, R45, 0x1, R7, P5 ;  /* 0x000000012d1f7824 */ /* 0x000fc600028e0607 */
[----:B------:R0:W-:Y:S04]  /*4e40*/  STL [R1+0x1c8], R28 ;  /* 0x0001c81c01007387 */ /* 0x0001e80000100800 */
[----:B------:R1:W3:Y:S01]  /*4e50*/  @P3 LDG.E.EL R48, desc[UR18][R30.64] ;  /* 0x000000121e303981 */ /* 0x0002e2000c2e1900 */
[----:B0-----:R-:W-:-:S05]  /*4e60*/  IADD3 R28, P5, R41, R9, RZ ;  /* 0x00000009291c7210 */ /* 0x001fca0007fbe0ff */
[----:B------:R-:W-:Y:S01]  /*4e70*/  IMAD.X R29, R58, 0x1, R21, P5 ;  /* 0x000000013a1d7824 */ /* 0x000fe200028e0615 */
[----:B------:R-:W-:-:S04]  /*4e80*/  IADD3 R58, P5, P6, R0, UR22, R32 ;  /* 0x00000016003a7c10 */ /* 0x000fc8000febe020 */
[----:B------:R0:W3:Y:S01]  /*4e90*/  @P1 LDG.E.EL R47, desc[UR18][R28.64] ;  /* 0x000000121c2f1981 */ /* 0x0000e2000c2e1900 */
[----:B-1----:R-:W-:-:S03]  /*4ea0*/  IADD3.X R30, R25, UR23, R33, P5, P6 ;  /* 0x00000017191e7c10 */ /* 0x002fc6000afec421 */
[----:B------:R-:W-:Y:S01]  /*4eb0*/  STL [R1+0x82c], R58 ;  /* 0x00082c3a01007387 */ /* 0x000fe20000100800 */
[----:B0-----:R-:W-:-:S03]  /*4ec0*/  IADD3 R29, P5, P6, R3, UR20, R32 ;  /* 0x00000014031d7c10 */ /* 0x001fc6000febe020 */
[----:B------:R0:W-:Y:S01]  /*4ed0*/  STL [R1+0x1c4], R30 ;  /* 0x0001c41e01007387 */ /* 0x0001e20000100800 */
[----:B------:R-:W-:-:S03]  /*4ee0*/  IADD3.X R28, R4, UR21, R33, P5, P6 ;  /* 0x00000015041c7c10 */ /* 0x000fc6000afec421 */
[----:B------:R-:W-:Y:S01]  /*4ef0*/  STL [R1+0x1cc], R29 ;  /* 0x0001cc1d01007387 */ /* 0x000fe20000100800 */
[----:B0-----:R-:W-:-:S03]  /*4f00*/  IADD3 R30, P5, R39, R9, RZ ;  /* 0x00000009271e7210 */ /* 0x001fc60007fbe0ff */
[----:B------:R0:W-:Y:S02]  /*4f10*/  STL [R1+0x1d0], R28 ;  /* 0x0001d01c01007387 */ /* 0x0001e40000100800 */
[----:B------:R-:W-:Y:S02]  /*4f20*/  IMAD.X R31, R38, 0x1, R21, P5 ;  /* 0x00000001261f7824 */ /* 0x000fe400028e0615 */
[----:B------:R-:W-:Y:S01]  /*4f30*/  IMAD.MOV.U32 R36, RZ, RZ, RZ ;  /* 0x000000ffff247224 */ /* 0x000fe200078e00ff */
[----:B0-----:R-:W-:-:S05]  /*4f40*/  IADD3 R28, P5, R59, R5, RZ ;  /* 0x000000053b1c7210 */ /* 0x001fca0007fbe0ff */
[----:B------:R-:W-:Y:S02]  /*4f50*/  IMAD.X R29, R51, 0x1, R56, P5 ;  /* 0x00000001331d7824 */ /* 0x000fe400028e0638 */
[----:B------:R-:W3:Y:S04]  /*4f60*/  LDL.LU R51, [R1+0x114] ;  /* 0x0001140001337983 */ /* 0x000ee80000300800 */
[----:B------:R0:W3:Y:S01]  /*4f70*/  @!P0 LDG.E.EL R36, desc[UR18][R28.64] ;  /* 0x000000121c248981 */ /* 0x0000e2000c2e1900 */
[----:B------:R-:W-:-:S03]  /*4f80*/  IMAD.MOV.U32 R43, RZ, RZ, RZ ;  /* 0x000000ffff2b7224 */ /* 0x000fc600078e00ff */
[----:B--2---:R1:W-:Y:S04]  /*4f90*/  STL [R1+0x438], R34 ;  /* 0x0004382201007387 */ /* 0x0043e80000100800 */
[----:B------:R-:W2:Y:S04]  /*4fa0*/  LDL.LU R58, [R1+0x120] ;  /* 0x00012000013a7983 */ /* 0x000ea80000300800 */
[----:B------:R-:W2:Y:S04]  /*4fb0*/  LDL.LU R61, [R1+0x11c] ;  /* 0x00011c00013d7983 */ /* 0x000ea80000300800 */
[----:B------:R-:W2:Y:S01]  /*4fc0*/  LDL.LU R40, [R1+0x124] ;  /* 0x0001240001287983 */ /* 0x000ea20000300800 */
[----:B-1----:R-:W-:-:S05]  /*4fd0*/  IADD3 R34, P5, R57, R19, RZ ;  /* 0x0000001339227210 */ /* 0x002fca0007fbe0ff */
[----:B----4-:R-:W-:Y:S01]  /*4fe0*/  IMAD.X R35, R53, 0x1, R7, P5 ;  /* 0x0000000135237824 */ /* 0x010fe200028e0607 */
[----:B---3--:R-:W-:-:S05]  /*4ff0*/  IADD3 R32, P5, R55, R9, RZ ;  /* 0x0000000937207210 */ /* 0x008fca0007fbe0ff */
[----:B------:R-:W-:Y:S01]  /*5000*/  IMAD.X R33, R52, 0x1, R21, P5 ;  /* 0x0000000134217824 */ /* 0x000fe200028e0615 */
[----:B0-----:R-:W-:-:S04]  /*5010*/  IADD3 R28, P5, R13, UR6, RZ ;  /* 0x000000060d1c7c10 */ /* 0x001fc8000ffbe0ff */
[----:B------:R0:W3:Y:S01]  /*5020*/  @P1 LDG.E.EL R43, desc[UR18][R32.64] ;  /* 0x00000012202b1981 */ /* 0x0000e2000c2e1900 */
[----:B------:R-:W-:Y:S01]  /*5030*/  IADD3.X R29, R24, UR4, RZ, P5, !PT ;  /* 0x00000004181d7c10 */ /* 0x000fe2000affe4ff */
[----:B0-----:R-:W-:-:S03]  /*5040*/  IMAD.SHL.U32 R32, R28, 0x4, RZ ;  /* 0x000000041c207824 */ /* 0x001fc600078e00ff */
[----:B------:R-:W-:Y:S02]  /*5050*/  SHF.L.U64.HI R33, R28, 0x2, R29 ;  /* 0x000000021c217819 */ /* 0x000fe4000001021d */
[----:B------:R-:W-:-:S04]  /*5060*/  IADD3 R29, P5, P6, R15, UR26, R32 ;  /* 0x0000001a0f1d7c10 */ /* 0x000fc8000febe020 */
[----:B------:R-:W-:Y:S01]  /*5070*/  IADD3.X R28, R16, UR27, R33, P5, P6 ;  /* 0x0000001b101c7c10 */ /* 0x000fe2000afec421 */
[----:B------:R0:W-:Y:S04]  /*5080*/  STL [R1+0x420], R36 ;  /* 0x0004202401007387 */ /* 0x0001e80000100800 */
[----:B0-----:R-:W4:Y:S04]  /*5090*/  LDL.LU R36, [R1+0x118] ;  /* 0x0001180001247983 */ /* 0x001f280000300800 */
[----:B------:R-:W3:Y:S04]  /*50a0*/  LDL.LU R37, [R1+0x128] ;  /* 0x0001280001257983 */ /* 0x000ee80000300800 */
[----:B------:R-:W3:Y:S04]  /*50b0*/  LDL.LU R42, [R1+0x12c] ;  /* 0x00012c00012a7983 */ /* 0x000ee80000300800 */
[----:B------:R-:W3:Y:S04]  /*50c0*/  LDL.LU R41, [R1+0x130] ;  /* 0x0001300001297983 */ /* 0x000ee80000300800 */
[----:B------:R-:W3:Y:S04]  /*50d0*/  LDL.LU R39, [R1+0x138] ;  /* 0x0001380001277983 */ /* 0x000ee80000300800 */
[----:B------:R-:W-:Y:S04]  /*50e0*/  STL [R1+0xf8], R29 ;  /* 0x0000f81d01007387 */ /* 0x000fe80000100800 */
[----:B------:R-:W3:Y:S04]  /*50f0*/  LDL.LU R38, [R1+0x148] ;  /* 0x0001480001267983 */ /* 0x000ee80000300800 */
[----:B------:R0:W-:Y:S04]  /*5100*/  STL [R1+0x100], R28 ;  /* 0x0001001c01007387 */ /* 0x0001e80000100800 */
[----:B------:R-:W3:Y:S04]  /*5110*/  LDL.LU R59, [R1+0x13c] ;  /* 0x00013c00013b7983 */ /* 0x000ee80000300800 */
[----:B------:R-:W3:Y:S01]  /*5120*/  LDL.LU R57, [R1+0x14c] ;  /* 0x00014c0001397983 */ /* 0x000ee20000300800 */
[----:B------:R-:W-:-:S02]  /*5130*/  CS2R R44, SRZ ;  /* 0x00000000002c7805 */ /* 0x000fc4000001ff00 */
[----:B0-----:R-:W-:Y:S01]  /*5140*/  IADD3 R28, P5, R51, R9, RZ ;  /* 0x00000009331c7210 */ /* 0x001fe20007fbe0ff */
[----:B------:R-:W3:Y:S04]  /*5150*/  LDL.LU R53, [R1+0x134] ;  /* 0x0001340001357983 */ /* 0x000ee80000300800 */
[----:B------:R-:W3:Y:S04]  /*5160*/  @P4 LDG.E.EL R45, desc[UR18][R30.64] ;  /* 0x000000121e2d4981 */ /* 0x000ee8000c2e1900 */
[----:B------:R0:W3:Y:S04]  /*5170*/  @P3 LDG.E.EL R44, desc[UR18][R34.64] ;  /* 0x00000012222c3981 */ /* 0x0000e8000c2e1900 */
[----:B------:R-:W3:Y:S04]  /*5180*/  LDL.LU R55, [R1+0x140] ;  /* 0x0001400001377983 */ /* 0x000ee80000300800 */
[----:B------:R-:W3:Y:S01]  /*5190*/  LDL.LU R52, [R1+0x144] ;  /* 0x0001440001347983 */ /* 0x000ee20000300800 */
[----:B0-----:R-:W-:-:S03]  /*51a0*/  IMAD.MOV.U32 R34, RZ, RZ, RZ ;  /* 0x000000ffff227224 */ /* 0x001fc600078e00ff */
[----:B------:R-:W3:Y:S01]  /*51b0*/  LDL.LU R51, [R1+0x150] ;  /* 0x0001500001337983 */ /* 0x000ee20000300800 */
[----:B--2---:R-:W-:Y:S01]  /*51c0*/  IMAD.X R29, R58, 0x1, R21, P5 ;  /* 0x000000013a1d7824 */ /* 0x004fe200028e0615 */
[----:B------:R-:W-:-:S05]  /*51d0*/  IADD3 R30, P5, R61, R5, RZ ;  /* 0x000000053d1e7210 */ /* 0x000fca0007fbe0ff */
[----:B------:R-:W-:Y:S02]  /*51e0*/  IMAD.X R31, R40, 0x1, R56, P5 ;  /* 0x00000001281f7824 */ /* 0x000fe400028e0638 */
[----:B------:R-:W-:-:S03]  /*51f0*/  IMAD.MOV.U32 R40, RZ, RZ, RZ ;  /* 0x000000ffff287224 */ /* 0x000fc600078e00ff */
[----:B------:R-:W2:Y:S04]  /*5200*/  @!P0 LDG.E.EL R34, desc[UR18][R30.64] ;  /* 0x000000121e228981 */ /* 0x000ea8000c2e1900 */
[----:B------:R0:W2:Y:S02]  /*5210*/  @P4 LDG.E.EL R40, desc[UR18][R28.64] ;  /* 0x000000121c284981 */ /* 0x0000a4000c2e1900 */
[----:B0-----:R-:W-:-:S04]  /*5220*/  IADD3 R29, P5, P6, R60, UR24, R32 ;  /* 0x000000183c1d7c10 */ /* 0x001fc8000febe020 */
[----:B------:R-:W-:Y:S01]  /*5230*/  IADD3.X R28, R17, UR25, R33, P5, P6 ;  /* 0x00000019111c7c10 */ /* 0x000fe2000afec421 */
[----:B------:R-:W-:Y:S04]  /*5240*/  STL [R1+0x2c], R29 ;  /* 0x00002c1d01007387 */ /* 0x000fe80000100800 */
[----:B------:R0:W-:Y:S01]  /*5250*/  STL [R1+0x3c], R28 ;  /* 0x00003c1c01007387 */ /* 0x0001e20000100800 */
[----:B----4-:R-:W-:-:S05]  /*5260*/  IADD3 R30, P5, R36, R19, RZ ;  /* 0x00000013241e7210 */ /* 0x010fca0007fbe0ff */
[----:B---3--:R-:W-:Y:S01]  /*5270*/  IMAD.X R31, R37, 0x1, R7, P5 ;  /* 0x00000001251f7824 */ /* 0x008fe200028e0607 */
[----:B0-----:R-:W-:-:S05]  /*5280*/  IADD3 R28, P5, R42, R9, RZ ;  /* 0x000000092a1c7210 */ /* 0x001fca0007fbe0ff */
[----:B------:R-:W-:Y:S02]  /*5290*/  IMAD.X R29, R41, 0x1, R21, P5 ;  /* 0x00000001291d7824 */ /* 0x000fe400028e0615 */
[----:B------:R-:W-:Y:S02]  /*52a0*/  IMAD.MOV.U32 R41, RZ, RZ, RZ ;  /* 0x000000ffff297224 */ /* 0x000fe400078e00ff */
[----:B------:R-:W-:-:S04]  /*52b0*/  IMAD.MOV.U32 R42, RZ, RZ, RZ ;  /* 0x000000ffff2a7224 */ /* 0x000fc800078e00ff */
[----:B------:R0:W3:Y:S04]  /*52c0*/  @P1 LDG.E.EL R41, desc[UR18][R28.64] ;  /* 0x000000121c291981 */ /* 0x0000e8000c2e1900 */
[----:B------:R1:W4:Y:S01]  /*52d0*/  @P3 LDG.E.EL R42, desc[UR18][R30.64] ;  /* 0x000000121e2a3981 */ /* 0x000322000c2e1900 */
[----:B0-----:R-:W-:-:S04]  /*52e0*/  IADD3 R28, P5, P6, R0, UR22, R32 ;  /* 0x00000016001c7c10 */ /* 0x001fc8000febe020 */
[--C-:B-1----:R-:W-:Y:S02]  /*52f0*/  IADD3.X R30, R25, UR23, R33.reuse, P5, P6 ;  /* 0x00000017191e7c10 */ /* 0x102fe4000afec421 */
[----:B------:R-:W-:Y:S01]  /*5300*/  IADD3 R29, P5, P6, R3, UR20, R32 ;  /* 0x00000014031d7c10 */ /* 0x000fe2000febe020 */
[----:B------:R0:W-:Y:S04]  /*5310*/  STL [R1+0x28], R28 ;  /* 0x0000281c01007387 */ /* 0x0001e80000100800 */
[----:B------:R1:W-:Y:S04]  /*5320*/  STL [R1+0x4c], R30 ;  /* 0x00004c1e01007387 */ /* 0x0003e80000100800 */
[----:B------:R-:W3:Y:S01]  /*5330*/  LDL R58, [R1+0xdc] ;  /* 0x0000dc00013a7983 */ /* 0x000ee20000100800 */
[----:B0-----:R-:W-:-:S02]  /*5340*/  IADD3.X R28, R4, UR21, R33, P5, P6 ;  /* 0x00000015041c7c10 */ /* 0x001fc4000afec421 */
[----:B-1----:R-:W-:Y:S01]  /*5350*/  IADD3 R30, P5, R39, R9, RZ ;  /* 0x00000009271e7210 */ /* 0x002fe20007fbe0ff */
[----:B------:R-:W-:Y:S04]  /*5360*/  STL [R1+0x30], R29 ;  /* 0x0000301d01007387 */ /* 0x000fe80000100800 */
[----:B------:R0:W-:Y:S01]  /*5370*/  STL [R1+0x74], R28 ;  /* 0x0000741c01007387 */ /* 0x0001e20000100800 */
[----:B------:R-:W-:Y:S02]  /*5380*/  IMAD.X R31, R38, 0x1, R21, P5 ;  /* 0x00000001261f7824 */ /* 0x000fe400028e0615 */
[----:B------:R-:W-:Y:S01]  /*5390*/  IMAD.MOV.U32 R36, RZ, RZ, RZ ;  /* 0x000000ffff247224 */ /* 0x000fe200078e00ff */
[----:B0-----:R-:W-:-:S05]  /*53a0*/  IADD3 R28, P5, R59, R5, RZ ;  /* 0x000000053b1c7210 */ /* 0x001fca0007fbe0ff */
[----:B------:R-:W-:-:S05]  /*53b0*/  IMAD.X R29, R57, 0x1, R56, P5 ;  /* 0x00000001391d7824 */ /* 0x000fca00028e0638 */
[----:B------:R0:W3:Y:S01]  /*53c0*/  @!P0 LDG.E.EL R36, desc[UR18][R28.64] ;  /* 0x000000121c248981 */ /* 0x0000e2000c2e1900 */
[----:B------:R-:W-:-:S06]  /*53d0*/  IMAD.MOV.U32 R39, RZ, RZ, RZ ;  /* 0x000000ffff277224 */ /* 0x000fcc00078e00ff */
[----:B------:R-:W4:Y:S04]  /*53e0*/  @P4 LDG.E.EL R39, desc[UR18][R30.64] ;  /* 0x000000121e274981 */ /* 0x000f28000c2e1900 */
[----:B--2---:R1:W-:Y:S04]  /*53f0*/  STL [R1+0x418], R34 ;  /* 0x0004182201007387 */ /* 0x0043e80000100800 */
[----:B------:R-:W2:Y:S04]  /*5400*/  LDL.LU R38, [R1+0x164] ;  /* 0x0001640001267983 */ /* 0x000ea80000300800 */
[----:B------:R-:W2:Y:S01]  /*5410*/  LDL.LU R30, [R1+0x160] ;  /* 0x00016000011e7983 */ /* 0x000ea20000300800 */
[----:B-1----:R-:W-:-:S03]  /*5420*/  IADD3 R34, P5, R53, R19, RZ ;  /* 0x0000001335227210 */ /* 0x002fc60007fbe0ff */
[----:B------:R-:W2:Y:S02]  /*5430*/  LDL.LU R31, [R1+0x158] ;  /* 0x00015800011f7983 */ /* 0x000ea40000300800 */
[----:B------:R-:W-:Y:S01]  /*5440*/  IMAD.X R35, R55, 0x1, R7, P5 ;  /* 0x0000000137237824 */ /* 0x000fe200028e0607 */
[----:B------:R-:W-:-:S05]  /*5450*/  IADD3 R32, P5, R52, R9, RZ ;  /* 0x0000000934207210 */ /* 0x000fca0007fbe0ff */
[----:B------:R-:W-:Y:S01]  /*5460*/  IMAD.X R33, R51, 0x1, R21, P5 ;  /* 0x0000000133217824 */ /* 0x000fe200028e0615 */
[----:B0-----:R-:W-:-:S04]  /*5470*/  IADD3 R28, P5, R11, UR6, RZ ;  /* 0x000000060b1c7c10 */ /* 0x001fc8000ffbe0ff */
[----:B------:R-:W-:Y:S01]  /*5480*/  IADD3.X R29, R23, UR4, RZ, P5, !PT ;  /* 0x00000004171d7c10 */ /* 0x000fe2000affe4ff */
[----:B---3--:R0:W-:Y:S02]  /*5490*/  STL [R1+0x414], R36 ;  /* 0x0004142401007387 */ /* 0x0081e40000100800 */
[----:B0-----:R-:W-:-:S06]  /*54a0*/  CS2R R36, SRZ ;  /* 0x0000000000247805 */ /* 0x001fcc000001ff00 */
[----:B------:R-:W3:Y:S04]  /*54b0*/  @P3 LDG.E.EL R36, desc[UR18][R34.64] ;  /* 0x0000001222243981 */ /* 0x000ee8000c2e1900 */
[----:B------:R0:W2:Y:S04]  /*54c0*/  @P1 LDG.E.EL R37, desc[UR18][R32.64] ;  /* 0x0000001220251981 */ /* 0x0000a8000c2e1900 */
[----:B------:R-:W2:Y:S04]  /*54d0*/  LDL.LU R34, [R1+0x16c] ;  /* 0x00016c0001227983 */ /* 0x000ea80000300800 */
[----:B------:R-:W2:Y:S01]  /*54e0*/  LDL.LU R35, [R1+0x170] ;  /* 0x0001700001237983 */ /* 0x000ea20000300800 */
[----:B0-----:R-:W-:-:S03]  /*54f0*/  SHF.L.U64.HI R32, R28, 0x2, R29 ;  /* 0x000000021c207819 */ /* 0x001fc6000001021d */
[----:B------:R-:W2:Y:S01]  /*5500*/  LDL.LU R29, [R1+0x154] ;  /* 0x00015400011d7983 */ /* 0x000ea20000300800 */
[----:B------:R-:W-:-:S03]  /*5510*/  IMAD.SHL.U32 R33, R28, 0x4, RZ ;  /* 0x000000041c217824 */ /* 0x000fc600078e00ff */
[----:B------:R-:W3:Y:S02]  /*5520*/  LDL.LU R61, [R1+0x178] ;  /* 0x00017800013d7983 */ /* 0x000ee40000300800 */
[----:B------:R-:W-:Y:S02]  /*5530*/  IADD3 R28, P5, P6, R12, UR26, R33 ;  /* 0x0000001a0c1c7c10 */ /* 0x000fe4000febe021 */
[----:B------:R-:W3:Y:S04]  /*5540*/  LDL.LU R60, [R1+0x184] ;  /* 0x00018400013c7983 */ /* 0x000ee80000300800 */
[----:B------:R0:W-:Y:S04]  /*5550*/  STL [R1+0xf0], R28 ;  /* 0x0000f01c01007387 */ /* 0x0001e80000100800 */
[----:B------:R-:W3:Y:S04]  /*5560*/  LDL.LU R59, [R1+0x17c] ;  /* 0x00017c00013b7983 */ /* 0x000ee80000300800 */
[----:B------:R-:W3:Y:S01]  /*5570*/  LDL.LU R57, [R1+0x18c] ;  /* 0x00018c0001397983 */ /* 0x000ee20000300800 */
[----:B0-----:R-:W-:-:S03]  /*5580*/  IADD3.X R28, R6, UR27, R32, P5, P6 ;  /* 0x0000001b061c7c10 */ /* 0x001fc6000afec420 */
[----:B------:R-:W3:Y:S04]  /*5590*/  LDL.LU R53, [R1+0x174] ;  /* 0x0001740001357983 */ /* 0x000ee80000300800 */
[----:B------:R-:W3:Y:S04]  /*55a0*/  LDL.LU R55, [R1+0x180] ;  /* 0x0001800001377983 */ /* 0x000ee80000300800 */
[----:B------:R-:W3:Y:S04]  /*55b0*/  LDL.LU R52, [R1+0x188] ;  /* 0x0001880001347983 */ /* 0x000ee80000300800 */
[----:B------:R-:W3:Y:S04]  /*55c0*/  LDL.LU R51, [R1+0x190] ;  /* 0x0001900001337983 */ /* 0x000ee80000300800 */
[----:B------:R2:W-:Y:S02]  /*55d0*/  STL [R1+0xf4], R28 ;  /* 0x0000f41c01007387 */ /* 0x0005e40000100800 */
[----:B--2---:R-:W-:-:S05]  /*55e0*/  IADD3 R28, P5, R29, R9, RZ ;  /* 0x000000091d1c7210 */ /* 0x004fca0007fbe0ff */
[----:B------:R-:W-:Y:S01]  /*55f0*/  IMAD.X R29, R30, 0x1, R21, P5 ;  /* 0x000000011e1d7824 */ /* 0x000fe200028e0615 */
[----:B------:R-:W-:-:S05]  /*5600*/  IADD3 R30, P5, R31, R5, RZ ;  /* 0x000000051f1e7210 */ /* 0x000fca0007fbe0ff */
[----:B------:R-:W-:Y:S02]  /*5610*/  IMAD.X R31, R38, 0x1, R56, P5 ;  /* 0x00000001261f7824 */ /* 0x000fe400028e0638 */
[----:B------:R-:W-:-:S06]  /*5620*/  IMAD.MOV.U32 R38, RZ, RZ, RZ ;  /* 0x000000ffff267224 */ /* 0x000fcc00078e00ff */
[----:B------:R0:W2:Y:S02]  /*5630*/  @P4 LDG.E.EL R38, desc[UR18][R28.64] ;  /* 0x000000121c264981 */ /* 0x0000a4000c2e1900 */
[----:B0-----:R-:W-:Y:S02]  /*5640*/  IMAD.MOV.U32 R28, RZ, RZ, RZ ;  /* 0x000000ffff1c7224 */ /* 0x001fe400078e00ff */
[----:B------:R-:W2:Y:S04]  /*5650*/  LDL.LU R29, [R1+0x15c] ;  /* 0x00015c00011d7983 */ /* 0x000ea80000300800 */
[----:B------:R-:W2:Y:S04]  /*5660*/  @!P0 LDG.E.EL R28, desc[UR18][R30.64] ;  /* 0x000000121e1c8981 */ /* 0x000ea8000c2e1900 */
[----:B------:R-:W3:Y:S04]  /*5670*/  LDL.LU R31, [R1+0x168] ;  /* 0x00016800011f7983 */ /* 0x000ee80000300800 */
[----:B--2---:R0:W-:Y:S02]  /*5680*/  STL [R1+0x410], R28 ;  /* 0x0004101c01007387 */ /* 0x0041e40000100800 */
[----:B0-----:R-:W-:-:S04]  /*5690*/  IADD3 R28, P5, P6, R58, UR24, R33 ;  /* 0x000000183a1c7c10 */ /* 0x001fc8000febe021 */
[----:B------:R-:W-:Y:S01]  /*56a0*/  IADD3.X R30, R8, UR25, R32, P5, P6 ;  /* 0x00000019081e7c10 */ /* 0x000fe2000afec420 */
[----:B------:R0:W-:Y:S04]  /*56b0*/  STL [R1+0x44], R28 ;  /* 0x0000441c01007387 */ /* 0x0001e80000100800 */
[----:B------:R1:W-:Y:S01]  /*56c0*/  STL [R1+0xec], R30 ;  /* 0x0000ec1e01007387 */ /* 0x0003e20000100800 */
[----:B0-----:R-:W-:-:S05]  /*56d0*/  IADD3 R28, P5, R29, R9, RZ ;  /* 0x000000091d1c7210 */ /* 0x001fca0007fbe0ff */
[----:B---3--:R-:W-:Y:S01]  /*56e0*/  IMAD.X R29, R31, 0x1, R21, P5 ;  /* 0x000000011f1d7824 */ /* 0x008fe200028e0615 */
[----:B-1----:R-:W-:Y:S01]  /*56f0*/  IADD3 R30, P5, R34, R9, RZ ;  /* 0x00000009221e7210 */ /* 0x002fe20007fbe0ff */
[----:B------:R-:W-:-:S06]  /*5700*/  IMAD.MOV.U32 R34, RZ, RZ, RZ ;  /* 0x000000ffff227224 */ /* 0x000fcc00078e00ff */
[----:B------:R0:W2:Y:S01]  /*5710*/  @P1 LDG.E.EL R34, desc[UR18][R28.64] ;  /* 0x000000121c221981 */ /* 0x0000a2000c2e1900 */
[----:B------:R-:W-:Y:S01]  /*5720*/  IMAD.X R31, R35, 0x1, R21, P5 ;  /* 0x00000001231f7824 */ /* 0x000fe200028e0615 */
[----:B0-----:R-:W-:Y:S02]  /*5730*/  IADD3 R29, P5, P6, R54, UR22, R33 ;  /* 0x00000016361d7c10 */ /* 0x001fe4000febe021 */
[----:B--2---:R0:W-:Y:S02]  /*5740*/  STL [R1+0x40c], R34 ;  /* 0x00040c2201007387 */ /* 0x0041e40000100800 */
[----:B0-----:R-:W-:-:S06]  /*5750*/  IMAD.MOV.U32 R34, RZ, RZ, RZ ;  /* 0x000000ffff227224 */ /* 0x001fcc00078e00ff */
[----:B------:R0:W2:Y:S01]  /*5760*/  @P4 LDG.E.EL R34, desc[UR18][R30.64] ;  /* 0x000000121e224981 */ /* 0x0000a2000c2e1900 */
[----:B------:R-:W-:-:S03]  /*5770*/  IADD3.X R28, R14, UR23, R32, P5, P6 ;  /* 0x000000170e1c7c10 */ /* 0x000fc6000afec420 */
[----:B------:R-:W-:Y:S01]  /*5780*/  STL [R1+0x34], R29 ;  /* 0x0000341d01007387 */ /* 0x000fe20000100800 */
[----:B0-----:R-:W-:-:S03]  /*5790*/  IADD3 R31, P5, P6, R3, UR20, R33 ;  /* 0x00000014031f7c10 */ /* 0x001fc6000febe021 */
[----:B------:R0:W-:Y:S01]  /*57a0*/  STL [R1+0xb8], R28 ;  /* 0x0000b81c01007387 */ /* 0x0001e20000100800 */
[----:B------:R-:W-:-:S03]  /*57b0*/  IADD3.X R30, R4, UR21, R32, P5, P6 ;  /* 0x00000015041e7c10 */ /* 0x000fc6000afec420 */
[----:B------:R-:W-:Y:S01]  /*57c0*/  STL [R1+0xbc], R31 ;  /* 0x0000bc1f01007387 */ /* 0x000fe20000100800 */
[----:B0-----:R-:W-:-:S03]  /*57d0*/  IADD3 R28, P5, R61, R19, RZ ;  /* 0x000000133d1c7210 */ /* 0x001fc60007fbe0ff */
[----:B------:R0:W-:Y:S02]  /*57e0*/  STL [R1+0xcc], R30 ;  /* 0x0000cc1e01007387 */ /* 0x0001e40000100800 */
[----:B------:R-:W-:Y:S01]  /*57f0*/  IMAD.X R29, R60, 0x1, R7, P5 ;  /* 0x000000013c1d7824 */ /* 0x000fe200028e0607 */
[----:B0-----:R-:W-:-:S05]  /*5800*/  IADD3 R30, P5, R59, R5, RZ ;  /* 0x000000053b1e7210 */ /* 0x001fca0007fbe0ff */
[----:B------:R-:W-:Y:S01]  /*5810*/  IMAD.X R31, R57, 0x1, R56, P5 ;  /* 0x00000001391f7824 */ /* 0x000fe200028e0638 */
[----:B--2---:R0:W-:Y:S04]  /*5820*/  STL [R1+0x408], R34 ;  /* 0x0004082201007387 */ /* 0x0041e80000100800 */
[----:B------:R-:W2:Y:S04]  /*5830*/  LDL.LU R61, [R1+0x19c] ;  /* 0x00019c00013d7983 */ /* 0x000ea80000300800 */
[----:B------:R-:W3:Y:S01]  /*5840*/  LDL.LU R60, [R1+0x1a4] ;  /* 0x0001a400013c7983 */ /* 0x000ee20000300800 */
[----:B0-----:R-:W-:-:S03]  /*5850*/  IADD3 R34, P5, R53, R19, RZ ;  /* 0x0000001335227210 */ /* 0x001fc60007fbe0ff */
[----:B------:R-:W2:Y:S02]  /*5860*/  LDL.LU R59, [R1+0x1a8] ;  /* 0x0001a800013b7983 */ /* 0x000ea40000300800 */
[----:B------:R-:W-:Y:S01]  /*5870*/  IMAD.X R35, R55, 0x1, R7, P5 ;  /* 0x0000000137237824 */ /* 0x000fe200028e0607 */
[----:B------:R-:W-:Y:S01]  /*5880*/  IADD3 R32, P5, R52, R9, RZ ;  /* 0x0000000934207210 */ /* 0x000fe20007fbe0ff */
[----:B------:R-:W2:Y:S04]  /*5890*/  LDL.LU R57, [R1+0x1b0] ;  /* 0x0001b00001397983 */ /* 0x000ea80000300800 */
[----:B------:R-:W-:Y:S02]  /*58a0*/  IMAD.X R33, R51, 0x1, R21, P5 ;  /* 0x0000000133217824 */ /* 0x000fe400028e0615 */
[----:B------:R-:W-:-:S06]  /*58b0*/  IMAD.MOV.U32 R51, RZ, RZ, RZ ;  /* 0x000000ffff337224 */ /* 0x000fcc00078e00ff */
[----:B------:R-:W2:Y:S04]  /*58c0*/  @P3 LDG.E.EL R51, desc[UR18][R28.64] ;  /* 0x000000121c333981 */ /* 0x000ea8000c2e1900 */
[----:B--2---:R0:W-:Y:S02]  /*58d0*/  STL [R1+0x400], R51 ;  /* 0x0004003301007387 */ /* 0x0041e40000100800 */
[----:B0-----:R-:W-:-:S06]  /*58e0*/  IMAD.MOV.U32 R51, RZ, RZ, RZ ;  /* 0x000000ffff337224 */ /* 0x001fcc00078e00ff */
[----:B------:R-:W2:Y:S04]  /*58f0*/  @!P0 LDG.E.EL R51, desc[UR18][R30.64] ;  /* 0x000000121e338981 */ /* 0x000ea8000c2e1900 */
[----:B------:R-:W3:Y:S04]  /*5900*/  LDL.LU R30, [R1+0x198] ;  /* 0x00019800011e7983 */ /* 0x000ee80000300800 */
[----:B------:R-:W3:Y:S04]  /*5910*/  LDL.LU R31, [R1+0x1a0] ;  /* 0x0001a000011f7983 */ /* 0x000ee80000300800 */
[----:B--2---:R0:W-:Y:S02]  /*5920*/  STL [R1+0x404], R51 ;  /* 0x0004043301007387 */ /* 0x0041e40000100800 */
[----:B0-----:R-:W-:-:S06]  /*5930*/  IMAD.MOV.U32 R51, RZ, RZ, RZ ;  /* 0x000000ffff337224 */ /* 0x001fcc00078e00ff */
[----:B------:R-:W2:Y:S04]  /*5940*/  @P3 LDG.E.EL R51, desc[UR18][R34.64] ;  /* 0x0000001222333981 */ /* 0x000ea8000c2e1900 */
[----:B------:R-:W3:Y:S04]  /*5950*/  LDL.LU R34, [R1+0x194] ;  /* 0x0001940001227983 */ /* 0x000ee80000300800 */
[----:B------:R-:W3:Y:S04]  /*5960*/  LDL.LU R35, [R1+0x1ac] ;  /* 0x0001ac0001237983 */ /* 0x000ee80000300800 */
[----:B--2---:R0:W-:Y:S01]  /*5970*/  STL [R1+0x574], R51 ;  /* 0x0005743301007387 */ /* 0x0041e20000100800 */
[----:B------:R-:W-:-:S03]  /*5980*/  IADD3 R28, P5, R22, UR6, RZ ;  /* 0x00000006161c7c10 */ /* 0x000fc6000ffbe0ff */
[----:B------:R-:W2:Y:S01]  /*5990*/  LDL.LU R53, [R1+0x1b4] ;  /* 0x0001b40001357983 */ /* 0x000ea20000300800 */
[----:B0-----:R-:W-:Y:S01]  /*59a0*/  IMAD.MOV.U32 R51, RZ, RZ, RZ ;  /* 0x000000ffff337224 */ /* 0x001fe200078e00ff */
[----:B------:R-:W-:Y:S02]  /*59b0*/  IADD3.X R29, R18, UR4, RZ, P5, !PT ;  /* 0x00000004121d7c10 */ /* 0x000fe4000affe4ff */
[----:B------:R-:W2:Y:S04]  /*59c0*/  LDL.LU R55, [R1+0x1b8] ;  /* 0x0001b80001377983 */ /* 0x000ea80000300800 */
[----:B------:R0:W2:Y:S04]  /*59d0*/  @P1 LDG.E.EL R51, desc[UR18][R32.64] ;  /* 0x0000001220331981 */ /* 0x0000a8000c2e1900 */
[----:B------:R-:W3:Y:S01]  /*59e0*/  LDL.LU R52, [R1+0x1bc] ;  /* 0x0001bc0001347983 */ /* 0x000ee20000300800 */
[C---:B0-----:R-:W-:Y:S01]  /*59f0*/  IMAD.SHL.U32 R33, R28.reuse, 0x4, RZ ;  /* 0x000000041c217824 */ /* 0x041fe200078e00ff */
[----:B------:R-:W-:-:S04]  /*5a00*/  SHF.L.U64.HI R32, R28, 0x2, R29 ;  /* 0x000000021c207819 */ /* 0x000fc8000001021d */
[----:B------:R-:W-:-:S04]  /*5a10*/  IADD3 R28, P5, P6, R12, UR26, R33 ;  /* 0x0000001a0c1c7c10 */ /* 0x000fc8000febe021 */
[----:B------:R-:W-:Y:S01]  /*5a20*/  IADD3.X R29, R6, UR27, R32, P5, P6 ;  /* 0x0000001b061d7c10 */ /* 0x000fe2000afec420 */
[----:B--2---:R0:W-:Y:S04]  /*5a30*/  STL [R1+0x590], R51 ;  /* 0x0005903301007387 */ /* 0x0041e80000100800 */
[----:B0-----:R-:W2:Y:S04]  /*5a40*/  LDL.LU R51, [R1+0x1c0] ;  /* 0x0001c00001337983 */ /* 0x001ea80000300800 */
[----:B------:R-:W-:Y:S04]  /*5a50*/  STL [R1+0xe0], R29 ;  /* 0x0000e01d01007387 */ /* 0x000fe80000100800 */
[----:B------:R3:W-:Y:S02]  /*5a60*/  STL [R1+0xc4], R28 ;  /* 0x0000c41c01007387 */ /* 0x0007e40000100800 */
[----:B---3--:R-:W-:Y:S01]  /*5a70*/  IADD3 R28, P5, R34, R5, RZ ;  /* 0x00000005221c7210 */ /* 0x008fe20007fbe0ff */
[----:B------:R-:W-:-:S04]  /*5a80*/  IMAD.MOV.U32 R34, RZ, RZ, RZ ;  /* 0x000000ffff227224 */ /* 0x000fc800078e00ff */
[----:B------:R-:W-:-:S05]  /*5a90*/  IMAD.X R29, R30, 0x1, R56, P5 ;  /* 0x000000011e1d7824 */ /* 0x000fca00028e0638 */
[----:B------:R-:W3:Y:S01]  /*5aa0*/  @!P0 LDG.E.EL R34, desc[UR18][R28.64] ;  /* 0x000000121c228981 */ /* 0x000ee2000c2e1900 */
[----:B------:R-:W-:-:S05]  /*5ab0*/  IADD3 R30, P5, R31, R9, RZ ;  /* 0x000000091f1e7210 */ /* 0x000fca0007fbe0ff */
[----:B------:R-:W-:Y:S01]  /*5ac0*/  IMAD.X R31, R35, 0x1, R21, P5 ;  /* 0x00000001231f7824 */ /* 0x000fe200028e0615 */
[----:B---3--:R0:W-:Y:S02]  /*5ad0*/  STL [R1+0x5d4], R34 ;  /* 0x0005d42201007387 */ /* 0x0081e40000100800 */
[----:B0-----:R-:W-:-:S06]  /*5ae0*/  IMAD.MOV.U32 R34, RZ, RZ, RZ ;  /* 0x000000ffff227224 */ /* 0x001fcc00078e00ff */
[----:B------:R0:W3:Y:S02]  /*5af0*/  @P4 LDG.E.EL R34, desc[UR18][R30.64] ;  /* 0x000000121e224981 */ /* 0x0000e4000c2e1900 */
[----:B0-----:R-:W-:-:S04]  /*5b00*/  IADD3 R31, P5, P6, R58, UR24, R33 ;  /* 0x000000183a1f7c10 */ /* 0x001fc8000febe021 */
[----:B------:R-:W-:Y:S01]  /*5b10*/  IADD3.X R30, R8, UR25, R32, P5, P6 ;  /* 0x00000019081e7c10 */ /* 0x000fe2000afec420 */
[----:B------:R-:W-:Y:S01]  /*5b20*/  STL [R1+0x40], R31 ;  /* 0x0000401f01007387 */ /* 0x000fe20000100800 */
[----:B------:R-:W-:-:S03]  /*5b30*/  IADD3 R28, P5, R61, R19, RZ ;  /* 0x000000133d1c7210 */ /* 0x000fc60007fbe0ff */
[----:B------:R-:W-:Y:S02]  /*5b40*/  STL [R1+0xc8], R30 ;  /* 0x0000c81e01007387 */ /* 0x000fe40000100800 */
[----:B------:R-:W-:Y:S02]  /*5b50*/  IMAD.X R29, R60, 0x1, R7, P5 ;  /* 0x000000013c1d7824 */ /* 0x000fe400028e0607 */
[----:B---3--:R0:W-:Y:S02]  /*5b60*/  STL [R1+0x588], R34 ;  /* 0x0005882201007387 */ /* 0x0081e40000100800 */
[----:B0-----:R-:W-:-:S06]  /*5b70*/  IMAD.MOV.U32 R34, RZ, RZ, RZ ;  /* 0x000000ffff227224 */ /* 0x001fcc00078e00ff */
[----:B------:R-:W3:Y:S04]  /*5b80*/  @P3 LDG.E.EL R34, desc[UR18][R28.64] ;  /* 0x000000121c223981 */ /* 0x000ee8000c2e1900 */
[----:B------:R-:W2:Y:S01]  /*5b90*/  LDG.E.EL.64 R28, desc[UR18][R26.64+0x10] ;  /* 0x000010121a1c7981 */ /* 0x000ea2000c2e1b00 */
[----:B------:R-:W-:-:S05]  /*5ba0*/  IADD3 R30, P5, R59, R9, RZ ;  /* 0x000000093b1e7210 */ /* 0x000fca0007fbe0ff */
[----:B------:R-:W-:Y:S01]  /*5bb0*/  IMAD.X R31, R57, 0x1, R21, P5 ;  /* 0x00000001391f7824 */ /* 0x000fe200028e0615 */
[----:B---3--:R0:W-:Y:S02]  /*5bc0*/  STL [R1+0x56c], R34 ;  /* 0x00056c2201007387 */ /* 0x0081e40000100800 */
[----:B0-----:R-:W-:Y:S01]  /*5bd0*/  IMAD.MOV.U32 R34, RZ, RZ, RZ ;  /* 0x000000ffff227224 */ /* 0x001fe200078e00ff */
[----:B--2---:R-:W-:Y:S02]  /*5be0*/  R2UR UR5, R29 ;  /* 0x000000001d0572ca */ /* 0x004fe400000e0000 */
[----:B------:R-:W-:Y:S02]  /*5bf0*/  IADD3 R29, P5, P6, R54, UR22, R33 ;  /* 0x00000016361d7c10 */ /* 0x000fe4000febe021 */
[----:B------:R-:W-:Y:S01]  /*5c00*/  R2UR UR4, R28 ;  /* 0x000000001c0472ca */ /* 0x000fe200000e0000 */
[----:B------:R0:W2:Y:S01]  /*5c10*/  @P1 LDG.E.EL R34, desc[UR18][R30.64] ;  /* 0x000000121e221981 */ /* 0x0000a2000c2e1900 */
[----:B------:R-:W-:-:S03]  /*5c20*/  IADD3.X R28, R14, UR23, R32, P5, P6 ;  /* 0x000000170e1c7c10 */ /* 0x000fc6000afec420 */
[----:B------:R-:W-:Y:S01]  /*5c30*/  STL [R1+0x20], R29 ;  /* 0x0000201d01007387 */ /* 0x000fe20000100800 */
[----:B0-----:R-:W-:-:S03]  /*5c40*/  IADD3 R31, P5, P6, R3, UR20, R33 ;  /* 0x00000014031f7c10 */ /* 0x001fc6000febe021 */
[----:B------:R0:W-:Y:S01]  /*5c50*/  STL [R1+0x48], R28 ;  /* 0x0000481c01007387 */ /* 0x0001e20000100800 */
[----:B------:R-:W-:Y:S01]  /*5c60*/  IADD3.X R30, R4, UR21, R32, P5, P6 ;  /* 0x00000015041e7c10 */ /* 0x000fe2000afec420 */
[----:B------:R-:W-:Y:S01]  /*5c70*/  IMAD.MOV.U32 R32, RZ, RZ, RZ ;  /* 0x000000ffff207224 */ /* 0x000fe200078e00ff */
[----:B0-----:R-:W-:-:S05]  /*5c80*/  IADD3 R28, P5, R53, R5, RZ ;  /* 0x00000005351c7210 */ /* 0x001fca0007fbe0ff */
[----:B------:R-:W-:-:S05]  /*5c90*/  IMAD.X R29, R55, 0x1, R56, P5 ;  /* 0x00000001371d7824 */ /* 0x000fca00028e0638 */
[----:B------:R0:W3:Y:S01]  /*5ca0*/  @!P0 LDG.E.EL R32, desc[UR18][R28.64] ;  /* 0x000000121c208981 */ /* 0x0000e2000c2e1900 */
[----:B------:R-:W-:-:S04]  /*5cb0*/  USHF.R.U32.HI UR6, URZ, 0x1d, UR5 ;  /* 0x0000001d3f067899 */ /* 0x000fc80008011605 */
[----:B------:R-:W-:Y:S01]  /*5cc0*/  ULOP3.LUT UR6, UR6, 0x4, URZ, 0xc0, !UPT ;  /* 0x0000000406067892 */ /* 0x000fe2000f8ec03f */
[----:B------:R-:W-:Y:S03]  /*5cd0*/  STL [R1+0x640], R31 ;  /* 0x0006401f01007387 */ /* 0x000fe60000100800 */
[----:B------:R-:W-:Y:S01]  /*5ce0*/  UIADD3 UR4, UP0, UR4, UR6, URZ ;  /* 0x0000000604047290 */ /* 0x000fe2000ff1e03f */
[----:B------:R1:W-:Y:S01]  /*5cf0*/  STL [R1+0x644], R30 ;  /* 0x0006441e01007387 */ /* 0x0003e20000100800 */
[----:B------:R-:W-:Y:S02]  /*5d00*/  ISETP.NE.AND P6, PT, R2, 0x10, PT ;  /* 0x000000100200780c */ /* 0x000fe40003fc5270 */
[----:B------:R-:W-:Y:S01]  /*5d10*/  USHF.L.U32 UR6, UR4, 0x2, URZ ;  /* 0x0000000204067899 */ /* 0x000fe2000800063f */
[----:B------:R-:W-:Y:S01]  /*5d20*/  SEL R49, R49, RZ, P1 ;  /* 0x000000ff31317207 */ /* 0x000fe20000800000 */
[----:B------:R-:W-:Y:S01]  /*5d30*/  UIADD3.X UR5, URZ, UR5, URZ, UP0, !UPT ;  /* 0x000000053f057290 */ /* 0x000fe200087fe43f */
[----:B------:R-:W-:-:S02]  /*5d40*/  SEL R46, R46, RZ, P4 ;  /* 0x000000ff2e2e7207 */ /* 0x000fc40002000000 */
[----:B-1----:R-:W-:Y:S01]  /*5d50*/  IADD3 R30, P5, R52, R9, RZ ;  /* 0x00000009341e7210 */ /* 0x002fe20007fbe0ff */
[----:B------:R-:W-:Y:S01]  /*5d60*/  USHF.L.U64.HI UR4, UR4, 0x2, UR5 ;  /* 0x0000000204047899 */ /* 0x000fe20008010205 */
[----:B0-----:R-:W-:Y:S02]  /*5d70*/  SEL R28, R50, RZ, P3 ;  /* 0x000000ff321c7207 */ /* 0x001fe40001800000 */
[----:B------:R-:W-:Y:S01]  /*5d80*/  @P2 SEL R28, R49, R46, !P6 ;  /* 0x0000002e311c2207 */ /* 0x000fe20007000000 */
[----:B------:R-:W-:Y:S01]  /*5d90*/  IMAD.X R31, R51, 0x1, R21, P5 ;  /* 0x00000001331f7824 */ /* 0x000fe200028e0615 */
[----:B------:R-:W-:Y:S02]  /*5da0*/  IADD3 R29, P5, R10, UR6, RZ ;  /* 0x000000060a1d7c10 */ /* 0x000fe4000ffbe0ff */
[----:B------:R-:W-:Y:S02]  /*5db0*/  SEL R47, R47, RZ, P1 ;  /* 0x000000ff2f2f7207 */ /* 0x000fe40000800000 */
[----:B------:R-:W-:Y:S01]  /*5dc0*/  SEL R45, R45, RZ, P4 ;  /* 0x000000ff2d2d7207 */ /* 0x000fe20002000000 */
[----:B---3--:R0:W-:Y:S04]  /*5dd0*/  STL [R1+0x5d0], R32 ;  /* 0x0005d02001007387 */ /* 0x0081e80000100800 */
[----:B--2---:R-:W-:Y:S01]  /*5de0*/  STL [R1+0x58c], R34 ;  /* 0x00058c2201007387 */ /* 0x004fe20000100800 */
[----:B0-----:R-:W-:-:S03]  /*5df0*/  IMAD.MOV.U32 R32, RZ, RZ, RZ ;  /* 0x000000ffff207224 */ /* 0x001fc600078e00ff */
[----:B------:R0:W-:Y:S04]  /*5e00*/  STL [R1+0x3f4], R28 ;  /* 0x0003f41c01007387 */ /* 0x0001e80000100800 */
[----:B------:R1:W2:Y:S01]  /*5e10*/  @P4 LDG.E.EL R32, desc[UR18][R30.64] ;  /* 0x000000121e204981 */ /* 0x0002a2000c2e1900 */
[----:B0-----:R-:W-:Y:S01]  /*5e20*/  IMAD.SHL.U32 R28, R29, 0x4, RZ ;  /* 0x000000041d1c7824 */ /* 0x001fe200078e00ff */
[----:B-1----:R-:W-:-:S04]  /*5e30*/  IADD3.X R30, R20, UR4, RZ, P5, !PT ;  /* 0x00000004141e7c10 */ /* 0x002fc8000affe4ff */
[----:B------:R-:W-:Y:S02]  /*5e40*/  SHF.L.U64.HI R29, R29, 0x2, R30 ;  /* 0x000000021d1d7819 */ /* 0x000fe4000001021e */
[----:B------:R-:W-:-:S04]  /*5e50*/  IADD3 R30, P5, P6, R15, UR26, R28 ;  /* 0x0000001a0f1e7c10 */ /* 0x000fc8000febe01c */
[----:B------:R-:W-:Y:S02]  /*5e60*/  IADD3.X R31, R16, UR27, R29, P5, P6 ;  /* 0x0000001b101f7c10 */ /* 0x000fe4000afec41d */
[----:B------:R-:W-:Y:S01]  /*5e70*/  ISETP.NE.AND P6, PT, R2, 0x10, PT ;  /* 0x000000100200780c */ /* 0x000fe20003fc5270 */
[----:B------:R0:W-:Y:S04]  /*5e80*/  STL [R1+0x4], R30 ;  /* 0x0000041e01007387 */ /* 0x0001e80000100800 */
[----:B------:R1:W-:Y:S01]  /*5e90*/  STL [R1+0x24], R31 ;  /* 0x0000241f01007387 */ /* 0x0003e20000100800 */
[----:B0-----:R-:W-:Y:S02]  /*5ea0*/  SEL R30, R48, RZ, P3 ;  /* 0x000000ff301e7207 */ /* 0x001fe40001800000 */
[----:B------:R-:W-:-:S02]  /*5eb0*/  @P2 SEL R30, R47, R45, !P6 ;  /* 0x0000002d2f1e2207 */ /* 0x000fc40007000000 */
[----:B------:R-:W3:Y:S01]  /*5ec0*/  LDL R47, [R1+0x1c] ;  /* 0x00001c00012f7983 */ /* 0x000ee20000100800 */
[----:B------:R-:W-:Y:S02]  /*5ed0*/  SEL R43, R43, RZ, P1 ;  /* 0x000000ff2b2b7207 */ /* 0x000fe40000800000 */
[----:B------:R-:W-:Y:S02]  /*5ee0*/  SEL R40, R40, RZ, P4 ;  /* 0x000000ff28287207 */ /* 0x000fe40002000000 */
[----:B------:R-:W-:Y:S02]  /*5ef0*/  SEL R41, R41, RZ, P1 ;  /* 0x000000ff29297207 */ /* 0x000fe40000800000 */
[----:B----4-:R-:W-:Y:S02]  /*5f00*/  SEL R39, R39, RZ, P4 ;  /* 0x000000ff27277207 */ /* 0x010fe40002000000 */
[----:B---3--:R-:W-:-:S04]  /*5f10*/  IADD3 R60, P5, P6, R47, UR24, R28 ;  /* 0x000000182f3c7c10 */ /* 0x008fc8000febe01c */
[----:B-1----:R-:W-:Y:S01]  /*5f20*/  IADD3.X R31, R17, UR25, R29, P5, P6 ;  /* 0x00000019111f7c10 */ /* 0x002fe2000afec41d */
[----:B------:R-:W-:Y:S01]  /*5f30*/  STL [R1+0x828], R60 ;  /* 0x0008283c01007387 */ /* 0x000fe20000100800 */
[----:B------:R-:W-:-:S03]  /*5f40*/  ISETP.NE.AND P6, PT, R2, 0x10, PT ;  /* 0x000000100200780c */ /* 0x000fc60003fc5270 */
[----:B------:R0:W-:Y:S04]  /*5f50*/  STL [R1+0x3f0], R30 ;  /* 0x0003f01e01007387 */ /* 0x0001e80000100800 */
[----:B--2---:R-:W-:Y:S01]  /*5f60*/  STL [R1+0x578], R32 ;  /* 0x0005782001007387 */ /* 0x004fe20000100800 */
[----:B0-----:R-:W-:Y:S02]  /*5f70*/  SEL R30, R44, RZ, P3 ;  /* 0x000000ff2c1e7207 */ /* 0x001fe40001800000 */
[----:B------:R-:W-:Y:S02]  /*5f80*/  @P2 SEL R30, R43, R40, !P6 ;  /* 0x000000282b1e2207 */ /* 0x000fe40007000000 */
[----:B------:R-:W-:Y:S01]  /*5f90*/  IADD3 R59, P5, P6, R0, UR22, R28 ;  /* 0x00000016003b7c10 */ /* 0x000fe2000febe01c */
[----:B------:R0:W-:Y:S04]  /*5fa0*/  STL [R1+0x18], R31 ;  /* 0x0000181f01007387 */ /* 0x0001e80000100800 */
[----:B------:R-:W-:Y:S04]  /*5fb0*/  STL [R1+0x830], R59 ;  /* 0x0008303b01007387 */ /* 0x000fe80000100800 */
[----:B------:R1:W-:Y:S01]  /*5fc0*/  STL [R1+0x3fc], R30 ;  /* 0x0003fc1e01007387 */ /* 0x0003e20000100800 */
[----:B0-----:R-:W-:-:S03]  /*5fd0*/  IADD3.X R31, R25, UR23, R29, P5, P6 ;  /* 0x00000017191f7c10 */ /* 0x001fc6000afec41d */
[----:B------:R-:W2:Y:S01]  /*5fe0*/  LDL.LU R51, [R1+0x1d8] ;  /* 0x0001d80001337983 */ /* 0x000ea20000300800 */
[----:B-1----:R-:W-:-:S03]  /*5ff0*/  IADD3 R30, P5, P6, R3, UR20, R28 ;  /* 0x00000014031e7c10 */ /* 0x002fc6000febe01c */
[----:B------:R-:W-:Y:S01]  /*6000*/  STL [R1+0x14], R31 ;  /* 0x0000141f01007387 */ /* 0x000fe20000100800 */
[----:B------:R-:W-:-:S03]  /*6010*/  IADD3.X R28, R4, UR21, R29, P5, P6 ;  /* 0x00000015041c7c10 */ /* 0x000fc6000afec41d */
[----:B------:R-:W3:Y:S04]  /*6020*/  LDL.LU R60, [R1+0x1e0] ;  /* 0x0001e000013c7983 */ /* 0x000ee80000300800 */
[----:B------:R-:W-:Y:S04]  /*6030*/  STL [R1+0x128], R30 ;  /* 0x0001281e01007387 */ /* 0x000fe80000100800 */
[----:B------:R-:W4:Y:S04]  /*6040*/  LDL.LU R48, [R1+0x1e4] ;  /* 0x0001e40001307983 */ /* 0x000f280000300800 */
[----:B------:R0:W-:Y:S04]  /*6050*/  STL [R1+0x1a8], R28 ;  /* 0x0001a81c01007387 */ /* 0x0001e80000100800 */
[----:B------:R-:W4:Y:S01]  /*6060*/  LDL.LU R50, [R1+0x1e8] ;  /* 0x0001e80001327983 */ /* 0x000f220000300800 */
[----:B------:R-:W-:-:S03]  /*6070*/  ISETP.NE.AND P6, PT, R2, 0x10, PT ;  /* 0x000000100200780c */ /* 0x000fc60003fc5270 */
[----:B------:R-:W4:Y:S01]  /*6080*/  LDL.LU R45, [R1+0x1ec] ;  /* 0x0001ec00012d7983 */ /* 0x000f220000300800 */
[----:B0-----:R-:W-:Y:S02]  /*6090*/  SEL R28, R42, RZ, P3 ;  /* 0x000000ff2a1c7207 */ /* 0x001fe40001800000 */
[----:B------:R-:W-:Y:S01]  /*60a0*/  @P2 SEL R28, R41, R39, !P6 ;  /* 0x00000027291c2207 */ /* 0x000fe20007000000 */
[----:B------:R-:W4:Y:S04]  /*60b0*/  LDL.LU R49, [R1+0x1f0] ;  /* 0x0001f00001317983 */ /* 0x000f280000300800 */
[----:B------:R-:W4:Y:S04]  /*60c0*/  LDL.LU R46, [R1+0x1f4] ;  /* 0x0001f400012e7983 */ /* 0x000f280000300800 */
[----:B------:R0:W-:Y:S04]  /*60d0*/  STL [R1+0x3ec], R28 ;  /* 0x0003ec1c01007387 */ /* 0x0001e80000100800 */
[----:B------:R-:W4:Y:S01]  /*60e0*/  LDL.LU R34, [R1+0x1f8] ;  /* 0x0001f80001227983 */ /* 0x000f220000300800 */
[----:B------:R-:W-:-:S02]  /*60f0*/  IADD3 R33, P5, R13, UR6, RZ ;  /* 0x000000060d217c10 */ /* 0x000fc4000ffbe0ff */
[----:B------:R-:W-:Y:S02]  /*6100*/  SEL R37, R37, RZ, P1 ;  /* 0x000000ff25257207 */ /* 0x000fe40000800000 */
[----:B------:R-:W-:Y:S01]  /*6110*/  SEL R38, R38, RZ, P4 ;  /* 0x000000ff26267207 */ /* 0x000fe20002000000 */
[----:B------:R-:W-:Y:S01]  /*6120*/  IMAD.SHL.U32 R32, R33, 0x4, RZ ;  /* 0x0000000421207824 */ /* 0x000fe200078e00ff */
[----:B0-----:R-:W-:Y:S02]  /*6130*/  IADD3.X R28, R24, UR4, RZ, P5, !PT ;  /* 0x00000004181c7c10 */ /* 0x001fe4000affe4ff */
[----:B------:R-:W-:Y:S02]  /*6140*/  SEL R29, R36, RZ, P3 ;  /* 0x000000ff241d7207 */ /* 0x000fe40001800000 */
[----:B------:R-:W-:Y:S02]  /*6150*/  @P2 SEL R29, R37, R38, !P6 ;  /* 0x00000026251d2207 */ /* 0x000fe40007000000 */
[----:B------:R-:W-:-:S02]  /*6160*/  SHF.L.U64.HI R33, R33, 0x2, R28 ;  /* 0x0000000221217819 */ /* 0x000fc4000001021c */
[----:B------:R-:W-:Y:S01]  /*6170*/  IADD3 R28, P5, P6, R15, UR26, R32 ;  /* 0x0000001a0f1c7c10 */ /* 0x000fe2000febe020 */
[----:B------:R-:W-:Y:S04]  /*6180*/  STL [R1+0x3e8], R29 ;  /* 0x0003e81d01007387 */ /* 0x000fe80000100800 */
[----:B------:R-:W4:Y:S04]  /*6190*/  LDL.LU R35, [R1+0x1fc] ;  /* 0x0001fc0001237983 */ /* 0x000f280000300800 */
[----:B------:R-:W4:Y:S04]  /*61a0*/  LDL.LU R61, [R1+0x200] ;  /* 0x00020000013d7983 */ /* 0x000f280000300800 */
[----:B------:R0:W-:Y:S04]  /*61b0*/  STL [R1+0xc0], R28 ;  /* 0x0000c01c01007387 */ /* 0x0001e80000100800 */
[----:B------:R-:W4:Y:S04]  /*61c0*/  LDL.LU R57, [R1+0x204] ;  /* 0x0002040001397983 */ /* 0x000f280000300800 */
[----:B------:R-:W4:Y:S01]  /*61d0*/  LDL.LU R54, [R1+0x208] ;  /* 0x0002080001367983 */ /* 0x000f220000300800 */
[----:B0-----:R-:W-:-:S03]  /*61e0*/  IADD3.X R28, R16, UR27, R33, P5, P6 ;  /* 0x0000001b101c7c10 */ /* 0x001fc6000afec421 */
[----:B------:R-:W4:Y:S04]  /*61f0*/  LDL.LU R55, [R1+0x20c] ;  /* 0x00020c0001377983 */ /* 0x000f280000300800 */
[----:B------:R-:W4:Y:S04]  /*6200*/  LDL.LU R52, [R1+0x214] ;  /* 0x0002140001347983 */ /* 0x000f280000300800 */
[----:B------:R-:W4:Y:S04]  /*6210*/  LDL.LU R53, [R1+0x210] ;  /* 0x0002100001357983 */ /* 0x000f280000300800 */
[----:B------:R4:W-:Y:S01]  /*6220*/  STL [R1+0x120], R28 ;  /* 0x0001201c01007387 */ /* 0x0009e20000100800 */
[----:B--2---:R-:W-:-:S03]  /*6230*/  IADD3 R30, P5, R51, R19, RZ ;  /* 0x00000013331e7210 */ /* 0x004fc60007fbe0ff */
[----:B------:R-:W2:Y:S02]  /*6240*/  LDL.LU R51, [R1+0x218] ;  /* 0x0002180001337983 */ /* 0x000ea40000300800 */
[----:B---3--:R-:W-:Y:S01]  /*6250*/  IMAD.X R31, R60, 0x1, R7, P5 ;  /* 0x000000013c1f7824 */ /* 0x008fe200028e0607 */
[----:B----4-:R-:W-:Y:S01]  /*6260*/  IADD3 R28, P5, R48, R9, RZ ;  /* 0x00000009301c7210 */ /* 0x010fe20007fbe0ff */
[----:B------:R-:W-:-:S04]  /*6270*/  IMAD.MOV.U32 R48, RZ, RZ, RZ ;  /* 0x000000ffff307224 */ /* 0x000fc800078e00ff */
[----:B------:R-:W-:Y:S02]  /*6280*/  IMAD.X R29, R50, 0x1, R21, P5 ;  /* 0x00000001321d7824 */ /* 0x000fe400028e0615 */
[----:B------:R-:W-:-:S03]  /*6290*/  IMAD.MOV.U32 R50, RZ, RZ, RZ ;  /* 0x000000ffff327224 */ /* 0x000fc600078e00ff */
[----:B------:R0:W3:Y:S04]  /*62a0*/  @P1 LDG.E.EL R48, desc[UR18][R28.64] ;  /* 0x000000121c301981 */ /* 0x0000e8000c2e1900 */
[----:B------:R1:W4:Y:S01]  /*62b0*/  @P3 LDG.E.EL R50, desc[UR18][R30.64] ;  /* 0x000000121e323981 */ /* 0x000322000c2e1900 */
[----:B0-----:R-:W-:-:S04]  /*62c0*/  IADD3 R29, P5, P6, R47, UR24, R32 ;  /* 0x000000182f1d7c10 */ /* 0x001fc8000febe020 */
[----:B------:R-:W-:Y:S02]  /*62d0*/  IADD3.X R28, R17, UR25, R33, P5, P6 ;  /* 0x00000019111c7c10 */ /* 0x000fe4000afec421 */
[----:B-1----:R-:W-:Y:S01]  /*62e0*/  IADD3 R30, P5, R45, R5, RZ ;  /* 0x000000052d1e7210 */ /* 0x002fe20007fbe0ff */
[----:B------:R-:W-:Y:S04]  /*62f0*/  STL [R1+0xd0], R29 ;  /* 0x0000d01d01007387 */ /* 0x000fe80000100800 */
[----:B------:R-:W-:Y:S01]  /*6300*/  IMAD.X R31, R49, 0x1, R56, P5 ;  /* 0x00000001311f7824 */ /* 0x000fe200028e0638 */
[----:B------:R0:W-:Y:S02]  /*6310*/  STL [R1+0x124], R28 ;  /* 0x0001241c01007387 */ /* 0x0001e40000100800 */
[----:B0-----:R-:W-:-:S05]  /*6320*/  IADD3 R28, P5, R46, R9, RZ ;  /* 0x000000092e1c7210 */ /* 0x001fca0007fbe0ff */
[----:B------:R-:W-:Y:S02]  /*6330*/  IMAD.X R29, R34, 0x1, R21, P5 ;  /* 0x00000001221d7824 */ /* 0x000fe400028e0615 */
[----:B------:R-:W-:-:S06]  /*6340*/  IMAD.MOV.U32 R34, RZ, RZ, RZ ;  /* 0x000000ffff227224 */ /* 0x000fcc00078e00ff */
[----:B------:R-:W2:Y:S01]  /*6350*/  @!P0 LDG.E.EL R34, desc[UR18][R30.64] ;  /* 0x000000121e228981 */ /* 0x000ea2000c2e1900 */
[----:B------:R-:W-:-:S06]  /*6360*/  CS2R R46, SRZ ;  /* 0x00000000002e7805 */ /* 0x000fcc000001ff00 */
[----:B------:R0:W3:Y:S02]  /*6370*/  @P4 LDG.E.EL R47, desc[UR18][R28.64] ;  /* 0x000000121c2f4981 */ /* 0x0000e4000c2e1900 */
[----:B0-----:R-:W-:-:S04]  /*6380*/  IADD3 R28, P5, P6, R0, UR22, R32 ;  /* 0x00000016001c7c10 */ /* 0x001fc8000febe020 */
[--C-:B------:R-:W-:Y:S02]  /*6390*/  IADD3.X R30, R25, UR23, R33.reuse, P5, P6 ;  /* 0x00000017191e7c10 */ /* 0x100fe4000afec421 */
[----:B------:R-:W-:Y:S01]  /*63a0*/  IADD3 R29, P5, P6, R3, UR20, R32 ;  /* 0x00000014031d7c10 */ /* 0x000fe2000febe020 */
[----:B------:R0:W-:Y:S04]  /*63b0*/  STL [R1+0x54], R28 ;  /* 0x0000541c01007387 */ /* 0x0001e80000100800 */
[----:B------:R-:W-:Y:S01]  /*63c0*/  STL [R1+0xd4], R30 ;  /* 0x0000d41e01007387 */ /* 0x000fe20000100800 */
[----:B0-----:R-:W-:-:S03]  /*63d0*/  IADD3.X R28, R4, UR21, R33, P5, P6 ;  /* 0x00000015041c7c10 */ /* 0x001fc6000afec421 */
[----:B--2---:R0:W-:Y:S04]  /*63e0*/  STL [R1+0x3f8], R34 ;  /* 0x0003f82201007387 */ /* 0x0041e80000100800 */
[----:B------:R-:W-:Y:S01]  /*63f0*/  STL [R1+0x1ac], R29 ;  /* 0x0001ac1d01007387 */ /* 0x000fe20000100800 */
[----:B0-----:R-:W-:-:S03]  /*6400*/  IADD3 R34, P5, R35, R19, RZ ;  /* 0x0000001323227210 */ /* 0x001fc60007fbe0ff */
[----:B------:R0:W-:Y:S02]  /*6410*/  STL [R1+0x1b0], R28 ;  /* 0x0001b01c01007387 */ /* 0x0001e40000100800 */
[----:B------:R-:W-:Y:S01]  /*6420*/  IMAD.X R35, R61, 0x1, R7, P5 ;  /* 0x000000013d237824 */ /* 0x000fe200028e0607 */
[----:B0-----:R-:W-:-:S05]  /*6430*/  IADD3 R28, P5, R57, R9, RZ ;  /* 0x00000009391c7210 */ /* 0x001fca0007fbe0ff */
[--C-:B------:R-:W-:Y:S01]  /*6440*/  IMAD.X R29, R54, 0x1, R21.reuse, P5 ;  /* 0x00000001361d7824 */ /* 0x100fe200028e0615 */
[----:B------:R-:W-:Y:S02]  /*6450*/  IADD3 R30, P5, R55, R9, RZ ;  /* 0x00000009371e7210 */ /* 0x000fe40007fbe0ff */
[----:B------:R-:W2:Y:S03]  /*6460*/  LDL.LU R55, [R1+0x21c] ;  /* 0x00021c0001377983 */ /* 0x000ea60000300800 */
[----:B------:R-:W-:Y:S01]  /*6470*/  IMAD.X R31, R52, 0x1, R21, P5 ;  /* 0x00000001341f7824 */ /* 0x000fe200028e0615 */
[----:B------:R0:W3:Y:S04]  /*6480*/  @P1 LDG.E.EL R46, desc[UR18][R28.64] ;  /* 0x000000121c2e1981 */ /* 0x0000e8000c2e1900 */
[----:B------:R-:W3:Y:S04]  /*6490*/  LDL.LU R52, [R1+0x220] ;  /* 0x0002200001347983 */ /* 0x000ee80000300800 */
[----:B------:R-:W4:Y:S04]  /*64a0*/  LDL.LU R43, [R1+0x224] ;  /* 0x00022400012b7983 */ /* 0x000f280000300800 */
[----:B------:R-:W4:Y:S04]  /*64b0*/  LDL.LU R44, [R1+0x228] ;  /* 0x00022800012c7983 */ /* 0x000f280000300800 */
[----:B------:R-:W4:Y:S01]  /*64c0*/  LDL.LU R41, [R1+0x22c] ;  /* 0x00022c0001297983 */ /* 0x000f220000300800 */
[----:B------:R-:W-:-:S03]  /*64d0*/  IADD3 R32, P5, R53, R5, RZ ;  /* 0x0000000535207210 */ /* 0x000fc60007fbe0ff */
[----:B------:R-:W4:Y:S04]  /*64e0*/  LDL.LU R39, [R1+0x234] ;  /* 0x0002340001277983 */ /* 0x000f280000300800 */
[----:B------:R-:W4:Y:S01]  /*64f0*/  LDL.LU R42, [R1+0x230] ;  /* 0x00023000012a7983 */ /* 0x000f220000300800 */
[----:B------:R-:W-:-:S03]  /*6500*/  IMAD.X R33, R51, 0x1, R56, P5 ;  /* 0x0000000133217824 */ /* 0x000fc600028e0638 */
[----:B------:R-:W4:Y:S01]  /*6510*/  LDL.LU R51, [R1+0x238] ;  /* 0x0002380001337983 */ /* 0x000f220000300800 */
[----:B------:R-:W-:Y:S01]  /*6520*/  IMAD.MOV.U32 R36, RZ, RZ, RZ ;  /* 0x000000ffff247224 */ /* 0x000fe200078e00ff */
[----:B0-----:R-:W-:Y:S01]  /*6530*/  IADD3 R28, P5, R11, UR6, RZ ;  /* 0x000000060b1c7c10 */ /* 0x001fe2000ffbe0ff */
[----:B------:R-:W-:Y:S01]  /*6540*/  IMAD.MOV.U32 R45, RZ, RZ, RZ ;  /* 0x000000ffff2d7224 */ /* 0x000fe200078e00ff */
[----:B------:R-:W4:Y:S02]  /*6550*/  LDL R59, [R1+0xfc] ;  /* 0x0000fc00013b7983 */ /* 0x000f240000100800 */
[----:B------:R-:W-:Y:S02]  /*6560*/  IADD3.X R29, R23, UR4, RZ, P5, !PT ;  /* 0x00000004171d7c10 */ /* 0x000fe4000affe4ff */
[----:B------:R0:W4:Y:S04]  /*6570*/  @!P0 LDG.E.EL R36, desc[UR18][R32.64] ;  /* 0x0000001220248981 */ /* 0x000128000c2e1900 */
[----:B------:R-:W4:Y:S04]  /*6580*/  @P4 LDG.E.EL R45, desc[UR18][R30.64] ;  /* 0x000000121e2d4981 */ /* 0x000f28000c2e1900 */
[----:B------:R-:W4:Y:S01]  /*6590*/  LDL.LU R40, [R1+0x23c] ;  /* 0x00023c0001287983 */ /* 0x000f220000300800 */
[C---:B0-----:R-:W-:Y:S01]  /*65a0*/  IMAD.SHL.U32 R32, R28.reuse, 0x4, RZ ;  /* 0x000000041c207824 */ /* 0x041fe200078e00ff */
[----:B------:R-:W-:-:S04]  /*65b0*/  SHF.L.U64.HI R33, R28, 0x2, R29 ;  /* 0x000000021c217819 */ /* 0x000fc8000001021d */
[----:B------:R-:W-:-:S04]  /*65c0*/  IADD3 R29, P5, P6, R12, UR26, R32 ;  /* 0x0000001a0c1d7c10 */ /* 0x000fc8000febe020 */
[----:B------:R-:W-:Y:S01]  /*65d0*/  IADD3.X R28, R6, UR27, R33, P5, P6 ;  /* 0x0000001b061c7c10 */ /* 0x000fe2000afec421 */
[----:B------:R-:W-:Y:S04]  /*65e0*/  STL [R1+0x174], R29 ;  /* 0x0001741d01007387 */ /* 0x000fe80000100800 */
[----:B------:R-:W4:Y:S04]  /*65f0*/  LDL.LU R60, [R1+0x240] ;  /* 0x00024000013c7983 */ /* 0x000f280000300800 */
[----:B------:R4:W-:Y:S04]  /*6600*/  STL [R1+0x17c], R28 ;  /* 0x00017c1c01007387 */ /* 0x0009e80000100800 */
[----:B------:R-:W4:Y:S04]  /*6610*/  LDL.LU R61, [R1+0x244] ;  /* 0x00024400013d7983 */ /* 0x000f280000300800 */
[----:B------:R-:W4:Y:S01]  /*6620*/  LDL.LU R57, [R1+0x248] ;  /* 0x0002480001397983 */ /* 0x000f220000300800 */
[----:B------:R-:W-:-:S03]  /*6630*/  IMAD.MOV.U32 R49, RZ, RZ, RZ ;  /* 0x000000ffff317224 */ /* 0x000fc600078e00ff */
[----:B------:R-:W4:Y:S04]  /*6640*/  LDL.LU R54, [R1+0x24c] ;  /* 0x00024c0001367983 */ /* 0x000f280000300800 */
[----:B------:R-:W4:Y:S04]  /*6650*/  LDL.LU R53, [R1+0x254] ;  /* 0x0002540001357983 */ /* 0x000f280000300800 */
[----:B------:R0:W4:Y:S02]  /*6660*/  @P3 LDG.E.EL R49, desc[UR18][R34.64] ;  /* 0x0000001222313981 */ /* 0x000124000c2e1900 */
[----:B0-----:R-:W-:Y:S01]  /*6670*/  IMAD.MOV.U32 R34, RZ, RZ, RZ ;  /* 0x000000ffff227224 */ /* 0x001fe200078e00ff */
[----:B--2---:R-:W-:-:S02]  /*6680*/  IADD3 R30, P5, R55, R19, RZ ;  /* 0x00000013371e7210 */ /* 0x004fc40007fbe0ff */
[----:B------:R-:W2:Y:S03]  /*6690*/  LDL.LU R55, [R1+0x250] ;  /* 0x0002500001377983 */ /* 0x000ea60000300800 */
[----:B---3--:R-:W-:Y:S02]  /*66a0*/  IMAD.X R31, R52, 0x1, R7, P5 ;  /* 0x00000001341f7824 */ /* 0x008fe400028e0607 */
[----:B------:R-:W3:Y:S01]  /*66b0*/  LDL.LU R52, [R1+0x258] ;  /* 0x0002580001347983 */ /* 0x000ee20000300800 */
[----:B----4-:R-:W-:-:S05]  /*66c0*/  IADD3 R28, P5, R43, R9, RZ ;  /* 0x000000092b1c7210 */ /* 0x010fca0007fbe0ff */
[----:B------:R-:W-:Y:S02]  /*66d0*/  IMAD.X R29, R44, 0x1, R21, P5 ;  /* 0x000000012c1d7824 */ /* 0x000fe400028e0615 */
[----:B------:R-:W-:Y:S02]  /*66e0*/  IMAD.MOV.U32 R44, RZ, RZ, RZ ;  /* 0x000000ffff2c7224 */ /* 0x000fe400078e00ff */
[----:B------:R-:W-:-:S04]  /*66f0*/  IMAD.MOV.U32 R43, RZ, RZ, RZ ;  /* 0x000000ffff2b7224 */ /* 0x000fc800078e00ff */
[----:B------:R0:W4:Y:S04]  /*6700*/  @P3 LDG.E.EL R44, desc[UR18][R30.64] ;  /* 0x000000121e2c3981 */ /* 0x000128000c2e1900 */
[----:B------:R1:W2:Y:S01]  /*6710*/  @P1 LDG.E.EL R43, desc[UR18][R28.64] ;  /* 0x000000121c2b1981 */ /* 0x0002a2000c2e1900 */
[----:B0-----:R-:W-:-:S04]  /*6720*/  IADD3 R31, P5, P6, R58, UR24, R32 ;  /* 0x000000183a1f7c10 */ /* 0x001fc8000febe020 */
[----:B------:R-:W-:Y:S02]  /*6730*/  IADD3.X R30, R8, UR25, R33, P5, P6 ;  /* 0x00000019081e7c10 */ /* 0x000fe4000afec421 */
[----:B-1----:R-:W-:Y:S01]  /*6740*/  IADD3 R28, P5, R41, R9, RZ ;  /* 0x00000009291c7210 */ /* 0x002fe20007fbe0ff */
[----:B------:R-:W-:Y:S04]  /*6750*/  STL [R1+0x90], R31 ;  /* 0x0000901f01007387 */ /* 0x000fe80000100800 */
[----:B------:R-:W-:Y:S01]  /*6760*/  IMAD.X R29, R39, 0x1, R21, P5 ;  /* 0x00000001271d7824 */ /* 0x000fe200028e0615 */
[----:B------:R0:W-:Y:S02]  /*6770*/  STL [R1+0x178], R30 ;  /* 0x0001781e01007387 */ /* 0x0001e40000100800 */
[----:B0-----:R-:W-:-:S05]  /*6780*/  IADD3 R30, P5, R42, R5, RZ ;  /* 0x000000052a1e7210 */ /* 0x001fca0007fbe0ff */
[----:B------:R-:W-:-:S05]  /*6790*/  IMAD.X R31, R51, 0x1, R56, P5 ;  /* 0x00000001331f7824 */ /* 0x000fca00028e0638 */
[----:B------:R-:W2:Y:S01]  /*67a0*/  @!P0 LDG.E.EL R34, desc[UR18][R30.64] ;  /* 0x000000121e228981 */ /* 0x000ea2000c2e1900 */
[----:B------:R-:W-:-:S06]  /*67b0*/  IMAD.MOV.U32 R41, RZ, RZ, RZ ;  /* 0x000000ffff297224 */ /* 0x000fcc00078e00ff */
[----:B------:R0:W3:Y:S04]  /*67c0*/  @P4 LDG.E.EL R41, desc[UR18][R28.64] ;  /* 0x000000121c294981 */ /* 0x0000e8000c2e1900 */
[----:B------:R-:W-:Y:S04]  /*67d0*/  STL [R1+0x3e4], R36 ;  /* 0x0003e42401007387 */ /* 0x000fe80000100800 */
[----:B------:R-:W3:Y:S01]  /*67e0*/  LDL.LU R51, [R1+0x25c] ;  /* 0x00025c0001337983 */ /* 0x000ee20000300800 */
[----:B0-----:R-:W-:-:S04]  /*67f0*/  IADD3 R29, P5, P6, R59, UR22, R32 ;  /* 0x000000163b1d7c10 */ /* 0x001fc8000febe020 */
[----:B------:R-:W-:Y:S01]  /*6800*/  IADD3.X R28, R14, UR23, R33, P5, P6 ;  /* 0x000000170e1c7c10 */ /* 0x000fe2000afec421 */
[----:B------:R0:W-:Y:S04]  /*6810*/  STL [R1+0x38], R29 ;  /* 0x0000381d01007387 */ /* 0x0001e80000100800 */
[----:B------:R1:W-:Y:S01]  /*6820*/  STL [R1+0xb0], R28 ;  /* 0x0000b01c01007387 */ /* 0x0003e20000100800 */
[----:B0-----:R-:W-:-:S04]  /*6830*/  IADD3 R29, P5, P6, R3, UR20, R32 ;  /* 0x00000014031d7c10 */ /* 0x001fc8000febe020 */
[----:B-1----:R-:W-:Y:S01]  /*6840*/  IADD3.X R28, R4, UR21, R33, P5, P6 ;  /* 0x00000015041c7c10 */ /* 0x002fe2000afec421 */
[----:B------:R-:W-:Y:S01]  /*6850*/  IMAD.MOV.U32 R42, RZ, RZ, RZ ;  /* 0x000000ffff2a7224 */ /* 0x000fe200078e00ff */
[----:B--2---:R0:W-:Y:S04]  /*6860*/  STL [R1+0x3e0], R34 ;  /* 0x0003e02201007387 */ /* 0x0041e80000100800 */
[----:B------:R-:W-:Y:S01]  /*6870*/  STL [R1+0x18c], R29 ;  /* 0x00018c1d01007387 */ /* 0x000fe20000100800 */
[----:B0-----:R-:W-:-:S03]  /*6880*/  IADD3 R34, P5, R40, R19, RZ ;  /* 0x0000001328227210 */ /* 0x001fc60007fbe0ff */
[----:B------:R0:W-:Y:S02]  /*6890*/  STL [R1+0x19c], R28 ;  /* 0x00019c1c01007387 */ /* 0x0001e40000100800 */
[----:B------:R-:W-:Y:S02]  /*68a0*/  IMAD.X R35, R60, 0x1, R7, P5 ;  /* 0x000000013c237824 */ /* 0x000fe400028e0607 */
[----:B------:R-:W2:Y:S01]  /*68b0*/  LDL.LU R37, [R1+0x264] ;  /* 0x0002640001257983 */ /* 0x000ea20000300800 */
[----:B------:R-:W-:-:S03]  /*68c0*/  IMAD.MOV.U32 R40, RZ, RZ, RZ ;  /* 0x000000ffff287224 */ /* 0x000fc600078e00ff */
[----:B------:R-:W2:Y:S01]  /*68d0*/  LDL.LU R36, [R1+0x26c] ;  /* 0x00026c0001247983 */ /* 0x000ea20000300800 */
[----:B0-----:R-:W-:-:S03]  /*68e0*/  IADD3 R28, P5, R61, R9, RZ ;  /* 0x000000093d1c7210 */ /* 0x001fc60007fbe0ff */
[----:B------:R-:W2:Y:S02]  /*68f0*/  LDL.LU R38, [R1+0x288] ;  /* 0x0002880001267983 */ /* 0x000ea40000300800 */
[--C-:B------:R-:W-:Y:S01]  /*6900*/  IMAD.X R29, R57, 0x1, R21.reuse, P5 ;  /* 0x00000001391d7824 */ /* 0x100fe200028e0615 */
[----:B------:R-:W-:Y:S01]  /*6910*/  IADD3 R30, P5, R54, R9, RZ ;  /* 0x00000009361e7210 */ /* 0x000fe20007fbe0ff */
[----:B------:R-:W2:Y:S04]  /*6920*/  @P3 LDG.E.EL R42, desc[UR18][R34.64] ;  /* 0x00000012222a3981 */ /* 0x000ea8000c2e1900 */
[----:B------:R-:W-:Y:S01]  /*6930*/  IMAD.X R31, R53, 0x1, R21, P5 ;  /* 0x00000001351f7824 */ /* 0x000fe200028e0615 */
[----:B------:R-:W-:Y:S01]  /*6940*/  IADD3 R32, P5, R55, R5, RZ ;  /* 0x0000000537207210 */ /* 0x000fe20007fbe0ff */
[----:B------:R0:W2:Y:S04]  /*6950*/  @P1 LDG.E.EL R40, desc[UR18][R28.64] ;  /* 0x000000121c281981 */ /* 0x0000a8000c2e1900 */
[----:B---3--:R-:W-:Y:S01]  /*6960*/  IMAD.X R33, R52, 0x1, R56, P5 ;  /* 0x0000000134217824 */ /* 0x008fe200028e0638 */
[----:B------:R-:W3:Y:S01]  /*6970*/  LDL.LU R34, [R1+0x284] ;  /* 0x0002840001227983 */ /* 0x000ee20000300800 */
[----:B------:R-:W-:-:S03]  /*6980*/  IMAD.MOV.U32 R52, RZ, RZ, RZ ;  /* 0x000000ffff347224 */ /* 0x000fc600078e00ff */
[----:B------:R-:W2:Y:S01]  /*6990*/  LDL.LU R35, [R1+0x280] ;  /* 0x0002800001237983 */ /* 0x000ea20000300800 */
[----:B0-----:R-:W-:-:S03]  /*69a0*/  IADD3 R28, P5, R22, UR6, RZ ;  /* 0x00000006161c7c10 */ /* 0x001fc6000ffbe0ff */
[----:B------:R0:W2:Y:S01]  /*69b0*/  @!P0 LDG.E.EL R52, desc[UR18][R32.64] ;  /* 0x0000001220348981 */ /* 0x0000a2000c2e1900 */
[----:B------:R-:W-:-:S04]  /*69c0*/  IADD3.X R29, R18, UR4, RZ, P5, !PT ;  /* 0x00000004121d7c10 */ /* 0x000fc8000affe4ff */
[C---:B0-----:R-:W-:Y:S02]  /*69d0*/  SHF.L.U64.HI R33, R28.reuse, 0x2, R29 ;  /* 0x000000021c217819 */ /* 0x041fe4000001021d */
[----:B------:R-:W3:Y:S01]  /*69e0*/  LDL.LU R29, [R1+0x260] ;  /* 0x00026000011d7983 */ /* 0x000ee20000300800 */
[----:B------:R-:W-:Y:S02]  /*69f0*/  IMAD.SHL.U32 R32, R28, 0x4, RZ ;  /* 0x000000041c207824 */ /* 0x000fe400078e00ff */
[----:B------:R-:W-:-:S06]  /*6a00*/  IMAD.MOV.U32 R39, RZ, RZ, RZ ;  /* 0x000000ffff277224 */ /* 0x000fcc00078e00ff */
[----:B------:R0:W3:Y:S04]  /*6a10*/  @P4 LDG.E.EL R39, desc[UR18][R30.64] ;  /* 0x000000121e274981 */ /* 0x0000e8000c2e1900 */
[----:B--2---:R1:W-:Y:S02]  /*6a20*/  STL [R1+0x3dc], R52 ;  /* 0x0003dc3401007387 */ /* 0x0043e40000100800 */
[----:B-1----:R-:W-:-:S04]  /*6a30*/  IADD3 R52, P5, P6, R12, UR26, R32 ;  /* 0x0000001a0c347c10 */ /* 0x002fc8000febe020 */
[----:B------:R-:W-:Y:S02]  /*6a40*/  IADD3.X R28, R6, UR27, R33, P5, P6 ;  /* 0x0000001b061c7c10 */ /* 0x000fe4000afec421 */
[----:B0-----:R-:W-:Y:S01]  /*6a50*/  IADD3 R30, P5, R51, R19, RZ ;  /* 0x00000013331e7210 */ /* 0x001fe20007fbe0ff */
[----:B------:R-:W-:Y:S04]  /*6a60*/  STL [R1+0x1b8], R52 ;  /* 0x0001b83401007387 */ /* 0x000fe80000100800 */
[----:B------:R-:W2:Y:S01]  /*6a70*/  LDL.LU R60, [R1+0x28c] ;  /* 0x00028c00013c7983 */ /* 0x000ea20000300800 */
[----:B---3--:R-:W-:-:S03]  /*6a80*/  IMAD.X R31, R29, 0x1, R7, P5 ;  /* 0x000000011d1f7824 */ /* 0x008fc600028e0607 */
[----:B------:R0:W-:Y:S04]  /*6a90*/  STL [R1+0x1c0], R28 ;  /* 0x0001c01c01007387 */ /* 0x0001e80000100800 */
[----:B------:R-:W3:Y:S04]  /*6aa0*/  LDL.LU R61, [R1+0x290] ;  /* 0x00029000013d7983 */ /* 0x000ee80000300800 */
[----:B------:R-:W2:Y:S01]  /*6ab0*/  LDL.LU R57, [R1+0x294] ;  /* 0x0002940001397983 */ /* 0x000ea20000300800 */
[----:B0-----:R-:W-:-:S03]  /*6ac0*/  IADD3 R28, P5, R37, R9, RZ ;  /* 0x00000009251c7210 */ /* 0x001fc60007fbe0ff */
[----:B------:R-:W2:Y:S02]  /*6ad0*/  LDL.LU R54, [R1+0x29c] ;  /* 0x00029c0001367983 */ /* 0x000ea40000300800 */
[----:B------:R-:W-:Y:S01]  /*6ae0*/  IMAD.X R29, R36, 0x1, R21, P5 ;  /* 0x00000001241d7824 */ /* 0x000fe200028e0615 */
[----:B------:R-:W-:Y:S01]  /*6af0*/  CS2R R36, SRZ ;  /* 0x0000000000247805 */ /* 0x000fe2000001ff00 */
[----:B------:R-:W2:Y:S04]  /*6b00*/  LDL.LU R53, [R1+0x298] ;  /* 0x0002980001357983 */ /* 0x000ea80000300800 */
[----:B------:R-:W2:Y:S04]  /*6b10*/  LDL.LU R55, [R1+0x2a4] ;  /* 0x0002a40001377983 */ /* 0x000ea80000300800 */
[----:B------:R-:W2:Y:S04]  /*6b20*/  LDL.LU R52, [R1+0x2a0] ;  /* 0x0002a00001347983 */ /* 0x000ea80000300800 */
[----:B------:R-:W2:Y:S04]  /*6b30*/  LDL.LU R51, [R1+0x2a8] ;  /* 0x0002a80001337983 */ /* 0x000ea80000300800 */
[----:B------:R-:W2:Y:S04]  /*6b40*/  @P3 LDG.E.EL R36, desc[UR18][R30.64] ;  /* 0x000000121e243981 */ /* 0x000ea8000c2e1900 */
[----:B------:R0:W2:Y:S04]  /*6b50*/  @P1 LDG.E.EL R37, desc[UR18][R28.64] ;  /* 0x000000121c251981 */ /* 0x0000a8000c2e1900 */
[----:B------:R-:W2:Y:S01]  /*6b60*/  LDL.LU R31, [R1+0x27c] ;  /* 0x00027c00011f7983 */ /* 0x000ea20000300800 */
[----:B0-----:R-:W-:-:S04]  /*6b70*/  IADD3 R29, P5, P6, R58, UR24, R32 ;  /* 0x000000183a1d7c10 */ /* 0x001fc8000febe020 */
[----:B------:R-:W-:Y:S01]  /*6b80*/  IADD3.X R30, R8, UR25, R33, P5, P6 ;  /* 0x00000019081e7c10 */ /* 0x000fe2000afec421 */
[----:B------:R0:W-:Y:S04]  /*6b90*/  STL [R1+0x1b4], R29 ;  /* 0x0001b41d01007387 */ /* 0x0001e80000100800 */
[----:B------:R1:W-:Y:S01]  /*6ba0*/  STL [R1+0x1bc], R30 ;  /* 0x0001bc1e01007387 */ /* 0x0003e20000100800 */
[----:B--2---:R-:W-:-:S05]  /*6bb0*/  IADD3 R28, P5, R31, R9, RZ ;  /* 0x000000091f1c7210 */ /* 0x004fca0007fbe0ff */
[----:B0-----:R-:W-:Y:S01]  /*6bc0*/  IMAD.X R29, R34, 0x1, R21, P5 ;  /* 0x00000001221d7824 */ /* 0x001fe200028e0615 */
[----:B-1----:R-:W-:-:S05]  /*6bd0*/  IADD3 R30, P5, R35, R5, RZ ;  /* 0x00000005231e7210 */ /* 0x002fca0007fbe0ff */
[----:B------:R-:W-:Y:S02]  /*6be0*/  IMAD.X R31, R38, 0x1, R56, P5 ;  /* 0x00000001261f7824 */ /* 0x000fe400028e0638 */
[----:B------:R-:W-:-:S06]  /*6bf0*/  IMAD.MOV.U32 R38, RZ, RZ, RZ ;  /* 0x000000ffff267224 */ /* 0x000fcc00078e00ff */
[----:B------:R0:W2:Y:S04]  /*6c00*/  @P4 LDG.E.EL R38, desc[UR18][R28.64] ;  /* 0x000000121c264981 */ /* 0x0000a8000c2e1900 */
[----:B------:R-:W2:Y:S01]  /*6c10*/  LDG.E.EL.64 R28, desc[UR18][R26.64+0x18] ;  /* 0x000018121a1c7981 */ /* 0x000ea2000c2e1b00 */
[----:B------:R-:W-:-:S06]  /*6c20*/  IMAD.MOV.U32 R34, RZ, RZ, RZ ;  /* 0x000000ffff227224 */ /* 0x000fcc00078e00ff */
[----:B------:R1:W3:Y:S01]  /*6c30*/  @!P0 LDG.E.EL R34, desc[UR18][R30.64] ;  /* 0x000000121e228981 */ /* 0x0002e2000c2e1900 */
[----:B--2---:R-:W-:Y:S02]  /*6c40*/  R2UR UR5, R29 ;  /* 0x000000001d0572ca */ /* 0x004fe400000e0000 */
[--C-:B0-----:R-:W-:Y:S02]  /*6c50*/  IADD3 R29, P5, P6, R59, UR22, R32.reuse ;  /* 0x000000163b1d7c10 */ /* 0x101fe4000febe020 */
[----:B------:R-:W-:Y:S02]  /*6c60*/  R2UR UR4, R28 ;  /* 0x000000001c0472ca */ /* 0x000fe400000e0000 */
[--C-:B------:R-:W-:Y:S02]  /*6c70*/  IADD3.X R28, R14, UR23, R33.reuse, P5, P6 ;  /* 0x000000170e1c7c10 */ /* 0x100fe4000afec421 */
[----:B-1----:R-:W-:Y:S01]  /*6c80*/  IADD3 R31, P5, P6, R3, UR20, R32 ;  /* 0x00000014031f7c10 */ /* 0x002fe2000febe020 */
[----:B------:R-:W-:Y:S03]  /*6c90*/  STL [R1+0x190], R29 ;  /* 0x0001901d01007387 */ /* 0x000fe60000100800 */
[----:B------:R-:W-:Y:S01]  /*6ca0*/  IADD3.X R30, R4, UR21, R33, P5, P6 ;  /* 0x00000015041e7c10 */ /* 0x000fe2000afec421 */
[----:B------:R0:W-:Y:S04]  /*6cb0*/  STL [R1+0x1a4], R28 ;  /* 0x0001a41c01007387 */ /* 0x0001e80000100800 */
[----:B------:R-:W-:Y:S01]  /*6cc0*/  STL [R1+0x638], R31 ;  /* 0x0006381f01007387 */ /* 0x000fe20000100800 */
[----:B0-----:R-:W-:-:S03]  /*6cd0*/  IADD3 R28, P5, R60, R9, RZ ;  /* 0x000000093c1c7210 */ /* 0x001fc60007fbe0ff */
[----:B------:R0:W-:Y:S02]  /*6ce0*/  STL [R1+0x63c], R30 ;  /* 0x00063c1e01007387 */ /* 0x0001e40000100800 */
[----:B---3--:R-:W-:Y:S02]  /*6cf0*/  IMAD.X R29, R61, 0x1, R21, P5 ;  /* 0x000000013d1d7824 */ /* 0x008fe400028e0615 */
[----:B------:R1:W-:Y:S01]  /*6d00*/  STL [R1+0x260], R34 ;  /* 0x0002602201007387 */ /* 0x0003e20000100800 */
[----:B0-----:R-:W-:-:S05]  /*6d10*/  IADD3 R30, P5, R57, R9, RZ ;  /* 0x00000009391e7210 */ /* 0x001fca0007fbe0ff */
[----:B------:R-:W-:Y:S01]  /*6d20*/  IMAD.X R31, R54, 0x1, R21, P5 ;  /* 0x00000001361f7824 */ /* 0x000fe200028e0615 */
[----:B-1----:R-:W-:-:S05]  /*6d30*/  IADD3 R34, P5, R53, R19, RZ ;  /* 0x0000001335227210 */ /* 0x002fca0007fbe0ff */
[----:B------:R-:W-:Y:S01]  /*6d40*/  IMAD.X R35, R55, 0x1, R7, P5 ;  /* 0x0000000137237824 */ /* 0x000fe200028e0607 */
[----:B------:R-:W-:-:S05]  /*6d50*/  IADD3 R32, P5, R52, R5, RZ ;  /* 0x0000000534207210 */ /* 0x000fca0007fbe0ff */
[----:B------:R-:W-:Y:S02]  /*6d60*/  IMAD.X R33, R51, 0x1, R56, P5 ;  /* 0x0000000133217824 */ /* 0x000fe400028e0638 */
[----:B------:R-:W-:-:S06]  /*6d70*/  IMAD.MOV.U32 R51, RZ, RZ, RZ ;  /* 0x000000ffff337224 */ /* 0x000fcc00078e00ff */
[----:B------:R-:W2:Y:S01]  /*6d80*/  @P1 LDG.E.EL R51, desc[UR18][R28.64] ;  /* 0x000000121c331981 */ /* 0x000ea2000c2e1900 */
[----:B------:R-:W-:-:S06]  /*6d90*/  IMAD.MOV.U32 R52, RZ, RZ, RZ ;  /* 0x000000ffff347224 */ /* 0x000fcc00078e00ff */
[----:B------:R-:W3:Y:S04]  /*6da0*/  @P3 LDG.E.EL R52, desc[UR18][R34.64] ;  /* 0x0000001222343981 */ /* 0x000ee8000c2e1900 */
[----:B--2---:R0:W-:Y:S02]  /*6db0*/  STL [R1+0x254], R51 ;  /* 0x0002543301007387 */ /* 0x0041e40000100800 */
[----:B0-----:R-:W-:-:S06]  /*6dc0*/  IMAD.MOV.U32 R51, RZ, RZ, RZ ;  /* 0x000000ffff337224 */ /* 0x001fcc00078e00ff */
[----:B------:R-:W2:Y:S04]  /*6dd0*/  @P4 LDG.E.EL R51, desc[UR18][R30.64] ;  /* 0x000000121e334981 */ /* 0x000ea8000c2e1900 */
[----:B------:R-:W3:Y:S04]  /*6de0*/  LDL.LU R30, [R1+0x2ac] ;  /* 0x0002ac00011e7983 */ /* 0x000ee80000300800 */
[----:B------:R-:W3:Y:S04]  /*6df0*/  LDL.LU R31, [R1+0x2b0] ;  /* 0x0002b000011f7983 */ /* 0x000ee80000300800 */
[----:B------:R-:W3:Y:S04]  /*6e00*/  LDL.LU R57, [R1+0x2b4] ;  /* 0x0002b40001397983 */ /* 0x000ee80000300800 */
[----:B------:R-:W4:Y:S04]  /*6e10*/  LDL.LU R53, [R1+0x2b8] ;  /* 0x0002b80001357983 */ /* 0x000f280000300800 */
[----:B------:R-:W4:Y:S04]  /*6e20*/  LDL.LU R54, [R1+0x2c0] ;  /* 0x0002c00001367983 */ /* 0x000f280000300800 */
[----:B--2---:R0:W-:Y:S04]  /*6e30*/  STL [R1+0x250], R51 ;  /* 0x0002503301007387 */ /* 0x0041e80000100800 */
[----:B0-----:R-:W2:Y:S04]  /*6e40*/  LDL.LU R51, [R1+0x2c8] ;  /* 0x0002c80001337983 */ /* 0x001ea80000300800 */
[----:B------:R-:W2:Y:S04]  /*6e50*/  LDL.LU R34, [R1+0x2c4] ;  /* 0x0002c40001227983 */ /* 0x000ea80000300800 */
[----:B---3--:R0:W-:Y:S01]  /*6e60*/  STL [R1+0x258], R52 ;  /* 0x0002583401007387 */ /* 0x0081e20000100800 */
[----:B------:R-:W-:-:S03]  /*6e70*/  USHF.R.U32.HI UR6, URZ, 0x1d, UR5 ;  /* 0x0000001d3f067899 */ /* 0x000fc60008011605 */
[----:B------:R-:W3:Y:S01]  /*6e80*/  LDL.LU R35, [R1+0x2cc] ;  /* 0x0002cc0001237983 */ /* 0x000ee20000300800 */
[----:B0-----:R-:W-:Y:S01]  /*6e90*/  IMAD.MOV.U32 R52, RZ, RZ, RZ ;  /* 0x000000ffff347224 */ /* 0x001fe200078e00ff */
[----:B------:R-:W-:Y:S02]  /*6ea0*/  ULOP3.LUT UR6, UR6, 0x4, URZ, 0xc0, !UPT ;  /* 0x0000000406067892 */ /* 0x000fe4000f8ec03f */
[----:B------:R-:W2:Y:S04]  /*6eb0*/  LDL.LU R59, [R1+0x2e4] ;  /* 0x0002e400013b7983 */ /* 0x000ea80000300800 */
[----:B------:R0:W2:Y:S01]  /*6ec0*/  @!P0 LDG.E.EL R52, desc[UR18][R32.64] ;  /* 0x0000001220348981 */ /* 0x0000a2000c2e1900 */
[----:B------:R-:W-:-:S03]  /*6ed0*/  UIADD3 UR4, UP0, UR4, UR6, URZ ;  /* 0x0000000604047290 */ /* 0x000fc6000ff1e03f */
[----:B------:R-:W3:Y:S01]  /*6ee0*/  LDL.LU R60, [R1+0x2e0] ;  /* 0x0002e000013c7983 */ /* 0x000ee20000300800 */
[----:B------:R-:W-:Y:S02]  /*6ef0*/  USHF.L.U32 UR6, UR4, 0x2, URZ ;  /* 0x0000000204067899 */ /* 0x000fe4000800063f */
[----:B------:R-:W-:Y:S01]  /*6f00*/  UIADD3.X UR5, URZ, UR5, URZ, UP0, !UPT ;  /* 0x000000053f057290 */ /* 0x000fe200087fe43f */
[----:B------:R-:W3:Y:S03]  /*6f10*/  LDL.LU R61, [R1+0x2e8] ;  /* 0x0002e800013d7983 */ /* 0x000ee60000300800 */
[----:B------:R-:W-:Y:S01]  /*6f20*/  USHF.L.U64.HI UR4, UR4, 0x2, UR5 ;  /* 0x0000000204047899 */ /* 0x000fe20008010205 */
[----:B------:R-:W-:-:S05]  /*6f30*/  IADD3 R28, P5, R10, UR6, RZ ;  /* 0x000000060a1c7c10 */ /* 0x000fca000ffbe0ff */
[----:B0-----:R-:W-:Y:S01]  /*6f40*/  IMAD.SHL.U32 R32, R28, 0x4, RZ ;  /* 0x000000041c207824 */ /* 0x001fe200078e00ff */
[----:B------:R-:W-:-:S04]  /*6f50*/  IADD3.X R29, R20, UR4, RZ, P5, !PT ;  /* 0x00000004141d7c10 */ /* 0x000fc8000affe4ff */
[----:B------:R-:W-:Y:S01]  /*6f60*/  SHF.L.U64.HI R33, R28, 0x2, R29 ;  /* 0x000000021c217819 */ /* 0x000fe2000001021d */
[----:B--2---:R0:W-:Y:S02]  /*6f70*/  STL [R1+0x25c], R52 ;  /* 0x00025c3401007387 */ /* 0x0041e40000100800 */
[----:B0-----:R-:W-:-:S04]  /*6f80*/  IADD3 R52, P5, P6, R15, UR26, R32 ;  /* 0x0000001a0f347c10 */ /* 0x001fc8000febe020 */
[----:B------:R-:W-:Y:S02]  /*6f90*/  IADD3.X R55, R16, UR27, R33, P5, P6 ;  /* 0x0000001b10377c10 */ /* 0x000fe4000afec421 */
[----:B------:R-:W-:-:S05]  /*6fa0*/  IADD3 R28, P5, R30, R19, RZ ;  /* 0x000000131e1c7210 */ /* 0x000fca0007fbe0ff */
[----:B------:R-:W-:Y:S01]  /*6fb0*/  IMAD.X R29, R31, 0x1, R7, P5 ;  /* 0x000000011f1d7824 */ /* 0x000fe200028e0607 */
[----:B------:R-:W-:-:S05]  /*6fc0*/  IADD3 R30, P5, R57, R9, RZ ;  /* 0x00000009391e7210 */ /* 0x000fca0007fbe0ff */
[----:B----4-:R-:W-:Y:S02]  /*6fd0*/  IMAD.X R31, R53, 0x1, R21, P5 ;  /* 0x00000001351f7824 */ /* 0x010fe400028e0615 */
[----:B------:R-:W-:-:S06]  /*6fe0*/  IMAD.MOV.U32 R53, RZ, RZ, RZ ;  /* 0x000000ffff357224 */ /* 0x000fcc00078e00ff */
[----:B------:R-:W2:Y:S04]  /*6ff0*/  @P3 LDG.E.EL R53, desc[UR18][R28.64] ;  /* 0x000000121c353981 */ /* 0x000ea8000c2e1900 */
[----:B------:R0:W-:Y:S04]  /*7000*/  STL [R1+0x834], R52 ;  /* 0x0008343401007387 */ /* 0x0001e80000100800 */
[----:B0-----:R-:W4:Y:S04]  /*7010*/  LDL R52, [R1+0x1c] ;  /* 0x00001c0001347983 */ /* 0x001f280000100800 */
[----:B------:R0:W-:Y:S04]  /*7020*/  STL [R1+0x838], R55 ;  /* 0x0008383701007387 */ /* 0x0001e80000100800 */
[----:B0-----:R-:W3:Y:S04]  /*7030*/  LDL.LU R55, [R1+0x2dc] ;  /* 0x0002dc0001377983 */ /* 0x001ee80000300800 */
[----:B------:R-:W3:Y:S04]  /*7040*/  LDL.LU R29, [R1+0x2bc] ;  /* 0x0002bc00011d7983 */ /* 0x000ee80000300800 */
[----:B--2---:R0:W-:Y:S02]  /*7050*/  STL [R1+0x544], R53 ;  /* 0x0005443501007387 */ /* 0x0041e40000100800 */
[----:B0-----:R-:W-:-:S06]  /*7060*/  IMAD.MOV.U32 R53, RZ, RZ, RZ ;  /* 0x000000ffff357224 */ /* 0x001fcc00078e00ff */
[----:B------:R-:W2:Y:S04]  /*7070*/  @P1 LDG.E.EL R53, desc[UR18][R30.64] ;  /* 0x000000121e351981 */ /* 0x000ea8000c2e1900 */
[----:B--2---:R4:W-:Y:S02]  /*7080*/  STL [R1+0x558], R53 ;  /* 0x0005583501007387 */ /* 0x0049e40000100800 */
[----:B----4-:R-:W-:-:S04]  /*7090*/  IADD3 R53, P5, P6, R52, UR24, R32 ;  /* 0x0000001834357c10 */ /* 0x010fc8000febe020 */
[----:B------:R-:W-:Y:S02]  /*70a0*/  IADD3.X R57, R17, UR25, R33, P5, P6 ;  /* 0x0000001911397c10 */ /* 0x000fe4000afec421 */
[----:B---3--:R-:W-:-:S05]  /*70b0*/  IADD3 R28, P5, R29, R9, RZ ;  /* 0x000000091d1c7210 */ /* 0x008fca0007fbe0ff */
[----:B------:R-:W-:Y:S02]  /*70c0*/  IMAD.X R29, R34, 0x1, R21, P5 ;  /* 0x00000001221d7824 */ /* 0x000fe400028e0615 */
[----:B------:R-:W-:-:S06]  /*70d0*/  IMAD.MOV.U32 R34, RZ, RZ, RZ ;  /* 0x000000ffff227224 */ /* 0x000fcc00078e00ff */
[----:B------:R-:W2:Y:S01]  /*70e0*/  @P4 LDG.E.EL R34, desc[UR18][R28.64] ;  /* 0x000000121c224981 */ /* 0x000ea2000c2e1900 */
[----:B------:R-:W-:-:S05]  /*70f0*/  IADD3 R30, P5, R54, R5, RZ ;  /* 0x00000005361e7210 */ /* 0x000fca0007fbe0ff */
[----:B------:R-:W-:Y:S01]  /*7100*/  IMAD.X R31, R51, 0x1, R56, P5 ;  /* 0x00000001331f7824 */ /* 0x000fe200028e0638 */
[----:B------:R-:W3:Y:S04]  /*7110*/  LDL.LU R28, [R1+0x2d0] ;  /* 0x0002d000011c7983 */ /* 0x000ee80000300800 */
[----:B------:R-:W4:Y:S04]  /*7120*/  LDL.LU R29, [R1+0x2d4] ;  /* 0x0002d400011d7983 */ /* 0x000f280000300800 */
[----:B--2---:R0:W-:Y:S02]  /*7130*/  STL [R1+0x550], R34 ;  /* 0x0005502201007387 */ /* 0x0041e40000100800 */
[----:B0-----:R-:W-:-:S06]  /*7140*/  IMAD.MOV.U32 R34, RZ, RZ, RZ ;  /* 0x000000ffff227224 */ /* 0x001fcc00078e00ff */
[----:B------:R0:W2:Y:S04]  /*7150*/  @!P0 LDG.E.EL R34, desc[UR18][R30.64] ;  /* 0x000000121e228981 */ /* 0x0000a8000c2e1900 */
[----:B------:R-:W3:Y:S01]  /*7160*/  LDL.LU R31, [R1+0x2d8] ;  /* 0x0002d800011f7983 */ /* 0x000ee20000300800 */
[----:B------:R-:W-:-:S04]  /*7170*/  IADD3 R51, P5, P6, R0, UR22, R32 ;  /* 0x0000001600337c10 */ /* 0x000fc8000febe020 */
[----:B------:R-:W-:Y:S02]  /*7180*/  IADD3.X R54, R25, UR23, R33, P5, P6 ;  /* 0x0000001719367c10 */ /* 0x000fe4000afec421 */
[----:B------:R-:W-:-:S04]  /*7190*/  IADD3 R32, P5, P6, R3, UR20, R32 ;  /* 0x0000001403207c10 */ /* 0x000fc8000febe020 */
[----:B0-----:R-:W-:Y:S01]  /*71a0*/  IADD3.X R30, R4, UR21, R33, P5, P6 ;  /* 0x00000015041e7c10 */ /* 0x001fe2000afec421 */
[----:B--2---:R0:W-:Y:S02]  /*71b0*/  STL [R1+0x5c0], R34 ;  /* 0x0005c02201007387 */ /* 0x0041e40000100800 */
[----:B0-----:R-:W-:-:S05]  /*71c0*/  IADD3 R34, P5, R35, R19, RZ ;  /* 0x0000001323227210 */ /* 0x001fca0007fbe0ff */
[----:B---3--:R-:W-:Y:S01]  /*71d0*/  IMAD.X R35, R28, 0x1, R7, P5 ;  /* 0x000000011c237824 */ /* 0x008fe200028e0607 */
[----:B----4-:R-:W-:Y:S01]  /*71e0*/  IADD3 R28, P5, R29, R9, RZ ;  /* 0x000000091d1c7210 */ /* 0x010fe20007fbe0ff */
[----:B------:R-:W-:Y:S04]  /*71f0*/  STL [R1+0xe4], R32 ;  /* 0x0000e42001007387 */ /* 0x000fe80000100800 */
[----:B------:R0:W-:Y:S01]  /*7200*/  STL [R1+0xe8], R30 ;  /* 0x0000e81e01007387 */ /* 0x0001e20000100800 */
[----:B------:R-:W-:Y:S01]  /*7210*/  IMAD.X R29, R31, 0x1, R21, P5 ;  /* 0x000000011f1d7824 */ /* 0x000fe200028e0615 */
[----:B0-----:R-:W-:Y:S01]  /*7220*/  IADD3 R30, P5, R55, R9, RZ ;  /* 0x00000009371e7210 */ /* 0x001fe20007fbe0ff */
[----:B------:R-:W-:-:S04]  /*7230*/  IMAD.MOV.U32 R55, RZ, RZ, RZ ;  /* 0x000000ffff377224 */ /* 0x000fc800078e00ff */
[----:B------:R-:W-:Y:S02]  /*7240*/  IMAD.X R31, R59, 0x1, R21, P5 ;  /* 0x000000013b1f7824 */ /* 0x000fe400028e0615 */
[----:B------:R0:W2:Y:S02]  /*7250*/  @P3 LDG.E.EL R55, desc[UR18][R34.64] ;  /* 0x0000001222373981 */ /* 0x0000a4000c2e1900 */
[----:B0-----:R-:W-:-:S06]  /*7260*/  IMAD.MOV.U32 R34, RZ, RZ, RZ ;  /* 0x000000ffff227224 */ /* 0x001fcc00078e00ff */
[----:B------:R-:W3:Y:S01]  /*7270*/  @P4 LDG.E.EL R34, desc[UR18][R30.64] ;  /* 0x000000121e224981 */ /* 0x000ee2000c2e1900 */
[----:B------:R-:W-:-:S05]  /*7280*/  IADD3 R32, P5, R60, R5, RZ ;  /* 0x000000053c207210 */ /* 0x000fca0007fbe0ff */
[----:B------:R-:W-:Y:S01]  /*7290*/  IMAD.X R33, R61, 0x1, R56, P5 ;  /* 0x000000013d217824 */ /* 0x000fe200028e0638 */
[----:B--2---:R0:W-:Y:S02]  /*72a0*/  STL [R1+0x540], R55 ;  /* 0x0005403701007387 */ /* 0x0041e40000100800 */
[----:B0-----:R-:W-:-:S06]  /*72b0*/  IMAD.MOV.U32 R55, RZ, RZ, RZ ;  /* 0x000000ffff377224 */ /* 0x001fcc00078e00ff */
[----:B------:R0:W2:Y:S04]  /*72c0*/  @P1 LDG.E.EL R55, desc[UR18][R28.64] ;  /* 0x000000121c371981 */ /* 0x0000a8000c2e1900 */
[----:B---3--:R1:W-:Y:S02]  /*72d0*/  STL [R1+0x548], R34 ;  /* 0x0005482201007387 */ /* 0x0083e40000100800 */
[----:B-1----:R-:W-:-:S06]  /*72e0*/  IMAD.MOV.U32 R34, RZ, RZ, RZ ;  /* 0x000000ffff227224 */ /* 0x002fcc00078e00ff */
[----:B------:R-:W3:Y:S01]  /*72f0*/  @!P0 LDG.E.EL R34, desc[UR18][R32.64] ;  /* 0x0000001220228981 */ /* 0x000ee2000c2e1900 */
[----:B0-----:R-:W-:-:S04]  /*7300*/  IADD3 R28, P5, R13, UR6, RZ ;  /* 0x000000060d1c7c10 */ /* 0x001fc8000ffbe0ff */
[----:B------:R-:W-:Y:S01]  /*7310*/  IADD3.X R29, R24, UR4, RZ, P5, !PT ;  /* 0x00000004181d7c10 */ /* 0x000fe2000affe4ff */
[----:B------:R-:W-:-:S03]  /*7320*/  IMAD.SHL.U32 R30, R28, 0x4, RZ ;  /* 0x000000041c1e7824 */ /* 0x000fc600078e00ff */
[----:B------:R-:W-:Y:S02]  /*7330*/  SHF.L.U64.HI R29, R28, 0x2, R29 ;  /* 0x000000021c1d7819 */ /* 0x000fe4000001021d */
[----:B------:R-:W-:Y:S02]  /*7340*/  IADD3 R28, P5, P6, R15, UR26, R30 ;  /* 0x0000001a0f1c7c10 */ /* 0x000fe4000febe01e */
[----:B------:R-:W-:Y:S02]  /*7350*/  SEL R48, R48, RZ, P1 ;  /* 0x000000ff30307207 */ /* 0x000fe40000800000 */
[----:B------:R-:W-:Y:S02]  /*7360*/  IADD3.X R31, R16, UR27, R29, P5, P6 ;  /* 0x0000001b101f7c10 */ /* 0x000fe4000afec41d */
[----:B------:R-:W-:Y:S02]  /*7370*/  ISETP.NE.AND P6, PT, R2, 0x10, PT ;  /* 0x000000100200780c */ /* 0x000fe40003fc5270 */
[----:B------:R-:W-:Y:S01]  /*7380*/  SEL R47, R47, RZ, P4 ;  /* 0x000000ff2f2f7207 */ /* 0x000fe20002000000 */
[----:B------:R0:W-:Y:S01]  /*7390*/  STL [R1+0x8], R28 ;  /* 0x0000081c01007387 */ /* 0x0001e20000100800 */
[----:B------:R-:W-:-:S03]  /*73a0*/  SEL R46, R46, RZ, P1 ;  /* 0x000000ff2e2e7207 */ /* 0x000fc60000800000 */
[----:B------:R1:W-:Y:S01]  /*73b0*/  STL [R1+0xd8], R31 ;  /* 0x0000d81f01007387 */ /* 0x0003e20000100800 */
[----:B0-----:R-:W-:Y:S02]  /*73c0*/  SEL R28, R50, RZ, P3 ;  /* 0x000000ff321c7207 */ /* 0x001fe40001800000 */
[----:B------:R-:W-:Y:S02]  /*73d0*/  @P2 SEL R28, R48, R47, !P6 ;  /* 0x0000002f301c2207 */ /* 0x000fe40007000000 */
[----:B------:R-:W-:Y:S02]  /*73e0*/  IADD3 R61, P5, P6, R52, UR24, R30 ;  /* 0x00000018343d7c10 */ /* 0x000fe4000febe01e */
[----:B------:R-:W-:Y:S02]  /*73f0*/  SEL R45, R45, RZ, P4 ;  /* 0x000000ff2d2d7207 */ /* 0x000fe40002000000 */
[----:B-1----:R-:W-:Y:S01]  /*7400*/  IADD3.X R31, R17, UR25, R29, P5, P6 ;  /* 0x00000019111f7c10 */ /* 0x002fe2000afec41d */
[----:B------:R-:W-:Y:S01]  /*7410*/  STL [R1+0x824], R61 ;  /* 0x0008243d01007387 */ /* 0x000fe20000100800 */
[----:B------:R-:W-:-:S03]  /*7420*/  ISETP.NE.AND P6, PT, R2, 0x10, PT ;  /* 0x000000100200780c */ /* 0x000fc60003fc5270 */
[----:B------:R0:W-:Y:S04]  /*7430*/  STL [R1+0x240], R28 ;  /* 0x0002401c01007387 */ /* 0x0001e80000100800 */
[----:B------:R-:W-:Y:S01]  /*7440*/  STL [R1+0xc], R31 ;  /* 0x00000c1f01007387 */ /* 0x000fe20000100800 */
[----:B0-----:R-:W-:Y:S02]  /*7450*/  SEL R28, R49, RZ, P3 ;  /* 0x000000ff311c7207 */ /* 0x001fe40001800000 */
[----:B------:R-:W-:-:S05]  /*7460*/  @P2 SEL R28, R46, R45, !P6 ;  /* 0x0000002d2e1c2207 */ /* 0x000fca0007000000 */
[----:B------:R0:W-:Y:S02]  /*7470*/  STL [R1+0x23c], R28 ;  /* 0x00023c1c01007387 */ /* 0x0001e40000100800 */
[----:B0-----:R-:W-:-:S04]  /*7480*/  IADD3 R28, P5, P6, R0, UR22, R30 ;  /* 0x00000016001c7c10 */ /* 0x001fc8000febe01e */
[--C-:B------:R-:W-:Y:S02]  /*7490*/  IADD3.X R31, R25, UR23, R29.reuse, P5, P6 ;  /* 0x00000017191f7c10 */ /* 0x100fe4000afec41d */
[----:B------:R-:W-:Y:S01]  /*74a0*/  IADD3 R30, P5, P6, R3, UR20, R30 ;  /* 0x00000014031e7c10 */ /* 0x000fe2000febe01e */
[----:B--2---:R-:W-:Y:S04]  /*74b0*/  STL [R1+0x554], R55 ;  /* 0x0005543701007387 */ /* 0x004fe80000100800 */
[----:B------:R0:W-:Y:S04]  /*74c0*/  STL [R1+0x108], R28 ;  /* 0x0001081c01007387 */ /* 0x0001e80000100800 */
[----:B------:R1:W-:Y:S04]  /*74d0*/  STL [R1+0x15c], R31 ;  /* 0x00015c1f01007387 */ /* 0x0003e80000100800 */
[----:B------:R-:W2:Y:S01]  /*74e0*/  LDL.LU R46, [R1+0x268] ;  /* 0x00026800012e7983 */ /* 0x000ea20000300800 */
[----:B0-----:R-:W-:-:S03]  /*74f0*/  IADD3.X R28, R4, UR21, R29, P5, P6 ;  /* 0x00000015041c7c10 */ /* 0x001fc6000afec41d */
[----:B------:R-:W-:Y:S04]  /*7500*/  STL [R1+0x10c], R30 ;  /* 0x00010c1e01007387 */ /* 0x000fe80000100800 */
[----:B-1----:R-:W4:Y:S04]  /*7510*/  LDL.LU R31, [R1+0x274] ;  /* 0x00027400011f7983 */ /* 0x002f280000300800 */
[----:B---3--:R0:W-:Y:S04]  /*7520*/  STL [R1+0x5bc], R34 ;  /* 0x0005bc2201007387 */ /* 0x0081e80000100800 */
[----:B------:R1:W-:Y:S04]  /*7530*/  STL [R1+0x160], R28 ;  /* 0x0001601c01007387 */ /* 0x0003e80000100800 */
[----:B0-----:R-:W3:Y:S01]  /*7540*/  LDL.LU R34, [R1+0x270] ;  /* 0x0002700001227983 */ /* 0x001ee20000300800 */
[----:B------:R-:W-:-:S02]  /*7550*/  ISETP.NE.AND P6, PT, R2, 0x10, PT ;  /* 0x000000100200780c */ /* 0x000fc40003fc5270 */
[----:B------:R-:W-:Y:S01]  /*7560*/  SEL R43, R43, RZ, P1 ;  /* 0x000000ff2b2b7207 */ /* 0x000fe20000800000 */
[----:B------:R-:W3:Y:S01]  /*7570*/  LDL.LU R59, [R1+0x278] ;  /* 0x00027800013b7983 */ /* 0x000ee20000300800 */
[----:B------:R-:W-:Y:S02]  /*7580*/  SEL R41, R41, RZ, P4 ;  /* 0x000000ff29297207 */ /* 0x000fe40002000000 */
[----:B-1----:R-:W-:Y:S01]  /*7590*/  SEL R28, R44, RZ, P3 ;  /* 0x000000ff2c1c7207 */ /* 0x002fe20001800000 */
[----:B------:R-:W3:Y:S01]  /*75a0*/  LDL R61, [R1+0xfc] ;  /* 0x0000fc00013d7983 */ /* 0x000ee20000100800 */
[----:B------:R-:W-:Y:S02]  /*75b0*/  @P2 SEL R28, R43, R41, !P6 ;  /* 0x000000292b1c2207 */ /* 0x000fe40007000000 */
[----:B------:R-:W-:Y:S02]  /*75c0*/  IADD3 R33, P5, R11, UR6, RZ ;  /* 0x000000060b217c10 */ /* 0x000fe4000ffbe0ff */
[----:B------:R-:W-:-:S02]  /*75d0*/  SEL R40, R40, RZ, P1 ;  /* 0x000000ff28287207 */ /* 0x000fc40000800000 */
[----:B------:R-:W-:Y:S02]  /*75e0*/  SEL R39, R39, RZ, P4 ;  /* 0x000000ff27277207 */ /* 0x000fe40002000000 */
[----:B------:R-:W-:Y:S01]  /*75f0*/  SEL R29, R42, RZ, P3 ;  /* 0x000000ff2a1d7207 */ /* 0x000fe20001800000 */
[----:B------:R0:W-:Y:S01]  /*7600*/  STL [R1+0x234], R28 ;  /* 0x0002341c01007387 */ /* 0x0001e20000100800 */
[----:B------:R-:W-:Y:S01]  /*7610*/  @P2 SEL R29, R40, R39, !P6 ;  /* 0x00000027281d2207 */ /* 0x000fe20007000000 */
[----:B------:R-:W-:Y:S02]  /*7620*/  IMAD.SHL.U32 R32, R33, 0x4, RZ ;  /* 0x0000000421207824 */ /* 0x000fe400078e00ff */
[----:B------:R-:W3:Y:S04]  /*7630*/  LDL.LU R35, [R1+0x2ec] ;  /* 0x0002ec0001237983 */ /* 0x000ee80000300800 */
[----:B------:R-:W3:Y:S01]  /*7640*/  LDL.LU R45, [R1+0x2f4] ;  /* 0x0002f400012d7983 */ /* 0x000ee20000300800 */
[----:B0-----:R-:W-:-:S03]  /*7650*/  IADD3.X R28, R23, UR4, RZ, P5, !PT ;  /* 0x00000004171c7c10 */ /* 0x001fc6000affe4ff */
[----:B------:R-:W3:Y:S01]  /*7660*/  LDL.LU R49, [R1+0x2fc] ;  /* 0x0002fc0001317983 */ /* 0x000ee20000300800 */
[----:B------:R-:W-:-:S03]  /*7670*/  SHF.L.U64.HI R33, R33, 0x2, R28 ;  /* 0x0000000221217819 */ /* 0x000fc6000001021c */
[----:B------:R0:W-:Y:S04]  /*7680*/  STL [R1+0x238], R29 ;  /* 0x0002381d01007387 */ /* 0x0001e80000100800 */
[----:B------:R-:W3:Y:S01]  /*7690*/  LDL.LU R48, [R1+0x300] ;  /* 0x0003000001307983 */ /* 0x000ee20000300800 */
[----:B------:R-:W-:-:S03]  /*76a0*/  SEL R37, R37, RZ, P1 ;  /* 0x000000ff25257207 */ /* 0x000fc60000800000 */
[----:B------:R-:W3:Y:S01]  /*76b0*/  LDL.LU R55, [R1+0x304] ;  /* 0x0003040001377983 */ /* 0x000ee20000300800 */
[----:B0-----:R-:W-:-:S03]  /*76c0*/  IADD3 R29, P5, P6, R12, UR26, R32 ;  /* 0x0000001a0c1d7c10 */ /* 0x001fc6000febe020 */
[----:B------:R-:W3:Y:S01]  /*76d0*/  LDL.LU R60, [R1+0x308] ;  /* 0x00030800013c7983 */ /* 0x000ee20000300800 */
[----:B------:R-:W-:-:S03]  /*76e0*/  IADD3.X R28, R6, UR27, R33, P5, P6 ;  /* 0x0000001b061c7c10 */ /* 0x000fc6000afec421 */
[----:B------:R-:W3:Y:S01]  /*76f0*/  LDL.LU R47, [R1+0x2f0] ;  /* 0x0002f000012f7983 */ /* 0x000ee20000300800 */
[----:B------:R-:W-:Y:S02]  /*7700*/  ISETP.NE.AND P6, PT, R2, 0x10, PT ;  /* 0x000000100200780c */ /* 0x000fe40003fc5270 */
[----:B------:R-:W-:Y:S01]  /*7710*/  SEL R38, R38, RZ, P4 ;  /* 0x000000ff26267207 */ /* 0x000fe20002000000 */
[----:B------:R-:W-:Y:S04]  /*7720*/  STL [R1+0xa4], R29 ;  /* 0x0000a41d01007387 */ /* 0x000fe80000100800 */
[----:B------:R-:W3:Y:S04]  /*7730*/  LDL.LU R50, [R1+0x2f8] ;  /* 0x0002f80001327983 */ /* 0x000ee80000300800 */
[----:B------:R0:W-:Y:S02]  /*7740*/  STL [R1+0x104], R28 ;  /* 0x0001041c01007387 */ /* 0x0001e40000100800 */
[----:B0-----:R-:W-:-:S02]  /*7750*/  SEL R28, R36, RZ, P3 ;  /* 0x000000ff241c7207 */ /* 0x001fc40001800000 */
[----:B------:R-:W-:Y:S02]  /*7760*/  @P2 SEL R28, R37, R38, !P6 ;  /* 0x00000026251c2207 */ /* 0x000fe40007000000 */
[----:B------:R-:W-:-:S03]  /*7770*/  IADD3 R36, P5, P6, R58, UR24, R32 ;  /* 0x000000183a247c10 */ /* 0x000fc6000febe020 */
[----:B------:R2:W-:Y:S01]  /*7780*/  STL [R1+0x24c], R28 ;  /* 0x00024c1c01007387 */ /* 0x0005e20000100800 */
[----:B------:R-:W-:-:S03]  /*7790*/  IADD3.X R30, R8, UR25, R33, P5, P6 ;  /* 0x00000019081e7c10 */ /* 0x000fc6000afec421 */
[----:B------:R-:W-:Y:S04]  /*77a0*/  STL [R1+0x94], R36 ;  /* 0x0000942401007387 */ /* 0x000fe80000100800 */
[----:B------:R3:W-:Y:S01]  /*77b0*/  STL [R1+0xa8], R30 ;  /* 0x0000a81e01007387 */ /* 0x0007e20000100800 */
[----:B--2---:R-:W-:-:S05]  /*77c0*/  IADD3 R28, P5, R46, R9, RZ ;  /* 0x000000092e1c7210 */ /* 0x004fca0007fbe0ff */
[----:B----4-:R-:W-:Y:S01]  /*77d0*/  IMAD.X R29, R31, 0x1, R21, P5 ;  /* 0x000000011f1d7824 */ /* 0x010fe200028e0615 */
[----:B---3--:R-:W-:Y:S01]  /*77e0*/  IADD3 R30, P5, R34, R9, RZ ;  /* 0x00000009221e7210 */ /* 0x008fe20007fbe0ff */
[----:B------:R-:W-:-:S06]  /*77f0*/  IMAD.MOV.U32 R34, RZ, RZ, RZ ;  /* 0x000000ffff227224 */ /* 0x000fcc00078e00ff */
[----:B------:R-:W2:Y:S01]  /*7800*/  @P1 LDG.E.EL R34, desc[UR18][R28.64] ;  /* 0x000000121c221981 */ /* 0x000ea2000c2e1900 */
[----:B------:R-:W-:-:S03]  /*7810*/  IMAD.X R31, R59, 0x1, R21, P5 ;  /* 0x000000013b1f7824 */ /* 0x000fc600028e0615 */
[----:B--2---:R0:W-:Y:S02]  /*7820*/  STL [R1+0x248], R34 ;  /* 0x0002482201007387 */ /* 0x0041e40000100800 */
[----:B0-----:R-:W-:-:S06]  /*7830*/  IMAD.MOV.U32 R34, RZ, RZ, RZ ;  /* 0x000000ffff227224 */ /* 0x001fcc00078e00ff */
[----:B------:R0:W2:Y:S02]  /*7840*/  @P4 LDG.E.EL R34, desc[UR18][R30.64] ;  /* 0x000000121e224981 */ /* 0x0000a4000c2e1900 */
[----:B0-----:R-:W-:-:S04]  /*7850*/  IADD3 R30, P5, P6, R61, UR22, R32 ;  /* 0x000000163d1e7c10 */ /* 0x001fc8000febe020 */
[--C-:B------:R-:W-:Y:S02]  /*7860*/  IADD3.X R28, R14, UR23, R33.reuse, P5, P6 ;  /* 0x000000170e1c7c10 */ /* 0x100fe4000afec421 */
[----:B------:R-:W-:Y:S01]  /*7870*/  IADD3 R29, P5, P6, R3, UR20, R32 ;  /* 0x00000014031d7c10 */ /* 0x000fe2000febe020 */
[----:B------:R-:W-:Y:S04]  /*7880*/  STL [R1+0x164], R30 ;  /* 0x0001641e01007387 */ /* 0x000fe80000100800 */
[----:B------:R-:W3:Y:S04]  /*7890*/  LDL.LU R59, [R1+0x314] ;  /* 0x00031400013b7983 */ /* 0x000ee80000300800 */
[----:B------:R0:W-:Y:S04]  /*78a0*/  STL [R1+0x16c], R28 ;  /* 0x00016c1c01007387 */ /* 0x0001e80000100800 */
[----:B------:R-:W-:Y:S01]  /*78b0*/  STL [R1+0x168], R29 ;  /* 0x0001681d01007387 */ /* 0x000fe20000100800 */
[----:B0-----:R-:W-:-:S03]  /*78c0*/  IADD3.X R28, R4, UR21, R33, P5, P6 ;  /* 0x00000015041c7c10 */ /* 0x001fc6000afec421 */
[----:B--2---:R0:W-:Y:S04]  /*78d0*/  STL [R1+0x244], R34 ;  /* 0x0002442201007387 */ /* 0x0041e80000100800 */
[----:B------:R1:W-:Y:S01]  /*78e0*/  STL [R1+0x170], R28 ;  /* 0x0001701c01007387 */ /* 0x0003e20000100800 */
[----:B0-----:R-:W-:-:S05]  /*78f0*/  IADD3 R34, P5, R35, R19, RZ ;  /* 0x0000001323227210 */ /* 0x001fca0007fbe0ff */
[----:B------:R-:W-:Y:S01]  /*7900*/  IMAD.X R35, R45, 0x1, R7, P5 ;  /* 0x000000012d237824 */ /* 0x000fe200028e0607 */
[----:B-1----:R-:W-:-:S05]  /*7910*/  IADD3 R28, P5, R49, R9, RZ ;  /* 0x00000009311c7210 */ /* 0x002fca0007fbe0ff */
[--C-:B------:R-:W-:Y:S01]  /*7920*/  IMAD.X R29, R48, 0x1, R21.reuse, P5 ;  /* 0x00000001301d7824 */ /* 0x100fe200028e0615 */
[----:B------:R-:W-:Y:S02]  /*7930*/  IADD3 R30, P5, R55, R9, RZ ;  /* 0x00000009371e7210 */ /* 0x000fe40007fbe0ff */
[----:B------:R-:W2:Y:S04]  /*7940*/  LDL.LU R55, [R1+0x31c] ;  /* 0x00031c0001377983 */ /* 0x000ea80000300800 */
[----:B------:R-:W4:Y:S01]  /*7950*/  LDL.LU R42, [R1+0x320] ;  /* 0x00032000012a7983 */ /* 0x000f220000300800 */
[----:B------:R-:W-:-:S03]  /*7960*/  IMAD.X R31, R60, 0x1, R21, P5 ;  /* 0x000000013c1f7824 */ /* 0x000fc600028e0615 */
[----:B------:R-:W4:Y:S04]  /*7970*/  LDL.LU R60, [R1+0x32c] ;  /* 0x00032c00013c7983 */ /* 0x000f280000300800 */
[----:B------:R-:W4:Y:S04]  /*7980*/  LDL.LU R38, [R1+0x318] ;  /* 0x0003180001267983 */ /* 0x000f280000300800 */
[----:B------:R-:W4:Y:S04]  /*7990*/  LDL.LU R36, [R1+0x324] ;  /* 0x0003240001247983 */ /* 0x000f280000300800 */
[----:B------:R-:W4:Y:S04]  /*79a0*/  LDL.LU R40, [R1+0x328] ;  /* 0x0003280001287983 */ /* 0x000f280000300800 */
[----:B------:R-:W4:Y:S01]  /*79b0*/  LDL.LU R43, [R1+0x330] ;  /* 0x00033000012b7983 */ /* 0x000f220000300800 */
[----:B------:R-:W-:-:S02]  /*79c0*/  CS2R R48, SRZ ;  /* 0x0000000000307805 */ /* 0x000fc4000001ff00 */
[----:B------:R-:W-:Y:S01]  /*79d0*/  IADD3 R32, P5, R47, R19, RZ ;  /* 0x000000132f207210 */ /* 0x000fe20007fbe0ff */
[----:B------:R-:W-:-:S04]  /*79e0*/  IMAD.MOV.U32 R47, RZ, RZ, RZ ;  /* 0x000000ffff2f7224 */ /* 0x000fc800078e00ff */
[----:B------:R-:W-:Y:S01]  /*79f0*/  IMAD.X R33, R50, 0x1, R7, P5 ;  /* 0x0000000132217824 */ /* 0x000fe200028e0607 */
[----:B------:R0:W4:Y:S04]  /*7a00*/  @P1 LDG.E.EL R49, desc[UR18][R28.64] ;  /* 0x000000121c311981 */ /* 0x000128000c2e1900 */
[----:B------:R1:W4:Y:S04]  /*7a10*/  @P3 LDG.E.EL R47, desc[UR18][R32.64] ;  /* 0x00000012202f3981 */ /* 0x000328000c2e1900 */
[----:B------:R3:W4:Y:S01]  /*7a20*/  @P4 LDG.E.EL R48, desc[UR18][R30.64] ;  /* 0x000000121e304981 */ /* 0x000722000c2e1900 */
[----:B0-----:R-:W-:-:S04]  /*7a30*/  IADD3 R28, P5, R22, UR6, RZ ;  /* 0x00000006161c7c10 */ /* 0x001fc8000ffbe0ff */
[----:B------:R-:W-:Y:S01]  /*7a40*/  IADD3.X R29, R18, UR4, RZ, P5, !PT ;  /* 0x00000004121d7c10 */ /* 0x000fe2000affe4ff */
[----:B-1----:R-:W-:-:S03]  /*7a50*/  IMAD.SHL.U32 R32, R28, 0x4, RZ ;  /* 0x000000041c207824 */ /* 0x002fc600078e00ff */
[----:B------:R-:W-:Y:S02]  /*7a60*/  SHF.L.U64.HI R33, R28, 0x2, R29 ;  /* 0x000000021c217819 */ /* 0x000fe4000001021d */
[----:B------:R-:W-:-:S04]  /*7a70*/  IADD3 R29, P5, P6, R12, UR26, R32 ;  /* 0x0000001a0c1d7c10 */ /* 0x000fc8000febe020 */
[----:B------:R-:W-:Y:S02]  /*7a80*/  IADD3.X R28, R6, UR27, R33, P5, P6 ;  /* 0x0000001b061c7c10 */ /* 0x000fe4000afec421 */
[----:B---3--:R-:W-:Y:S01]  /*7a90*/  IADD3 R30, P5, R59, R9, RZ ;  /* 0x000000093b1e7210 */ /* 0x008fe20007fbe0ff */
[----:B------:R-:W-:Y:S04]  /*7aa0*/  STL [R1+0x14c], R29 ;  /* 0x00014c1d01007387 */ /* 0x000fe80000100800 */
[----:B------:R-:W3:Y:S04]  /*7ab0*/  LDL.LU R39, [R1+0x344] ;  /* 0x0003440001277983 */ /* 0x000ee80000300800 */
[----:B------:R4:W-:Y:S01]  /*7ac0*/  STL [R1+0x158], R28 ;  /* 0x0001581c01007387 */ /* 0x0009e20000100800 */
[----:B------:R-:W-:-:S03]  /*7ad0*/  IMAD.MOV.U32 R37, RZ, RZ, RZ ;  /* 0x000000ffff257224 */ /* 0x000fc600078e00ff */
[----:B------:R-:W3:Y:S04]  /*7ae0*/  LDL.LU R41, [R1+0x34c] ;  /* 0x00034c0001297983 */ /* 0x000ee80000300800 */
[----:B------:R-:W3:Y:S04]  /*7af0*/  LDL.LU R44, [R1+0x334] ;  /* 0x00033400012c7983 */ /* 0x000ee80000300800 */
[----:B------:R-:W3:Y:S04]  /*7b00*/  LDL.LU R46, [R1+0x338] ;  /* 0x00033800012e7983 */ /* 0x000ee80000300800 */
[----:B------:R-:W3:Y:S04]  /*7b10*/  LDL.LU R45, [R1+0x33c] ;  /* 0x00033c00012d7983 */ /* 0x000ee80000300800 */
[----:B------:R-:W3:Y:S01]  /*7b20*/  LDL.LU R59, [R1+0x340] ;  /* 0x00034000013b7983 */ /* 0x000ee20000300800 */
[----:B--2---:R-:W-:-:S03]  /*7b30*/  IMAD.X R31, R55, 0x1, R21, P5 ;  /* 0x00000001371f7824 */ /* 0x004fc600028e0615 */
[----:B------:R-:W2:Y:S01]  /*7b40*/  LDL.LU R55, [R1+0x348] ;  /* 0x0003480001377983 */ /* 0x000ea20000300800 */
[----:B----4-:R-:W-:Y:S01]  /*7b50*/  IADD3 R28, P5, R42, R9, RZ ;  /* 0x000000092a1c7210 */ /* 0x010fe20007fbe0ff */
[----:B------:R-:W-:-:S04]  /*7b60*/  IMAD.MOV.U32 R42, RZ, RZ, RZ ;  /* 0x000000ffff2a7224 */ /* 0x000fc800078e00ff */
[----:B------:R-:W-:Y:S02]  /*7b70*/  IMAD.X R29, R60, 0x1, R21, P5 ;  /* 0x000000013c1d7824 */ /* 0x000fe400028e0615 */
[----:B------:R-:W4:Y:S04]  /*7b80*/  @P1 LDG.E.EL R42, desc[UR18][R30.64] ;  /* 0x000000121e2a1981 */ /* 0x000f28000c2e1900 */
[----:B------:R0:W2:Y:S04]  /*7b90*/  @P4 LDG.E.EL R37, desc[UR18][R28.64] ;  /* 0x000000121c254981 */ /* 0x0000a8000c2e1900 */
[----:B------:R-:W2:Y:S01]  /*7ba0*/  LDL.LU R60, [R1+0x350] ;  /* 0x00035000013c7983 */ /* 0x000ea20000300800 */
[----:B0-----:R-:W-:-:S04]  /*7bb0*/  IADD3 R29, P5, P6, R58, UR24, R32 ;  /* 0x000000183a1d7c10 */ /* 0x001fc8000febe020 */
[----:B------:R-:W-:Y:S02]  /*7bc0*/  IADD3.X R28, R8, UR25, R33, P5, P6 ;  /* 0x00000019081c7c10 */ /* 0x000fe4000afec421 */
[----:B------:R-:W-:Y:S01]  /*7bd0*/  IADD3 R30, P5, R38, R19, RZ ;  /* 0x00000013261e7210 */ /* 0x000fe20007fbe0ff */
[----:B------:R-:W-:Y:S04]  /*7be0*/  STL [R1+0x13c], R29 ;  /* 0x00013c1d01007387 */ /* 0x000fe80000100800 */
[----:B------:R-:W-:Y:S01]  /*7bf0*/  IMAD.X R31, R36, 0x1, R7, P5 ;  /* 0x00000001241f7824 */ /* 0x000fe200028e0607 */
[----:B------:R0:W-:Y:S01]  /*7c00*/  STL [R1+0x150], R28 ;  /* 0x0001501c01007387 */ /* 0x0001e20000100800 */
[----:B------:R-:W-:Y:S01]  /*7c10*/  IMAD.MOV.U32 R38, RZ, RZ, RZ ;  /* 0x000000ffff267224 */ /* 0x000fe200078e00ff */
[----:B0-----:R-:W-:-:S05]  /*7c20*/  IADD3 R28, P5, R40, R9, RZ ;  /* 0x00000009281c7210 */ /* 0x001fca0007fbe0ff */
[----:B------:R-:W-:-:S05]  /*7c30*/  IMAD.X R29, R43, 0x1, R21, P5 ;  /* 0x000000012b1d7824 */ /* 0x000fca00028e0615 */
[----:B------:R0:W2:Y:S04]  /*7c40*/  @P1 LDG.E.EL R38, desc[UR18][R28.64] ;  /* 0x000000121c261981 */ /* 0x0000a8000c2e1900 */
[----:B------:R-:W2:Y:S01]  /*7c50*/  LDG.E.EL.64 R28, desc[UR18][R26.64+0x20] ;  /* 0x000020121a1c7981 */ /* 0x000ea2000c2e1b00 */
[----:B------:R-:W-:-:S06]  /*7c60*/  IMAD.MOV.U32 R43, RZ, RZ, RZ ;  /* 0x000000ffff2b7224 */ /* 0x000fcc00078e00ff */
[----:B------:R1:W3:Y:S01]  /*7c70*/  @P3 LDG.E.EL R43, desc[UR18][R30.64] ;  /* 0x000000121e2b3981 */ /* 0x0002e2000c2e1900 */
[----:B------:R-:W-:-:S06]  /*7c80*/  IMAD.MOV.U32 R50, RZ, RZ, RZ ;  /* 0x000000ffff327224 */ /* 0x000fcc00078e00ff */
[----:B------:R0:W3:Y:S01]  /*7c90*/  @P3 LDG.E.EL R50, desc[UR18][R34.64] ;  /* 0x0000001222323981 */ /* 0x0000e2000c2e1900 */
[----:B--2---:R-:W-:Y:S02]  /*7ca0*/  R2UR UR5, R29 ;  /* 0x000000001d0572ca */ /* 0x004fe400000e0000 */
[--C-:B0-----:R-:W-:Y:S02]  /*7cb0*/  IADD3 R29, P5, P6, R61, UR22, R32.reuse ;  /* 0x000000163d1d7c10 */ /* 0x101fe4000febe020 */
[----:B------:R-:W-:Y:S02]  /*7cc0*/  R2UR UR4, R28 ;  /* 0x000000001c0472ca */ /* 0x000fe400000e0000 */
[--C-:B------:R-:W-:Y:S02]  /*7cd0*/  IADD3.X R28, R14, UR23, R33.reuse, P5, P6 ;  /* 0x000000170e1c7c10 */ /* 0x100fe4000afec421 */
[----:B-1----:R-:W-:Y:S01]  /*7ce0*/  IADD3 R31, P5, P6, R3, UR20, R32 ;  /* 0x00000014031f7c10 */ /* 0x002fe2000febe020 */
[----:B------:R-:W-:Y:S03]  /*7cf0*/  STL [R1+0x140], R29 ;  /* 0x0001401d01007387 */ /* 0x000fe60000100800 */
[----:B------:R-:W-:Y:S01]  /*7d00*/  IADD3.X R30, R4, UR21, R33, P5, P6 ;  /* 0x00000015041e7c10 */ /* 0x000fe2000afec421 */
[----:B------:R3:W-:Y:S02]  /*7d10*/  STL [R1+0x154], R28 ;  /* 0x0001541c01007387 */ /* 0x0007e40000100800 */
[----:B---3--:R-:W-:-:S05]  /*7d20*/  IADD3 R28, P5, R39, R9, RZ ;  /* 0x00000009271c7210 */ /* 0x008fca0007fbe0ff */
[----:B------:R-:W-:Y:S01]  /*7d30*/  IMAD.X R29, R41, 0x1, R21, P5 ;  /* 0x00000001291d7824 */ /* 0x000fe200028e0615 */
[----:B------:R-:W-:Y:S01]  /*7d40*/  IADD3 R34, P5, R44, R19, RZ ;  /* 0x000000132c227210 */ /* 0x000fe20007fbe0ff */
[----:B------:R-:W-:Y:S04]  /*7d50*/  STL [R1+0x610], R31 ;  /* 0x0006101f01007387 */ /* 0x000fe80000100800 */
[----:B------:R0:W-:Y:S01]  /*7d60*/  STL [R1+0x614], R30 ;  /* 0x0006141e01007387 */ /* 0x0001e20000100800 */
[----:B------:R-:W-:Y:S02]  /*7d70*/  IMAD.X R35, R46, 0x1, R7, P5 ;  /* 0x000000012e237824 */ /* 0x000fe400028e0607 */
[----:B------:R-:W-:-:S06]  /*7d80*/  IMAD.MOV.U32 R46, RZ, RZ, RZ ;  /* 0x000000ffff2e7224 */ /* 0x000fcc00078e00ff */
[----:B------:R-:W2:Y:S01]  /*7d90*/  @P3 LDG.E.EL R46, desc[UR18][R34.64] ;  /* 0x00000012222e3981 */ /* 0x000ea2000c2e1900 */
[----:B0-----:R-:W-:Y:S02]  /*7da0*/  IADD3 R30, P5, R45, R9, RZ ;  /* 0x000000092d1e7210 */ /* 0x001fe40007fbe0ff */
[----:B------:R-:W-:-:S03]  /*7db0*/  CS2R R44, SRZ ;  /* 0x00000000002c7805 */ /* 0x000fc6000001ff00 */
[----:B------:R-:W-:Y:S02]  /*7dc0*/  IMAD.X R31, R59, 0x1, R21, P5 ;  /* 0x000000013b1f7824 */ /* 0x000fe400028e0615 */
[----:B------:R-:W3:Y:S01]  /*7dd0*/  LDL.LU R59, [R1+0x354] ;  /* 0x00035400013b7983 */ /* 0x000ee20000300800 */
[----:B------:R-:W-:-:S03]  /*7de0*/  IADD3 R32, P5, R55, R9, RZ ;  /* 0x0000000937207210 */ /* 0x000fc60007fbe0ff */
[----:B------:R-:W2:Y:S04]  /*7df0*/  LDL.LU R40, [R1+0x35c] ;  /* 0x00035c0001287983 */ /* 0x000ea80000300800 */
[----:B------:R-:W2:Y:S04]  /*7e00*/  LDL.LU R41, [R1+0x360] ;  /* 0x0003600001297983 */ /* 0x000ea80000300800 */
[----:B------:R-:W2:Y:S04]  /*7e10*/  LDL.LU R39, [R1+0x30c] ;  /* 0x00030c0001277983 */ /* 0x000ea80000300800 */
[----:B------:R-:W2:Y:S04]  /*7e20*/  LDL.LU R55, [R1+0x310] ;  /* 0x0003100001377983 */ /* 0x000ea80000300800 */
[----:B------:R-:W2:Y:S04]  /*7e30*/  LDL.LU R34, [R1+0x368] ;  /* 0x0003680001227983 */ /* 0x000ea80000300800 */
[----:B------:R-:W2:Y:S04]  /*7e40*/  @P1 LDG.E.EL R45, desc[UR18][R30.64] ;  /* 0x000000121e2d1981 */ /* 0x000ea8000c2e1900 */
[----:B------:R-:W2:Y:S01]  /*7e50*/  LDL.LU R31, [R1+0x358] ;  /* 0x00035800011f7983 */ /* 0x000ea20000300800 */
[----:B------:R-:W-:Y:S01]  /*7e60*/  USHF.R.U32.HI UR6, URZ, 0x1d, UR5 ;  /* 0x0000001d3f067899 */ /* 0x000fe20008011605 */
[----:B------:R-:W-:-:S02]  /*7e70*/  IMAD.MOV.U32 R36, RZ, RZ, RZ ;  /* 0x000000ffff247224 */ /* 0x000fc400078e00ff */
[----:B------:R-:W-:Y:S01]  /*7e80*/  IMAD.X R33, R60, 0x1, R21, P5 ;  /* 0x000000013c217824 */ /* 0x000fe200028e0615 */
[----:B------:R-:W-:Y:S01]  /*7e90*/  ULOP3.LUT UR6, UR6, 0x4, URZ, 0xc0, !UPT ;  /* 0x0000000406067892 */ /* 0x000fe2000f8ec03f */
[----:B------:R-:W4:Y:S03]  /*7ea0*/  LDL.LU R35, [R1+0x374] ;  /* 0x0003740001237983 */ /* 0x000f260000300800 */
[----:B------:R-:W-:Y:S01]  /*7eb0*/  UIADD3 UR4, UP0, UR4, UR6, URZ ;  /* 0x0000000604047290 */ /* 0x000fe2000ff1e03f */
[----:B------:R0:W4:Y:S03]  /*7ec0*/  @P4 LDG.E.EL R36, desc[UR18][R28.64] ;  /* 0x000000121c244981 */ /* 0x000126000c2e1900 */
[----:B------:R-:W-:Y:S01]  /*7ed0*/  USHF.L.U32 UR6, UR4, 0x2, URZ ;  /* 0x0000000204067899 */ /* 0x000fe2000800063f */
[----:B------:R1:W4:Y:S01]  /*7ee0*/  @P4 LDG.E.EL R44, desc[UR18][R32.64] ;  /* 0x00000012202c4981 */ /* 0x000322000c2e1900 */
[----:B------:R-:W-:-:S04]  /*7ef0*/  UIADD3.X UR5, URZ, UR5, URZ, UP0, !UPT ;  /* 0x000000053f057290 */ /* 0x000fc800087fe43f */
[----:B------:R-:W-:Y:S01]  /*7f00*/  USHF.L.U64.HI UR4, UR4, 0x2, UR5 ;  /* 0x0000000204047899 */ /* 0x000fe20008010205 */
[----:B0-----:R-:W-:-:S05]  /*7f10*/  IADD3 R28, P5, R10, UR6, RZ ;  /* 0x000000060a1c7c10 */ /* 0x001fca000ffbe0ff */
[----:B------:R-:W-:Y:S01]  /*7f20*/  IADD3.X R29, R20, UR4, RZ, P5, !PT ;  /* 0x00000004141d7c10 */ /* 0x000fe2000affe4ff */
[----:B-1----:R-:W-:-:S03]  /*7f30*/  IMAD.SHL.U32 R33, R28, 0x4, RZ ;  /* 0x000000041c217824 */ /* 0x002fc600078e00ff */
[----:B------:R-:W-:Y:S02]  /*7f40*/  SHF.L.U64.HI R32, R28, 0x2, R29 ;  /* 0x000000021c207819 */ /* 0x000fe4000001021d */
[----:B------:R-:W-:-:S04]  /*7f50*/  IADD3 R29, P5, P6, R15, UR26, R33 ;  /* 0x0000001a0f1d7c10 */ /* 0x000fc8000febe021 */
[----:B------:R-:W-:Y:S01]  /*7f60*/  IADD3.X R28, R16, UR27, R32, P5, P6 ;  /* 0x0000001b101c7c10 */ /* 0x000fe2000afec420 */
[----:B------:R-:W-:Y:S04]  /*7f70*/  STL [R1+0x58], R29 ;  /* 0x0000581d01007387 */ /* 0x000fe80000100800 */
[----:B------:R-:W4:Y:S04]  /*7f80*/  LDL.LU R60, [R1+0x390] ;  /* 0x00039000013c7983 */ /* 0x000f280000300800 */
[----:B------:R3:W-:Y:S02]  /*7f90*/  STL [R1+0x5c], R28 ;  /* 0x00005c1c01007387 */ /* 0x0007e40000100800 */
[----:B---3--:R-:W-:-:S02]  /*7fa0*/  IADD3 R28, P5, R59, R19, RZ ;  /* 0x000000133b1c7210 */ /* 0x008fc40007fbe0ff */
[----:B------:R-:W3:Y:S03]  /*7fb0*/  LDL.LU R59, [R1+0x39c] ;  /* 0x00039c00013b7983 */ /* 0x000ee60000300800 */
[----:B--2---:R-:W-:Y:S01]  /*7fc0*/  IMAD.X R29, R31, 0x1, R7, P5 ;  /* 0x000000011f1d7824 */ /* 0x004fe200028e0607 */
[----:B------:R-:W-:-:S05]  /*7fd0*/  IADD3 R30, P5, R40, R9, RZ ;  /* 0x00000009281e7210 */ /* 0x000fca0007fbe0ff */
[----:B------:R-:W-:Y:S01]  /*7fe0*/  IMAD.X R31, R41, 0x1, R21, P5 ;  /* 0x00000001291f7824 */ /* 0x000fe200028e0615 */
[----:B------:R-:W-:-:S06]  /*7ff0*/  CS2R R40, SRZ ;  /* 0x0000000000287805 */ /* 0x000fcc000001ff00 */
[----:B------:R-:W2:Y:S04]  /*8000*/  @P3 LDG.E.EL R41, desc[UR18][R28.64] ;  /* 0x000000121c293981 */ /* 0x000ea8000c2e1900 */
[----:B------:R0:W2:Y:S04]  /*8010*/  @P1 LDG.E.EL R40, desc[UR18][R30.64] ;  /* 0x000000121e281981 */ /* 0x0000a8000c2e1900 */
[----:B------:R-:W2:Y:S01]  /*8020*/  LDL.LU R29, [R1+0x364] ;  /* 0x00036400011d7983 */ /* 0x000ea20000300800 */
[----:B0-----:R-:W-:-:S04]  /*8030*/  IADD3 R31, P5, P6, R52, UR24, R33 ;  /* 0x00000018341f7c10 */ /* 0x001fc8000febe021 */
[----:B------:R-:W-:Y:S01]  /*8040*/  IADD3.X R30, R17, UR25, R32, P5, P6 ;  /* 0x00000019111e7c10 */ /* 0x000fe2000afec420 */
[----:B------:R-:W-:Y:S04]  /*8050*/  STL [R1+0x9c], R31 ;  /* 0x00009c1f01007387 */ /* 0x000fe80000100800 */
[----:B------:R0:W-:Y:S01]  /*8060*/  STL [R1+0x11c], R30 ;  /* 0x00011c1e01007387 */ /* 0x0001e20000100800 */
[----:B--2---:R-:W-:-:S05]  /*8070*/  IADD3 R28, P5, R29, R9, RZ ;  /* 0x000000091d1c7210 */ /* 0x004fca0007fbe0ff */
[----:B------:R-:W-:Y:S01]  /*8080*/  IMAD.X R29, R34, 0x1, R21, P5 ;  /* 0x00000001221d7824 */ /* 0x000fe200028e0615 */
[----:B0-----:R-:W-:Y:S01]  /*8090*/  IADD3 R30, P5, R39, R19, RZ ;  /* 0x00000013271e7210 */ /* 0x001fe20007fbe0ff */
[----:B------:R-:W-:-:S04]  /*80a0*/  IMAD.MOV.U32 R34, RZ, RZ, RZ ;  /* 0x000000ffff227224 */ /* 0x000fc800078e00ff */
[----:B------:R-:W-:-:S05]  /*80b0*/  IMAD.X R31, R55, 0x1, R7, P5 ;  /* 0x00000001371f7824 */ /* 0x000fca00028e0607 */
[----:B------:R-:W2:Y:S01]  /*80c0*/  @P3 LDG.E.EL R34, desc[UR18][R30.64] ;  /* 0x000000121e223981 */ /* 0x000ea2000c2e1900 */
[----:B------:R-:W-:-:S06]  /*80d0*/  IMAD.MOV.U32 R39, RZ, RZ, RZ ;  /* 0x000000ffff277224 */ /* 0x000fcc00078e00ff */
[----:B------:R0:W3:Y:S04]  /*80e0*/  @P4 LDG.E.EL R39, desc[UR18][R28.64] ;  /* 0x000000121c274981 */ /* 0x0000e8000c2e1900 */
[----:B------:R-:W3:Y:S04]  /*80f0*/  LDL.LU R28, [R1+0x378] ;  /* 0x00037800011c7983 */ /* 0x000ee80000300800 */
[----:B------:R-:W0:Y:S04]  /*8100*/  LDL.LU R29, [R1+0x37c] ;  /* 0x00037c00011d7983 */ /* 0x000e280000300800 */
[----:B------:R-:W3:Y:S04]  /*8110*/  LDL.LU R30, [R1+0x384] ;  /* 0x00038400011e7983 */ /* 0x000ee80000300800 */
[----:B------:R-:W3:Y:S04]  /*8120*/  LDL.LU R31, [R1+0x388] ;  /* 0x00038800011f7983 */ /* 0x000ee80000300800 */
[----:B--2---:R1:W-:Y:S02]  /*8130*/  STL [R1+0x230], R34 ;  /* 0x0002302201007387 */ /* 0x0043e40000100800 */
[----:B-1----:R-:W-:-:S04]  /*8140*/  IADD3 R34, P5, P6, R0, UR22, R33 ;  /* 0x0000001600227c10 */ /* 0x002fc8000febe021 */
[--C-:B------:R-:W-:Y:S01]  /*8150*/  IADD3.X R55, R25, UR23, R32.reuse, P5, P6 ;  /* 0x0000001719377c10 */ /* 0x100fe2000afec420 */
[----:B------:R1:W-:Y:S02]  /*8160*/  STL [R1+0x7c], R34 ;  /* 0x00007c2201007387 */ /* 0x0003e40000100800 */
[----:B-1----:R-:W-:Y:S02]  /*8170*/  IADD3 R34, P5, P6, R3, UR20, R33 ;  /* 0x0000001403227c10 */ /* 0x002fe4000febe021 */
[----:B------:R-:W2:Y:S02]  /*8180*/  LDL.LU R33, [R1+0x398] ;  /* 0x0003980001217983 */ /* 0x000ea40000300800 */
[----:B------:R-:W-:Y:S02]  /*8190*/  IADD3.X R32, R4, UR21, R32, P5, P6 ;  /* 0x0000001504207c10 */ /* 0x000fe4000afec420 */
[----:B------:R1:W-:Y:S04]  /*81a0*/  STL [R1+0xa0], R55 ;  /* 0x0000a03701007387 */ /* 0x0003e80000100800 */
[----:B-1----:R-:W2:Y:S04]  /*81b0*/  LDL.LU R55, [R1+0x3bc] ;  /* 0x0003bc0001377983 */ /* 0x002ea80000300800 */
[----:B------:R4:W-:Y:S02]  /*81c0*/  STL [R1+0x138], R34 ;  /* 0x0001382201007387 */ /* 0x0009e40000100800 */
[----:B----4-:R-:W-:-:S05]  /*81d0*/  IADD3 R34, P5, R35, R19, RZ ;  /* 0x0000001323227210 */ /* 0x010fca0007fbe0ff */
[----:B---3--:R-:W-:Y:S01]  /*81e0*/  IMAD.X R35, R28, 0x1, R7, P5 ;  /* 0x000000011c237824 */ /* 0x008fe200028e0607 */
[----:B0-----:R-:W-:-:S05]  /*81f0*/  IADD3 R28, P5, R29, R9, RZ ;  /* 0x000000091d1c7210 */ /* 0x001fca0007fbe0ff */
[--C-:B------:R-:W-:Y:S01]  /*8200*/  IMAD.X R29, R30, 0x1, R21.reuse, P5 ;  /* 0x000000011e1d7824 */ /* 0x100fe200028e0615 */
[----:B------:R-:W-:Y:S01]  /*8210*/  IADD3 R30, P5, R31, R9, RZ ;  /* 0x000000091f1e7210 */ /* 0x000fe20007fbe0ff */
[----:B------:R0:W-:Y:S04]  /*8220*/  STL [R1+0x144], R32 ;  /* 0x0001442001007387 */ /* 0x0001e80000100800 */
[----:B--2---:R-:W-:Y:S01]  /*8230*/  IMAD.X R31, R33, 0x1, R21, P5 ;  /* 0x00000001211f7824 */ /* 0x004fe200028e0615 */
[----:B0-----:R-:W-:Y:S02]  /*8240*/  IADD3 R32, P5, R60, R5, RZ ;  /* 0x000000053c207210 */ /* 0x001fe40007fbe0ff */
[----:B------:R-:W2:Y:S03]  /*8250*/  LDL.LU R60, [R1+0x3d4] ;  /* 0x0003d400013c7983 */ /* 0x000ea60000300800 */
[----:B------:R-:W-:-:S02]  /*8260*/  IMAD.X R33, R59, 0x1, R56, P5 ;  /* 0x000000013b217824 */ /* 0x000fc400028e0638 */
[----:B------:R-:W-:-:S06]  /*8270*/  IMAD.MOV.U32 R59, RZ, RZ, RZ ;  /* 0x000000ffff3b7224 */ /* 0x000fcc00078e00ff */
[----:B------:R0:W3:Y:S02]  /*8280*/  @P3 LDG.E.EL R59, desc[UR18][R34.64] ;  /* 0x00000012223b3981 */ /* 0x0000e4000c2e1900 */
[----:B0-----:R-:W-:Y:S02]  /*8290*/  IMAD.MOV.U32 R35, RZ, RZ, RZ ;  /* 0x000000ffff237224 */ /* 0x001fe400078e00ff */
[----:B------:R-:W4:Y:S04]  /*82a0*/  LDL.LU R34, [R1+0x3c8] ;  /* 0x0003c80001227983 */ /* 0x000f280000300800 */
[----:B------:R-:W2:Y:S04]  /*82b0*/  @P4 LDG.E.EL R35, desc[UR18][R30.64] ;  /* 0x000000121e234981 */ /* 0x000ea8000c2e1900 */
[----:B---3--:R0:W-:Y:S04]  /*82c0*/  STL [R1+0x500], R59 ;  /* 0x0005003b01007387 */ /* 0x0081e80000100800 */
[----:B------:R-:W3:Y:S04]  /*82d0*/  LDL.LU R30, [R1+0x3b0] ;  /* 0x0003b000011e7983 */ /* 0x000ee80000300800 */
[----:B------:R-:W3:Y:S01]  /*82e0*/  LDL.LU R31, [R1+0x3b4] ;  /* 0x0003b400011f7983 */ /* 0x000ee20000300800 */
[----:B0-----:R-:W-:-:S03]  /*82f0*/  IMAD.MOV.U32 R59, RZ, RZ, RZ ;  /* 0x000000ffff3b7224 */ /* 0x001fc600078e00ff */
[----:B--2---:R0:W-:Y:S04]  /*8300*/  STL [R1+0x520], R35 ;  /* 0x0005202301007387 */ /* 0x0041e80000100800 */
[----:B------:R1:W2:Y:S01]  /*8310*/  @P1 LDG.E.EL R59, desc[UR18][R28.64] ;  /* 0x000000121c3b1981 */ /* 0x0002a2000c2e1900 */
[----:B0-----:R-:W-:Y:S01]  /*8320*/  IMAD.MOV.U32 R35, RZ, RZ, RZ ;  /* 0x000000ffff237224 */ /* 0x001fe200078e00ff */
[----:B-1----:R-:W-:-:S05]  /*8330*/  IADD3 R28, P5, R13, UR6, RZ ;  /* 0x000000060d1c7c10 */ /* 0x002fca000ffbe0ff */
[----:B------:R0:W3:Y:S01]  /*8340*/  @!P0 LDG.E.EL R35, desc[UR18][R32.64] ;  /* 0x0000001220238981 */ /* 0x0000e2000c2e1900 */
[----:B------:R-:W-:-:S04]  /*8350*/  IADD3.X R29, R24, UR4, RZ, P5, !PT ;  /* 0x00000004181d7c10 */ /* 0x000fc8000affe4ff */
[C---:B0-----:R-:W-:Y:S02]  /*8360*/  SHF.L.U64.HI R33, R28.reuse, 0x2, R29 ;  /* 0x000000021c217819 */ /* 0x041fe4000001021d */
[----:B------:R-:W4:Y:S01]  /*8370*/  LDL.LU R29, [R1+0x3a8] ;  /* 0x0003a800011d7983 */ /* 0x000f220000300800 */
[----:B------:R-:W-:-:S03]  /*8380*/  IMAD.SHL.U32 R32, R28, 0x4, RZ ;  /* 0x000000041c207824 */ /* 0x000fc600078e00ff */
[----:B--2---:R0:W-:Y:S02]  /*8390*/  STL [R1+0x52c], R59 ;  /* 0x00052c3b01007387 */ /* 0x0041e40000100800 */
[----:B0-----:R-:W-:Y:S02]  /*83a0*/  IADD3 R59, P5, P6, R15, UR26, R32 ;  /* 0x0000001a0f3b7c10 */ /* 0x001fe4000febe020 */
[----:B---3--:R0:W-:Y:S02]  /*83b0*/  STL [R1+0x59c], R35 ;  /* 0x00059c2301007387 */ /* 0x0081e40000100800 */
[----:B------:R-:W-:Y:S02]  /*83c0*/  IADD3.X R28, R16, UR27, R33, P5, P6 ;  /* 0x0000001b101c7c10 */ /* 0x000fe4000afec421 */
[----:B0-----:R-:W2:Y:S04]  /*83d0*/  LDL.LU R35, [R1+0x3cc] ;  /* 0x0003cc0001237983 */ /* 0x001ea80000300800 */
[----:B------:R0:W-:Y:S04]  /*83e0*/  STL [R1+0x60], R59 ;  /* 0x0000603b01007387 */ /* 0x0001e80000100800 */
[----:B0-----:R-:W3:Y:S04]  /*83f0*/  LDL.LU R59, [R1+0x38c] ;  /* 0x00038c00013b7983 */ /* 0x001ee80000300800 */
[----:B------:R4:W-:Y:S02]  /*8400*/  STL [R1+0x6c], R28 ;  /* 0x00006c1c01007387 */ /* 0x0009e40000100800 */
[----:B----4-:R-:W-:-:S05]  /*8410*/  IADD3 R28, P5, R29, R19, RZ ;  /* 0x000000131d1c7210 */ /* 0x010fca0007fbe0ff */
[----:B------:R-:W-:Y:S01]  /*8420*/  IMAD.X R29, R30, 0x1, R7, P5 ;  /* 0x000000011e1d7824 */ /* 0x000fe200028e0607 */
[----:B------:R-:W-:-:S05]  /*8430*/  IADD3 R30, P5, R31, R9, RZ ;  /* 0x000000091f1e7210 */ /* 0x000fca0007fbe0ff */
[----:B------:R-:W-:Y:S02]  /*8440*/  IMAD.X R31, R55, 0x1, R21, P5 ;  /* 0x00000001371f7824 */ /* 0x000fe400028e0615 */
[----:B------:R-:W-:-:S06]  /*8450*/  IMAD.MOV.U32 R55, RZ, RZ, RZ ;  /* 0x000000ffff377224 */ /* 0x000fcc00078e00ff */
[----:B------:R0:W4:Y:S02]  /*8460*/  @P3 LDG.E.EL R55, desc[UR18][R28.64] ;  /* 0x000000121c373981 */ /* 0x000124000c2e1900 */
[----:B0-----:R-:W-:-:S06]  /*8470*/  IMAD.MOV.U32 R28, RZ, RZ, RZ ;  /* 0x000000ffff1c7224 */ /* 0x001fcc00078e00ff */
[----:B------:R-:W2:Y:S04]  /*8480*/  @P1 LDG.E.EL R28, desc[UR18][R30.64] ;  /* 0x000000121e1c1981 */ /* 0x000ea8000c2e1900 */
[----:B----4-:R0:W-:Y:S04]  /*8490*/  STL [R1+0x4f8], R55 ;  /* 0x0004f83701007387 */ /* 0x0101e80000100800 */
[----:B0-----:R-:W4:Y:S04]  /*84a0*/  LDL.LU R55, [R1+0x838] ;  /* 0x0008380001377983 */ /* 0x001f280000300800 */
[----:B------:R-:W3:Y:S04]  /*84b0*/  LDL.LU R29, [R1+0x3c4] ;  /* 0x0003c400011d7983 */ /* 0x000ee80000300800 */
[----:B------:R-:W4:Y:S04]  /*84c0*/  LDL.LU R31, [R1+0x3d0] ;  /* 0x0003d000011f7983 */ /* 0x000f280000300800 */
[----:B--2---:R0:W-:Y:S02]  /*84d0*/  STL [R1+0x528], R28 ;  /* 0x0005281c01007387 */ /* 0x0041e40000100800 */
[----:B0-----:R-:W-:-:S02]  /*84e0*/  IADD3 R28, P5, P6, R52, UR24, R32 ;  /* 0x00000018341c7c10 */ /* 0x001fc4000febe020 */
[----:B------:R-:W2:Y:S02]  /*84f0*/  LDL.LU R52, [R1+0x834] ;  /* 0x0008340001347983 */ /* 0x000ea40000300800 */
[----:B------:R-:W-:Y:S02]  /*8500*/  IADD3.X R30, R17, UR25, R33, P5, P6 ;  /* 0x00000019111e7c10 */ /* 0x000fe4000afec421 */
[----:B------:R3:W-:Y:S04]  /*8510*/  STL [R1+0x80], R28 ;  /* 0x0000801c01007387 */ /* 0x0007e80000100800 */
[----:B------:R0:W-:Y:S01]  /*8520*/  STL [R1+0x8c], R30 ;  /* 0x00008c1e01007387 */ /* 0x0001e20000100800 */
[----:B---3--:R-:W-:-:S05]  /*8530*/  IADD3 R28, P5, R29, R9, RZ ;  /* 0x000000091d1c7210 */ /* 0x008fca0007fbe0ff */
[----:B----4-:R-:W-:Y:S01]  /*8540*/  IMAD.X R29, R31, 0x1, R21, P5 ;  /* 0x000000011f1d7824 */ /* 0x010fe200028e0615 */
[----:B0-----:R-:W-:Y:S01]  /*8550*/  IADD3 R30, P5, R34, R5, RZ ;  /* 0x00000005221e7210 */ /* 0x001fe20007fbe0ff */
[----:B------:R-:W-:-:S06]  /*8560*/  IMAD.MOV.U32 R34, RZ, RZ, RZ ;  /* 0x000000ffff227224 */ /* 0x000fcc00078e00ff */
[----:B------:R-:W3:Y:S01]  /*8570*/  @P4 LDG.E.EL R34, desc[UR18][R28.64] ;  /* 0x000000121c224981 */ /* 0x000ee2000c2e1900 */
[----:B------:R-:W-:-:S03]  /*8580*/  IMAD.X R31, R60, 0x1, R56, P5 ;  /* 0x000000013c1f7824 */ /* 0x000fc600028e0638 */
[----:B------:R-:W4:Y:S04]  /*8590*/  LDL.LU R28, [R1+0x3d8] ;  /* 0x0003d800011c7983 */ /* 0x000f280000300800 */
[----:B------:R-:W2:Y:S04]  /*85a0*/  LDL.LU R29, [R1+0x3b8] ;  /* 0x0003b800011d7983 */ /* 0x000ea80000300800 */
[----:B------:R-:W2:Y:S04]  /*85b0*/  LDL.LU R60, [R1+0x370] ;  /* 0x00037000013c7983 */ /* 0x000ea80000300800 */
[----:B---3--:R0:W-:Y:S02]  /*85c0*/  STL [R1+0x514], R34 ;  /* 0x0005142201007387 */ /* 0x0081e40000100800 */
[----:B0-----:R-:W-:-:S06]  /*85d0*/  IMAD.MOV.U32 R34, RZ, RZ, RZ ;  /* 0x000000ffff227224 */ /* 0x001fcc00078e00ff */
[----:B------:R-:W3:Y:S04]  /*85e0*/  @!P0 LDG.E.EL R34, desc[UR18][R30.64] ;  /* 0x000000121e228981 */ /* 0x000ee8000c2e1900 */
[----:B------:R-:W2:Y:S04]  /*85f0*/  LDL.LU R30, [R1+0x3c0] ;  /* 0x0003c000011e7983 */ /* 0x000ea80000300800 */
[----:B------:R-:W2:Y:S04]  /*8600*/  LDL.LU R31, [R1+0x3a4] ;  /* 0x0003a400011f7983 */ /* 0x000ea80000300800 */
[----:B---3--:R0:W-:Y:S02]  /*8610*/  STL [R1+0x594], R34 ;  /* 0x0005942201007387 */ /* 0x0081e40000100800 */
[----:B0-----:R-:W-:-:S05]  /*8620*/  IADD3 R34, P5, P6, R0, UR22, R32 ;  /* 0x0000001600227c10 */ /* 0x001fca000febe020 */
[----:B------:R0:W-:Y:S02]  /*8630*/  STL [R1+0x68], R34 ;  /* 0x0000682201007387 */ /* 0x0001e40000100800 */
[----:B0-----:R-:W-:-:S05]  /*8640*/  IADD3.X R34, R25, UR23, R33, P5, P6 ;  /* 0x0000001719227c10 */ /* 0x001fca000afec421 */
[----:B------:R0:W-:Y:S02]  /*8650*/  STL [R1+0x84], R34 ;  /* 0x0000842201007387 */ /* 0x0001e40000100800 */
[----:B0-----:R-:W-:Y:S02]  /*8660*/  IADD3 R34, P5, P6, R3, UR20, R32 ;  /* 0x0000001403227c10 */ /* 0x001fe4000febe020 */
[----:B------:R-:W3:Y:S04]  /*8670*/  LDL.LU R32, [R1+0x380] ;  /* 0x0003800001207983 */ /* 0x000ee80000300800 */
[----:B------:R0:W-:Y:S02]  /*8680*/  STL [R1+0x70], R34 ;  /* 0x0000702201007387 */ /* 0x0001e40000100800 */
[----:B0-----:R-:W-:-:S02]  /*8690*/  IADD3.X R34, R4, UR21, R33, P5, P6 ;  /* 0x0000001504227c10 */ /* 0x001fc4000afec421 */
[----:B------:R-:W3:Y:S04]  /*86a0*/  LDL.LU R33, [R1+0x3ac] ;  /* 0x0003ac0001217983 */ /* 0x000ee80000300800 */
[----:B------:R0:W-:Y:S02]  /*86b0*/  STL [R1+0x88], R34 ;  /* 0x0000882201007387 */ /* 0x0001e40000100800 */
[----:B0-----:R-:W-:-:S05]  /*86c0*/  IADD3 R34, P5, R35, R5, RZ ;  /* 0x0000000523227210 */ /* 0x001fca0007fbe0ff */
[----:B----4-:R-:W-:Y:S01]  /*86d0*/  IMAD.X R35, R28, 0x1, R56, P5 ;  /* 0x000000011c237824 */ /* 0x010fe200028e0638 */
[----:B--2---:R-:W-:-:S05]  /*86e0*/  IADD3 R28, P5, R29, R5, RZ ;  /* 0x000000051d1c7210 */ /* 0x004fca0007fbe0ff */
[----:B------:R-:W-:Y:S01]  /*86f0*/  IMAD.X R29, R30, 0x1, R56, P5 ;  /* 0x000000011e1d7824 */ /* 0x000fe200028e0638 */
[----:B------:R-:W-:-:S05]  /*8700*/  IADD3 R30, P5, R31, R5, RZ ;  /* 0x000000051f1e7210 */ /* 0x000fca0007fbe0ff */
[----:B---3--:R-:W-:Y:S01]  /*8710*/  IMAD.X R31, R33, 0x1, R56, P5 ;  /* 0x00000001211f7824 */ /* 0x008fe200028e0638 */
[----:B------:R-:W-:-:S05]  /*8720*/  IADD3 R32, P5, R32, R5, RZ ;  /* 0x0000000520207210 */ /* 0x000fca0007fbe0ff */
[----:B------:R-:W-:Y:S02]  /*8730*/  IMAD.X R33, R59, 0x1, R56, P5 ;  /* 0x000000013b217824 */ /* 0x000fe400028e0638 */
[----:B------:R-:W-:-:S06]  /*8740*/  IMAD.MOV.U32 R59, RZ, RZ, RZ ;  /* 0x000000ffff3b7224 */ /* 0x000fcc00078e00ff */
[----:B------:R-:W2:Y:S04]  /*8750*/  @!P0 LDG.E.EL R59, desc[UR18][R34.64] ;  /* 0x00000012223b8981 */ /* 0x000ea8000c2e1900 */
[----:B------:R-:W3:Y:S04]  /*8760*/  LDL.LU R34, [R1+0x3a0] ;  /* 0x0003a00001227983 */ /* 0x000ee80000300800 */
[----:B------:R-:W4:Y:S04]  /*8770*/  LDL.LU R35, [R1+0x36c] ;  /* 0x00036c0001237983 */ /* 0x000f280000300800 */
[----:B--2---:R0:W-:Y:S02]  /*8780*/  STL [R1+0x214], R59 ;  /* 0x0002143b01007387 */ /* 0x0041e40000100800 */
[----:B0-----:R-:W-:-:S06]  /*8790*/  IMAD.MOV.U32 R59, RZ, RZ, RZ ;  /* 0x000000ffff3b7224 */ /* 0x001fcc00078e00ff */
[----:B------:R-:W2:Y:S04]  /*87a0*/  @!P0 LDG.E.EL R59, desc[UR18][R28.64] ;  /* 0x000000121c3b8981 */ /* 0x000ea8000c2e1900 */
[----:B--2---:R0:W-:Y:S02]  /*87b0*/  STL [R1+0x21c], R59 ;  /* 0x00021c3b01007387 */ /* 0x0041e40000100800 */
[----:B0-----:R-:W-:-:S06]  /*87c0*/  IMAD.MOV.U32 R59, RZ, RZ, RZ ;  /* 0x000000ffff3b7224 */ /* 0x001fcc00078e00ff */
[----:B------:R0:W2:Y:S02]  /*87d0*/  @!P0 LDG.E.EL R59, desc[UR18][R30.64] ;  /* 0x000000121e3b8981 */ /* 0x0000a4000c2e1900 */
[----:B0-----:R-:W-:-:S06]  /*87e0*/  IMAD.MOV.U32 R30, RZ, RZ, RZ ;  /* 0x000000ffff1e7224 */ /* 0x001fcc00078e00ff */
[----:B------:R0:W3:Y:S04]  /*87f0*/  @!P0 LDG.E.EL R30, desc[UR18][R32.64] ;  /* 0x00000012201e8981 */ /* 0x0000e8000c2e1900 */
[----:B--2---:R1:W-:Y:S04]  /*8800*/  STL [R1+0x218], R59 ;  /* 0x0002183b01007387 */ /* 0x0043e80000100800 */
[----:B-1----:R-:W2:Y:S04]  /*8810*/  LDL.LU R59, [R1+0x830] ;  /* 0x00083000013b7983 */ /* 0x002ea80000300800 */
[----:B------:R-:W2:Y:S01]  /*8820*/  LDL.LU R31, [R1+0x394] ;  /* 0x00039400011f7983 */ /* 0x000ea20000300800 */
[----:B------:R-:W-:-:S04]  /*8830*/  IADD3 R28, P5, R11, UR6, RZ ;  /* 0x000000060b1c7c10 */ /* 0x000fc8000ffbe0ff */
[----:B------:R-:W-:Y:S01]  /*8840*/  IADD3.X R29, R23, UR4, RZ, P5, !PT ;  /* 0x00000004171d7c10 */ /* 0x000fe2000affe4ff */
[----:B0-----:R-:W-:-:S03]  /*8850*/  IMAD.SHL.U32 R32, R28, 0x4, RZ ;  /* 0x000000041c207824 */ /* 0x001fc600078e00ff */
[----:B------:R-:W-:Y:S02]  /*8860*/  SHF.L.U64.HI R33, R28, 0x2, R29 ;  /* 0x000000021c217819 */ /* 0x000fe4000001021d */
[----:B------:R-:W-:Y:S01]  /*8870*/  IADD3 R29, P5, P6, R12, UR26, R32 ;  /* 0x0000001a0c1d7c10 */ /* 0x000fe2000febe020 */
[----:B---3--:R0:W-:Y:S04]  /*8880*/  STL [R1+0x228], R30 ;  /* 0x0002281e01007387 */ /* 0x0081e80000100800 */
[----:B------:R1:W-:Y:S01]  /*8890*/  STL [R1], R29 ;  /* 0x0000001d01007387 */ /* 0x0003e20000100800 */
[----:B0-----:R-:W-:Y:S02]  /*88a0*/  IADD3.X R30, R6, UR27, R33, P5, P6 ;  /* 0x0000001b061e7c10 */ /* 0x001fe4000afec421 */
[----:B--2---:R-:W-:-:S05]  /*88b0*/  IADD3 R28, P5, R31, R5, RZ ;  /* 0x000000051f1c7210 */ /* 0x004fca0007fbe0ff */
[----:B-1----:R-:W-:Y:S02]  /*88c0*/  IMAD.X R29, R34, 0x1, R56, P5 ;  /* 0x00000001221d7824 */ /* 0x002fe400028e0638 */
[----:B------:R-:W-:-:S06]  /*88d0*/  IMAD.MOV.U32 R34, RZ, RZ, RZ ;  /* 0x000000ffff227224 */ /* 0x000fcc00078e00ff */
[----:B------:R0:W2:Y:S04]  /*88e0*/  @!P0 LDG.E.EL R34, desc[UR18][R28.64] ;  /* 0x000000121c228981 */ /* 0x0000a8000c2e1900 */
[----:B------:R4:W-:Y:S02]  /*88f0*/  STL [R1+0x50], R30 ;  /* 0x0000501e01007387 */ /* 0x0009e40000100800 */
[----:B----4-:R-:W-:-:S05]  /*8900*/  IADD3 R30, P5, R35, R5, RZ ;  /* 0x00000005231e7210 */ /* 0x010fca0007fbe0ff */
[----:B------:R-:W-:Y:S01]  /*8910*/  IMAD.X R31, R60, 0x1, R56, P5 ;  /* 0x000000013c1f7824 */ /* 0x000fe200028e0638 */
[----:B0-----:R-:W-:Y:S01]  /*8920*/  IADD3 R29, P5, P6, R58, UR24, R32 ;  /* 0x000000183a1d7c10 */ /* 0x001fe2000febe020 */
[----:B--2---:R0:W-:Y:S03]  /*8930*/  STL [R1+0x220], R34 ;  /* 0x0002202201007387 */ /* 0x0041e60000100800 */
[----:B------:R-:W-:Y:S02]  /*8940*/  IADD3.X R28, R8, UR25, R33, P5, P6 ;  /* 0x00000019081c7c10 */ /* 0x000fe4000afec421 */
[----:B------:R-:W-:Y:S01]  /*8950*/  SEL R49, R49, RZ, P1 ;  /* 0x000000ff31317207 */ /* 0x000fe20000800000 */
[----:B------:R-:W2:Y:S01]  /*8960*/  LDL.LU R58, [R1+0x82c] ;  /* 0x00082c00013a7983 */ /* 0x000ea20000300800 */
[----:B0-----:R-:W-:-:S06]  /*8970*/  IMAD.MOV.U32 R34, RZ, RZ, RZ ;  /* 0x000000ffff227224 */ /* 0x001fcc00078e00ff */
[----:B------:R-:W3:Y:S01]  /*8980*/  @!P0 LDG.E.EL R34, desc[UR18][R30.64] ;  /* 0x000000121e228981 */ /* 0x000ee2000c2e1900 */
[----:B------:R-:W-:Y:S02]  /*8990*/  ISETP.NE.AND P6, PT, R2, 0x10, PT ;  /* 0x000000100200780c */ /* 0x000fe40003fc5270 */
[----:B------:R-:W-:Y:S01]  /*89a0*/  SEL R48, R48, RZ, P4 ;  /* 0x000000ff30307207 */ /* 0x000fe20002000000 */
[----:B------:R-:W4:Y:S04]  /*89b0*/  LDL.LU R31, [R1+0x1d4] ;  /* 0x0001d400011f7983 */ /* 0x000f280000300800 */
[----:B------:R0:W-:Y:S04]  /*89c0*/  STL [R1+0x64], R29 ;  /* 0x0000641d01007387 */ /* 0x0001e80000100800 */
[----:B0-----:R-:W2:Y:S04]  /*89d0*/  LDL.LU R29, [R1+0xb4] ;  /* 0x0000b400011d7983 */ /* 0x001ea80000300800 */
[----:B------:R0:W-:Y:S02]  /*89e0*/  STL [R1+0x78], R28 ;  /* 0x0000781c01007387 */ /* 0x0001e40000100800 */
[----:B0-----:R-:W-:-:S02]  /*89f0*/  SEL R28, R50, RZ, P3 ;  /* 0x000000ff321c7207 */ /* 0x001fc40001800000 */
[----:B------:R-:W2:Y:S01]  /*8a00*/  LDL R50, [R1+0xdc] ;  /* 0x0000dc0001327983 */ /* 0x000ea20000100800 */
[----:B------:R-:W-:-:S03]  /*8a10*/  @P2 SEL R28, R49, R48, !P6 ;  /* 0x00000030311c2207 */ /* 0x000fc60007000000 */
[----:B------:R-:W2:Y:S04]  /*8a20*/  LDL.LU R49, [R1+0x1dc] ;  /* 0x0001dc0001317983 */ /* 0x000ea80000300800 */
[----:B------:R-:W2:Y:S04]  /*8a30*/  LDL.LU R48, [R1+0x1c8] ;  /* 0x0001c80001307983 */ /* 0x000ea80000300800 */
[----:B------:R-:W-:Y:S04]  /*8a40*/  STL [R1+0x20c], R28 ;  /* 0x00020c1c01007387 */ /* 0x000fe80000100800 */
[----:B---3--:R0:W-:Y:S04]  /*8a50*/  STL [R1+0x22c], R34 ;  /* 0x00022c2201007387 */ /* 0x0081e80000100800 */
[----:B0-----:R-:W3:Y:S01]  /*8a60*/  LDL.LU R34, [R1+0x1c4] ;  /* 0x0001c40001227983 */ /* 0x001ee20000300800 */
[----:B------:R-:W-:-:S04]  /*8a70*/  IADD3 R28, P5, P6, R61, UR22, R32 ;  /* 0x000000163d1c7c10 */ /* 0x000fc8000febe020 */
[----:B------:R-:W-:Y:S01]  /*8a80*/  IADD3.X R30, R14, UR23, R33, P5, P6 ;  /* 0x000000170e1e7c10 */ /* 0x000fe2000afec421 */
[----:B------:R0:W-:Y:S01]  /*8a90*/  STL [R1+0x98], R28 ;  /* 0x0000981c01007387 */ /* 0x0001e20000100800 */
[----:B------:R-:W-:-:S03]  /*8aa0*/  SEL R42, R42, RZ, P1 ;  /* 0x000000ff2a2a7207 */ /* 0x000fc60000800000 */
[----:B------:R1:W-:Y:S01]  /*8ab0*/  STL [R1+0x114], R30 ;  /* 0x0001141e01007387 */ /* 0x0003e20000100800 */
[----:B------:R-:W-:Y:S02]  /*8ac0*/  SEL R37, R37, RZ, P4 ;  /* 0x000000ff25257207 */ /* 0x000fe40002000000 */
[----:B0-----:R-:W-:-:S04]  /*8ad0*/  IADD3 R28, P5, P6, R3, UR20, R32 ;  /* 0x00000014031c7c10 */ /* 0x001fc8000febe020 */
[----:B-1----:R-:W-:Y:S02]  /*8ae0*/  IADD3.X R30, R4, UR21, R33, P5, P6 ;  /* 0x00000015041e7c10 */ /* 0x002fe4000afec421 */
[----:B------:R-:W-:Y:S01]  /*8af0*/  ISETP.NE.AND P6, PT, R2, 0x10, PT ;  /* 0x000000100200780c */ /* 0x000fe20003fc5270 */
[----:B------:R0:W-:Y:S01]  /*8b00*/  STL [R1+0xac], R28 ;  /* 0x0000ac1c01007387 */ /* 0x0001e20000100800 */
[----:B------:R-:W-:-:S03]  /*8b10*/  IADD3 R33, P5, R22, UR6, RZ ;  /* 0x0000000616217c10 */ /* 0x000fc6000ffbe0ff */
[----:B------:R1:W-:Y:S01]  /*8b20*/  STL [R1+0x118], R30 ;  /* 0x0001181e01007387 */ /* 0x0003e20000100800 */
[----:B0-----:R-:W-:-:S03]  /*8b30*/  SEL R28, R47, RZ, P3 ;  /* 0x000000ff2f1c7207 */ /* 0x001fc60001800000 */
[----:B------:R-:W3:Y:S01]  /*8b40*/  LDL.LU R35, [R1+0x1cc] ;  /* 0x0001cc0001237983 */ /* 0x000ee20000300800 */
[----:B------:R-:W-:Y:S01]  /*8b50*/  @P2 SEL R28, R42, R37, !P6 ;  /* 0x000000252a1c2207 */ /* 0x000fe20007000000 */
[----:B------:R-:W-:Y:S01]  /*8b60*/  IMAD.SHL.U32 R32, R33, 0x4, RZ ;  /* 0x0000000421207824 */ /* 0x000fe200078e00ff */
[----:B------:R-:W-:Y:S01]  /*8b70*/  SEL R38, R38, RZ, P1 ;  /* 0x000000ff26267207 */ /* 0x000fe20000800000 */
[----:B------:R-:W3:Y:S01]  /*8b80*/  LDL.LU R60, [R1+0x1d0] ;  /* 0x0001d000013c7983 */ /* 0x000ee20000300800 */
[----:B------:R-:W-:-:S03]  /*8b90*/  SEL R36, R36, RZ, P4 ;  /* 0x000000ff24247207 */ /* 0x000fc60002000000 */
[----:B------:R0:W-:Y:S01]  /*8ba0*/  STL [R1+0x208], R28 ;  /* 0x0002081c01007387 */ /* 0x0001e20000100800 */
[----:B-1----:R-:W-:Y:S02]  /*8bb0*/  SEL R30, R43, RZ, P3 ;  /* 0x000000ff2b1e7207 */ /* 0x002fe40001800000 */
[----:B------:R-:W-:Y:S02]  /*8bc0*/  @P2 SEL R30, R38, R36, !P6 ;  /* 0x00000024261e2207 */ /* 0x000fe40007000000 */
[----:B0-----:R-:W-:Y:S02]  /*8bd0*/  IADD3.X R28, R18, UR4, RZ, P5, !PT ;  /* 0x00000004121c7c10 */ /* 0x001fe4000affe4ff */
[----:B------:R-:W-:Y:S02]  /*8be0*/  IADD3 R36, P5, P6, R12, UR26, R32 ;  /* 0x0000001a0c247c10 */ /* 0x000fe4000febe020 */
[----:B------:R-:W-:Y:S01]  /*8bf0*/  SHF.L.U64.HI R33, R33, 0x2, R28 ;  /* 0x0000000221217819 */ /* 0x000fe2000001021c */
[----:B------:R4:W-:Y:S03]  /*8c00*/  STL [R1+0x204], R30 ;  /* 0x0002041e01007387 */ /* 0x0009e60000100800 */
[----:B------:R-:W-:Y:S01]  /*8c10*/  IADD3.X R28, R6, UR27, R33, P5, P6 ;  /* 0x0000001b061c7c10 */ /* 0x000fe2000afec421 */
[----:B------:R0:W-:Y:S01]  /*8c20*/  STL [R1+0x12c], R36 ;  /* 0x00012c2401007387 */ /* 0x0001e20000100800 */
[----:B------:R-:W-:Y:S01]  /*8c30*/  IMAD.MOV.U32 R38, RZ, RZ, RZ ;  /* 0x000000ffff267224 */ /* 0x000fe200078e00ff */
[----:B----4-:R-:W-:-:S02]  /*8c40*/  IADD3 R30, P5, R31, R19, RZ ;  /* 0x000000131f1e7210 */ /* 0x010fc40007fbe0ff */
[----:B------:R1:W-:Y:S03]  /*8c50*/  STL [R1+0x148], R28 ;  /* 0x0001481c01007387 */ /* 0x0003e60000100800 */
[----:B--2---:R-:W-:Y:S01]  /*8c60*/  IMAD.X R31, R49, 0x1, R7, P5 ;  /* 0x00000001311f7824 */ /* 0x004fe200028e0607 */
[----:B0-----:R-:W-:-:S04]  /*8c70*/  CS2R R36, SRZ ;  /* 0x0000000000247805 */ /* 0x001fc8000001ff00 */
[----:B------:R0:W2:Y:S01]  /*8c80*/  @P3 LDG.E.EL R38, desc[UR18][R30.64] ;  /* 0x000000121e263981 */ /* 0x0000a2000c2e1900 */
[----:B-1----:R-:W-:-:S05]  /*8c90*/  IADD3 R28, P5, R29, R9, RZ ;  /* 0x000000091d1c7210 */ /* 0x002fca0007fbe0ff */
[----:B------:R-:W-:Y:S01]  /*8ca0*/  IMAD.X R29, R48, 0x1, R21, P5 ;  /* 0x00000001301d7824 */ /* 0x000fe200028e0615 */
[----:B0-----:R-:W-:-:S04]  /*8cb0*/  IADD3 R31, P5, P6, R50, UR24, R32 ;  /* 0x00000018321f7c10 */ /* 0x001fc8000febe020 */
[----:B------:R0:W4:Y:S01]  /*8cc0*/  @P1 LDG.E.EL R37, desc[UR18][R28.64] ;  /* 0x000000121c251981 */ /* 0x000122000c2e1900 */
[----:B------:R-:W-:Y:S02]  /*8cd0*/  IADD3.X R30, R8, UR25, R33, P5, P6 ;  /* 0x00000019081e7c10 */ /* 0x000fe4000afec421 */
[----:B0-----:R-:W-:-:S05]  /*8ce0*/  IADD3 R28, P5, R58, R9, RZ ;  /* 0x000000093a1c7210 */ /* 0x001fca0007fbe0ff */
[----:B---3--:R-:W-:-:S05]  /*8cf0*/  IMAD.X R29, R34, 0x1, R21, P5 ;  /* 0x00000001221d7824 */ /* 0x008fca00028e0615 */
[----:B------:R0:W3:Y:S04]  /*8d00*/  @P4 LDG.E.EL R36, desc[UR18][R28.64] ;  /* 0x000000121c244981 */ /* 0x0000e8000c2e1900 */
[----:B------:R-:W2:Y:S04]  /*8d10*/  LDG.E.EL.64 R28, desc[UR18][R26.64+0x28] ;  /* 0x000028121a1c7981 */ /* 0x000ea8000c2e1b00 */
[----:B------:R1:W-:Y:S04]  /*8d20*/  STL [R1+0xb4], R31 ;  /* 0x0000b41f01007387 */ /* 0x0003e80000100800 */
[----:B------:R0:W-:Y:S01]  /*8d30*/  STL [R1+0x130], R30 ;  /* 0x0001301e01007387 */ /* 0x0001e20000100800 */
[----:B------:R-:W-:-:S02]  /*8d40*/  SEL R45, R45, RZ, P1 ;  /* 0x000000ff2d2d7207 */ /* 0x000fc40000800000 */
[----:B------:R-:W-:Y:S02]  /*8d50*/  SEL R44, R44, RZ, P4 ;  /* 0x000000ff2c2c7207 */ /* 0x000fe40002000000 */
[----:B------:R-:W-:Y:S02]  /*8d60*/  SEL R40, R40, RZ, P1 ;  /* 0x000000ff28287207 */ /* 0x000fe40000800000 */
[----:B------:R-:W-:Y:S02]  /*8d70*/  SEL R39, R39, RZ, P4 ;  /* 0x000000ff27277207 */ /* 0x000fe40002000000 */
[----:B--2---:R-:W-:Y:S02]  /*8d80*/  R2UR UR5, R29 ;  /* 0x000000001d0572ca */ /* 0x004fe400000e0000 */
[----:B0-----:R-:W-:Y:S02]  /*8d90*/  IADD3 R29, P5, P6, R61, UR22, R32 ;  /* 0x000000163d1d7c10 */ /* 0x001fe4000febe020 */
[----:B------:R-:W-:-:S02]  /*8da0*/  R2UR UR4, R28 ;  /* 0x000000001c0472ca */ /* 0x000fc400000e0000 */
[--C-:B------:R-:W-:Y:S02]  /*8db0*/  IADD3.X R28, R14, UR23, R33.reuse, P5, P6 ;  /* 0x000000170e1c7c10 */ /* 0x100fe4000afec421 */
[----:B-1----:R-:W-:Y:S01]  /*8dc0*/  IADD3 R31, P5, P6, R3, UR20, R32 ;  /* 0x00000014031f7c10 */ /* 0x002fe2000febe020 */
[----:B------:R-:W-:Y:S03]  /*8dd0*/  STL [R1+0x110], R29 ;  /* 0x0001101d01007387 */ /* 0x000fe60000100800 */
[----:B------:R-:W-:Y:S01]  /*8de0*/  IADD3.X R30, R4, UR21, R33, P5, P6 ;  /* 0x00000015041e7c10 */ /* 0x000fe2000afec421 */
[----:B------:R0:W-:Y:S01]  /*8df0*/  STL [R1+0x134], R28 ;  /* 0x0001341c01007387 */ /* 0x0001e20000100800 */
[----:B------:R-:W-:-:S03]  /*8e00*/  ISETP.NE.AND P6, PT, R2, 0x10, PT ;  /* 0x000000100200780c */ /* 0x000fc60003fc5270 */
[----:B------:R1:W-:Y:S04]  /*8e10*/  STL [R1+0x5f4], R31 ;  /* 0x0005f41f01007387 */ /* 0x0003e80000100800 */
[----:B------:R2:W-:Y:S01]  /*8e20*/  STL [R1+0x5f8], R30 ;  /* 0x0005f81e01007387 */ /* 0x0005e20000100800 */
[----:B0-----:R-:W-:-:S03]  /*8e30*/  IADD3 R28, P5, R35, R5, RZ ;  /* 0x00000005231c7210 */ /* 0x001fc60007fbe0ff */
[----:B------:R-:W3:Y:S01]  /*8e40*/  LDL.LU R48, [R1+0xf8] ;  /* 0x0000f80001307983 */ /* 0x000ee20000300800 */
[----:B-1----:R-:W-:Y:S01]  /*8e50*/  SEL R31, R41, RZ, P3 ;  /* 0x000000ff291f7207 */ /* 0x002fe20001800000 */
[----:B------:R-:W-:Y:S02]  /*8e60*/  IMAD.X R29, R60, 0x1, R56, P5 ;  /* 0x000000013c1d7824 */ /* 0x000fe400028e0638 */
[----:B------:R-:W4:Y:S01]  /*8e70*/  LDL.LU R34, [R1+0x100] ;  /* 0x0001000001227983 */ /* 0x000f220000300800 */
[----:B--2---:R-:W-:Y:S02]  /*8e80*/  SEL R30, R46, RZ, P3 ;  /* 0x000000ff2e1e7207 */ /* 0x004fe40001800000 */
[----:B------:R-:W-:Y:S01]  /*8e90*/  @P2 SEL R30, R45, R44, !P6 ;  /* 0x0000002c2d1e2207 */ /* 0x000fe20007000000 */
[----:B------:R-:W2:Y:S01]  /*8ea0*/  LDL.LU R35, [R1+0x2c] ;  /* 0x00002c0001237983 */ /* 0x000ea20000300800 */
[----:B------:R-:W-:-:S03]  /*8eb0*/  @P2 SEL R31, R40, R39, !P6 ;  /* 0x00000027281f2207 */ /* 0x000fc60007000000 */
[----:B------:R-:W2:Y:S04]  /*8ec0*/  LDL.LU R60, [R1+0x3c] ;  /* 0x00003c00013c7983 */ /* 0x000ea80000300800 */
[----:B------:R-:W2:Y:S04]  /*8ed0*/  LDL.LU R45, [R1+0x74] ;  /* 0x00007400012d7983 */ /* 0x000ea80000300800 */
[----:B------:R-:W-:Y:S04]  /*8ee0*/  STL [R1+0x1f8], R30 ;  /* 0x0001f81e01007387 */ /* 0x000fe80000100800 */
[----:B------:R-:W2:Y:S04]  /*8ef0*/  LDL.LU R41, [R1+0x30] ;  /* 0x0000300001297983 */ /* 0x000ea80000300800 */
[----:B------:R-:W2:Y:S04]  /*8f00*/  LDL.LU R40, [R1+0x28] ;  /* 0x0000280001287983 */ /* 0x000ea80000300800 */
[----:B------:R-:W2:Y:S04]  /*8f10*/  LDL.LU R39, [R1+0x4c] ;  /* 0x00004c0001277983 */ /* 0x000ea80000300800 */
[----:B------:R0:W-:Y:S01]  /*8f20*/  STL [R1+0x1fc], R31 ;  /* 0x0001fc1f01007387 */ /* 0x0001e20000100800 */
[----:B------:R-:W-:-:S03]  /*8f30*/  USHF.R.U32.HI UR6, URZ, 0x1d, UR5 ;  /* 0x0000001d3f067899 */ /* 0x000fc60008011605 */
[----:B------:R-:W2:Y:S01]  /*8f40*/  LDL.LU R44, [R1+0xf0] ;  /* 0x0000f000012c7983 */ /* 0x000ea20000300800 */
[----:B0-----:R-:W-:-:S06]  /*8f50*/  IMAD.MOV.U32 R31, RZ, RZ, RZ ;  /* 0x000000ffff1f7224 */ /* 0x001fcc00078e00ff */
[----:B------:R3:W2:Y:S01]  /*8f60*/  @!P0 LDG.E.EL R31, desc[UR18][R28.64] ;  /* 0x000000121c1f8981 */ /* 0x0006a2000c2e1900 */
[----:B------:R-:W-:-:S04]  /*8f70*/  ULOP3.LUT UR6, UR6, 0x4, URZ, 0xc0, !UPT ;  /* 0x0000000406067892 */ /* 0x000fc8000f8ec03f */
[----:B------:R-:W-:-:S04]  /*8f80*/  UIADD3 UR4, UP0, UR4, UR6, URZ ;  /* 0x0000000604047290 */ /* 0x000fc8000ff1e03f */
[----:B------:R-:W-:Y:S02]  /*8f90*/  USHF.L.U32 UR6, UR4, 0x2, URZ ;  /* 0x0000000204067899 */ /* 0x000fe4000800063f */
[----:B------:R-:W-:-:S04]  /*8fa0*/  UIADD3.X UR5, URZ, UR5, URZ, UP0, !UPT ;  /* 0x000000053f057290 */ /* 0x000fc800087fe43f */
[----:B------:R-:W-:Y:S01]  /*8fb0*/  USHF.L.U64.HI UR4, UR4, 0x2, UR5 ;  /* 0x0000000204047899 */ /* 0x000fe20008010205 */
[----:B------:R-:W-:-:S05]  /*8fc0*/  IADD3 R32, P5, R10, UR6, RZ ;  /* 0x000000060a207c10 */ /* 0x000fca000ffbe0ff */
[----:B------:R-:W-:Y:S01]  /*8fd0*/  IMAD.SHL.U32 R33, R32, 0x4, RZ ;  /* 0x0000000420217824 */ /* 0x000fe200078e00ff */
[----:B------:R-:W-:-:S04]  /*8fe0*/  IADD3.X R30, R20, UR4, RZ, P5, !PT ;  /* 0x00000004141e7c10 */ /* 0x000fc8000affe4ff */
[----:B------:R-:W-:Y:S02]  /*8ff0*/  SHF.L.U64.HI R32, R32, 0x2, R30 ;  /* 0x0000000220207819 */ /* 0x000fe4000001021e */
[----:B------:R-:W-:-:S04]  /*9000*/  IADD3 R43, P5, P6, R15, UR26, R33 ;  /* 0x0000001a0f2b7c10 */ /* 0x000fc8000febe021 */
[----:B------:R-:W-:Y:S01]  /*9010*/  IADD3.X R58, R16, UR27, R32, P5, P6 ;  /* 0x0000001b103a7c10 */ /* 0x000fe2000afec420 */
[----:B------:R0:W-:Y:S04]  /*9020*/  STL [R1+0x820], R43 ;  /* 0x0008202b01007387 */ /* 0x0001e80000100800 */
[----:B0-----:R-:W2:Y:S01]  /*9030*/  LDL R43, [R1+0x1c] ;  /* 0x00001c00012b7983 */ /* 0x001ea20000100800 */
[----:B---3--:R-:W-:-:S05]  /*9040*/  IADD3 R28, P5, R48, R19, RZ ;  /* 0x00000013301c7210 */ /* 0x008fca0007fbe0ff */
[----:B----4-:R-:W-:Y:S01]  /*9050*/  IMAD.X R29, R34, 0x1, R7, P5 ;  /* 0x00000001221d7824 */ /* 0x010fe200028e0607 */
[----:B--2---:R-:W-:Y:S01]  /*9060*/  IADD3 R30, P5, R35, R9, RZ ;  /* 0x00000009231e7210 */ /* 0x004fe20007fbe0ff */
[----:B------:R0:W-:Y:S04]  /*9070*/  STL [R1+0x200], R31 ;  /* 0x0002001f01007387 */ /* 0x0001e80000100800 */
[----:B------:R-:W2:Y:S04]  /*9080*/  LDL.LU R46, [R1+0xf4] ;  /* 0x0000f400012e7983 */ /* 0x000ea80000300800 */
[----:B------:R-:W3:Y:S01]  /*9090*/  LDL.LU R42, [R1+0x44] ;  /* 0x00004400012a7983 */ /* 0x000ee20000300800 */
[----:B0-----:R-:W-:-:S02]  /*90a0*/  IMAD.X R31, R60, 0x1, R21, P5 ;  /* 0x000000013c1f7824 */ /* 0x001fc400028e0615 */
[----:B------:R-:W-:Y:S01]  /*90b0*/  IMAD.MOV.U32 R60, RZ, RZ, RZ ;  /* 0x000000ffff3c7224 */ /* 0x000fe200078e00ff */
[----:B------:R-:W4:Y:S04]  /*90c0*/  LDL.LU R47, [R1+0xec] ;  /* 0x0000ec00012f7983 */ /* 0x000f280000300800 */
[----:B------:R-:W2:Y:S04]  /*90d0*/  LDL.LU R49, [R1+0x34] ;  /* 0x0000340001317983 */ /* 0x000ea80000300800 */
[----:B------:R0:W2:Y:S04]  /*90e0*/  @P3 LDG.E.EL R60, desc[UR18][R28.64] ;  /* 0x000000121c3c3981 */ /* 0x0000a8000c2e1900 */
[----:B------:R-:W3:Y:S04]  /*90f0*/  LDL.LU R34, [R1+0xb8] ;  /* 0x0000b80001227983 */ /* 0x000ee80000300800 */
[----:B------:R-:W3:Y:S01]  /*9100*/  LDL.LU R35, [R1+0xbc] ;  /* 0x0000bc0001237983 */ /* 0x000ee20000300800 */
[----:B0-----:R-:W-:-:S03]  /*9110*/  IMAD.MOV.U32 R29, RZ, RZ, RZ ;  /* 0x000000ffff1d7224 */ /* 0x001fc600078e00ff */
[----:B------:R-:W3:Y:S04]  /*9120*/  LDL.LU R48, [R1+0xcc] ;  /* 0x0000cc0001307983 */ /* 0x000ee80000300800 */
[----:B------:R0:W3:Y:S02]  /*9130*/  @P1 LDG.E.EL R29, desc[UR18][R30.64] ;  /* 0x000000121e1d1981 */ /* 0x0000e4000c2e1900 */
[----:B0-----:R-:W-:-:S04]  /*9140*/  IADD3 R31, P5, P6, R43, UR24, R33 ;  /* 0x000000182b1f7c10 */ /* 0x001fc8000febe021 */
[----:B------:R-:W-:Y:S02]  /*9150*/  IADD3.X R30, R17, UR25, R32, P5, P6 ;  /* 0x00000019111e7c10 */ /* 0x000fe4000afec420 */
[----:B------:R-:W-:Y:S01]  /*9160*/  IADD3 R28, P5, R40, R9, RZ ;  /* 0x00000009281c7210 */ /* 0x000fe20007fbe0ff */
[----:B--2---:R0:W-:Y:S04]  /*9170*/  STL [R1+0x188], R60 ;  /* 0x0001883c01007387 */ /* 0x0041e80000100800 */
[----:B0-----:R-:W2:Y:S04]  /*9180*/  LDL.LU R60, [R1+0x828] ;  /* 0x00082800013c7983 */ /* 0x001ea80000300800 */
[----:B---3--:R0:W-:Y:S02]  /*9190*/  STL [R1+0x184], R29 ;  /* 0x0001841d01007387 */ /* 0x0081e40000100800 */
[----:B0-----:R-:W-:-:S02]  /*91a0*/  IMAD.X R29, R39, 0x1, R21, P5 ;  /* 0x00000001271d7824 */ /* 0x001fc400028e0615 */
[----:B------:R-:W-:-:S06]  /*91b0*/  IMAD.MOV.U32 R39, RZ, RZ, RZ ;  /* 0x000000ffff277224 */ /* 0x000fcc00078e00ff */
[----:B------:R0:W3:Y:S04]  /*91c0*/  @P4 LDG.E.EL R39, desc[UR18][R28.64] ;  /* 0x000000121c274981 */ /* 0x0000e8000c2e1900 */
[----:B------:R-:W-:Y:S04]  /*91d0*/  STL [R1+0x2c], R31 ;  /* 0x00002c1f01007387 */ /* 0x000fe80000100800 */
[----:B------:R1:W-:Y:S02]  /*91e0*/  STL [R1+0x3c], R30 ;  /* 0x00003c1e01007387 */ /* 0x0003e40000100800 */
[----:B-1----:R-:W-:-:S05]  /*91f0*/  IADD3 R30, P5, R41, R5, RZ ;  /* 0x00000005291e7210 */ /* 0x002fca0007fbe0ff */
[----:B------:R-:W-:Y:S01]  /*9200*/  IMAD.X R31, R45, 0x1, R56, P5 ;  /* 0x000000012d1f7824 */ /* 0x000fe200028e0638 */
[----:B0-----:R-:W-:-:S04]  /*9210*/  IADD3 R29, P5, P6, R0, UR22, R33 ;  /* 0x00000016001d7c10 */ /* 0x001fc8000febe021 */
[----:B------:R-:W-:Y:S01]  /*9220*/  IADD3.X R28, R25, UR23, R32, P5, P6 ;  /* 0x00000017191c7c10 */ /* 0x000fe2000afec420 */
[----:B---3--:R0:W-:Y:S02]  /*9230*/  STL [R1+0x180], R39 ;  /* 0x0001802701007387 */ /* 0x0081e40000100800 */
[----:B0-----:R-:W-:Y:S02]  /*9240*/  IMAD.MOV.U32 R39, RZ, RZ, RZ ;  /* 0x000000ffff277224 */ /* 0x001fe400078e00ff */
[----:B------:R-:W-:Y:S04]  /*9250*/  STL [R1+0x28], R29 ;  /* 0x0000281d01007387 */ /* 0x000fe80000100800 */
[----:B------:R0:W3:Y:S04]  /*9260*/  @!P0 LDG.E.EL R39, desc[UR18][R30.64] ;  /* 0x000000121e278981 */ /* 0x0000e8000c2e1900 */
[----:B------:R1:W-:Y:S01]  /*9270*/  STL [R1+0x30], R28 ;  /* 0x0000301c01007387 */ /* 0x0003e20000100800 */
[----:B0-----:R-:W-:-:S04]  /*9280*/  IADD3 R31, P5, P6, R3, UR20, R33 ;  /* 0x00000014031f7c10 */ /* 0x001fc8000febe021 */
[----:B------:R-:W-:Y:S02]  /*9290*/  IADD3.X R30, R4, UR21, R32, P5, P6 ;  /* 0x00000015041e7c10 */ /* 0x000fe4000afec420 */
[----:B-1----:R-:W-:Y:S01]  /*92a0*/  IADD3 R28, P5, R44, R19, RZ ;  /* 0x000000132c1c7210 */ /* 0x002fe20007fbe0ff */
[----:B------:R-:W-:Y:S04]  /*92b0*/  STL [R1+0x4c], R31 ;  /* 0x00004c1f01007387 */ /* 0x000fe80000100800 */
[----:B------:R-:W2:Y:S01]  /*92c0*/  LDL.LU R40, [R1+0xc4] ;  /* 0x0000c40001287983 */ /* 0x000ea20000300800 */
[----:B------:R-:W-:-:S03]  /*92d0*/  IMAD.X R29, R46, 0x1, R7, P5 ;  /* 0x000000012e1d7824 */ /* 0x000fc600028e0607 */
[----:B------:R0:W-:Y:S02]  /*92e0*/  STL [R1+0x74], R30 ;  /* 0x0000741e01007387 */ /* 0x0001e40000100800 */
[----:B0-----:R-:W-:Y:S01]  /*92f0*/  IADD3 R30, P5, R42, R9, RZ ;  /* 0x000000092a1e7210 */ /* 0x001fe20007fbe0ff */
[----:B------:R-:W-:-:S06]  /*9300*/  IMAD.MOV.U32 R42, RZ, RZ, RZ ;  /* 0x000000ffff2a7224 */ /* 0x000fcc00078e00ff */
[----:B------:R-:W2:Y:S01]  /*9310*/  @P3 LDG.E.EL R42, desc[UR18][R28.64] ;  /* 0x000000121c2a3981 */ /* 0x000ea2000c2e1900 */
[----:B----4-:R-:W-:Y:S01]  /*9320*/  IMAD.X R31, R47, 0x1, R21, P5 ;  /* 0x000000012f1f7824 */ /* 0x010fe200028e0615 */
[----:B------:R-:W-:-:S05]  /*9330*/  IADD3 R32, P5, R49, R9, RZ ;  /* 0x0000000931207210 */ /* 0x000fca0007fbe0ff */
[----:B------:R-:W-:Y:S01]  /*9340*/  IMAD.X R33, R34, 0x1, R21, P5 ;  /* 0x0000000122217824 */ /* 0x000fe200028e0615 */
[----:B------:R-:W-:-:S05]  /*9350*/  IADD3 R34, P5, R35, R5, RZ ;  /* 0x0000000523227210 */ /* 0x000fca0007fbe0ff */
[----:B------:R-:W-:Y:S02]  /*9360*/  IMAD.X R35, R48, 0x1, R56, P5 ;  /* 0x0000000130237824 */ /* 0x000fe400028e0638 */
[----:B------:R-:W-:-:S06]  /*9370*/  IMAD.MOV.U32 R48, RZ, RZ, RZ ;  /* 0x000000ffff307224 */ /* 0x000fcc00078e00ff */
[----:B------:R-:W4:Y:S04]  /*9380*/  @P4 LDG.E.EL R48, desc[UR18][R32.64] ;  /* 0x0000001220304981 */ /* 0x000f28000c2e1900 */
[----:B---3--:R0:W-:Y:S04]  /*9390*/  STL [R1+0x210], R39 ;  /* 0x0002102701007387 */ /* 0x0081e80000100800 */
[----:B0-----:R-:W3:Y:S04]  /*93a0*/  LDL.LU R39, [R1+0xe0] ;  /* 0x0000e00001277983 */ /* 0x001ee80000300800 */
[----:B------:R-:W3:Y:S04]  /*93b0*/  LDL.LU R41, [R1+0x40] ;  /* 0x0000400001297983 */ /* 0x000ee80000300800 */
[----:B------:R-:W3:Y:S04]  /*93c0*/  LDL.LU R45, [R1+0xc8] ;  /* 0x0000c800012d7983 */ /* 0x000ee80000300800 */
[----:B------:R-:W3:Y:S04]  /*93d0*/  LDL.LU R44, [R1+0x20] ;  /* 0x00002000012c7983 */ /* 0x000ee80000300800 */
[----:B------:R-:W3:Y:S04]  /*93e0*/  LDL.LU R47, [R1+0x48] ;  /* 0x00004800012f7983 */ /* 0x000ee80000300800 */
[----:B--2---:R0:W-:Y:S01]  /*93f0*/  STL [R1+0x1a0], R42 ;  /* 0x0001a02a01007387 */ /* 0x0041e20000100800 */
[----:B------:R-:W-:-:S03]  /*9400*/  IADD3 R28, P5, R13, UR6, RZ ;  /* 0x000000060d1c7c10 */ /* 0x000fc6000ffbe0ff */
[----:B------:R-:W2:Y:S01]  /*9410*/  LDL.LU R46, [R1+0x4] ;  /* 0x00000400012e7983 */ /* 0x000ea20000300800 */
[----:B0-----:R-:W-:-:S06]  /*9420*/  IMAD.MOV.U32 R42, RZ, RZ, RZ ;  /* 0x000000ffff2a7224 */ /* 0x001fcc00078e00ff */
[----:B------:R0:W2:Y:S02]  /*9430*/  @P1 LDG.E.EL R42, desc[UR18][R30.64] ;  /* 0x000000121e2a1981 */ /* 0x0000a4000c2e1900 */
[----:B0-----:R-:W-:-:S06]  /*9440*/  IMAD.MOV.U32 R30, RZ, RZ, RZ ;  /* 0x000000ffff1e7224 */ /* 0x001fcc00078e00ff */
[----:B------:R0:W3:Y:S01]  /*9450*/  @!P0 LDG.E.EL R30, desc[UR18][R34.64] ;  /* 0x00000012221e8981 */ /* 0x0000e2000c2e1900 */
[----:B------:R-:W-:Y:S01]  /*9460*/  IMAD.SHL.U32 R32, R28, 0x4, RZ ;  /* 0x000000041c207824 */ /* 0x000fe200078e00ff */
[----:B------:R-:W-:-:S04]  /*9470*/  IADD3.X R29, R24, UR4, RZ, P5, !PT ;  /* 0x00000004181d7c10 */ /* 0x000fc8000affe4ff */
[----:B------:R-:W-:Y:S02]  /*9480*/  SHF.L.U64.HI R33, R28, 0x2, R29 ;  /* 0x000000021c217819 */ /* 0x000fe4000001021d */
[----:B------:R-:W-:Y:S01]  /*9490*/  IADD3 R31, P5, P6, R15, UR26, R32 ;  /* 0x0000001a0f1f7c10 */ /* 0x000fe2000febe020 */
[----:B0-----:R-:W-:Y:S01]  /*94a0*/  IMAD.MOV.U32 R34, RZ, RZ, RZ ;  /* 0x000000ffff227224 */ /* 0x001fe200078e00ff */
[----:B--2---:R0:W-:Y:S04]  /*94b0*/  STL [R1+0x198], R42 ;  /* 0x0001982a01007387 */ /* 0x0041e80000100800 */
[----:B0-----:R-:W2:Y:S04]  /*94c0*/  LDL.LU R42, [R1+0x24] ;  /* 0x00002400012a7983 */ /* 0x001ea80000300800 */
[----:B------:R-:W2:Y:S04]  /*94d0*/  LDL.LU R49, [R1+0x18] ;  /* 0x0000180001317983 */ /* 0x000ea80000300800 */
[----:B----4-:R0:W-:Y:S04]  /*94e0*/  STL [R1+0x194], R48 ;  /* 0x0001943001007387 */ /* 0x0101e80000100800 */
[----:B0-----:R-:W4:Y:S04]  /*94f0*/  LDL.LU R48, [R1+0x14] ;  /* 0x0000140001307983 */ /* 0x001f280000300800 */
[----:B---3--:R0:W-:Y:S02]  /*9500*/  STL [R1+0x224], R30 ;  /* 0x0002241e01007387 */ /* 0x0081e40000100800 */
[----:B0-----:R-:W-:-:S02]  /*9510*/  IADD3.X R30, R16, UR27, R33, P5, P6 ;  /* 0x0000001b101e7c10 */ /* 0x001fc4000afec421 */
[----:B------:R-:W-:-:S05]  /*9520*/  IADD3 R28, P5, R40, R19, RZ ;  /* 0x00000013281c7210 */ /* 0x000fca0007fbe0ff */
[----:B------:R-:W-:-:S05]  /*9530*/  IMAD.X R29, R39, 0x1, R7, P5 ;  /* 0x00000001271d7824 */ /* 0x000fca00028e0607 */
[----:B------:R-:W3:Y:S04]  /*9540*/  @P3 LDG.E.EL R34, desc[UR18][R28.64] ;  /* 0x000000121c223981 */ /* 0x000ee8000c2e1900 */
[----:B------:R-:W-:Y:S04]  /*9550*/  STL [R1+0xec], R31 ;  /* 0x0000ec1f01007387 */ /* 0x000fe80000100800 */
[----:B------:R0:W-:Y:S02]  /*9560*/  STL [R1+0x100], R30 ;  /* 0x0001001e01007387 */ /* 0x0001e40000100800 */
[----:B0-----:R-:W-:-:S05]  /*9570*/  IADD3 R30, P5, R41, R9, RZ ;  /* 0x00000009291e7210 */ /* 0x001fca0007fbe0ff */
[----:B------:R-:W-:Y:S01]  /*9580*/  IMAD.X R31, R45, 0x1, R21, P5 ;  /* 0x000000012d1f7824 */ /* 0x000fe200028e0615 */
[----:B---3--:R0:W-:Y:S02]  /*9590*/  STL [R1+0x1cc], R34 ;  /* 0x0001cc2201007387 */ /* 0x0081e40000100800 */
[----:B0-----:R-:W-:-:S06]  /*95a0*/  IMAD.MOV.U32 R34, RZ, RZ, RZ ;  /* 0x000000ffff227224 */ /* 0x001fcc00078e00ff */
[----:B------:R0:W3:Y:S02]  /*95b0*/  @P1 LDG.E.EL R34, desc[UR18][R30.64] ;  /* 0x000000121e221981 */ /* 0x0000e4000c2e1900 */
[----:B0-----:R-:W-:-:S04]  /*95c0*/  IADD3 R31, P5, P6, R43, UR24, R32 ;  /* 0x000000182b1f7c10 */ /* 0x001fc8000febe020 */
[----:B------:R-:W-:Y:S02]  /*95d0*/  IADD3.X R30, R17, UR25, R33, P5, P6 ;  /* 0x00000019111e7c10 */ /* 0x000fe4000afec421 */
[----:B------:R-:W-:Y:S01]  /*95e0*/  IADD3 R28, P5, R44, R9, RZ ;  /* 0x000000092c1c7210 */ /* 0x000fe20007fbe0ff */
[----:B------:R-:W-:Y:S04]  /*95f0*/  STL [R1+0x44], R31 ;  /* 0x0000441f01007387 */ /* 0x000fe80000100800 */
[----:B------:R0:W-:Y:S01]  /*9600*/  STL [R1+0xf0], R30 ;  /* 0x0000f01e01007387 */ /* 0x0001e20000100800 */
[----:B------:R-:W-:Y:S02]  /*9610*/  IMAD.X R29, R47, 0x1, R21, P5 ;  /* 0x000000012f1d7824 */ /* 0x000fe400028e0615 */
[----:B0-----:R-:W-:-:S06]  /*9620*/  IMAD.MOV.U32 R30, RZ, RZ, RZ ;  /* 0x000000ffff1e7224 */ /* 0x001fcc00078e00ff */
[----:B------:R-:W2:Y:S01]  /*9630*/  @P4 LDG.E.EL R30, desc[UR18][R28.64] ;  /* 0x000000121c1e4981 */ /* 0x000ea2000c2e1900 */
[----:B------:R-:W-:Y:S02]  /*9640*/  SEL R37, R37, RZ, P1 ;  /* 0x000000ff25257207 */ /* 0x000fe40000800000 */
[----:B------:R-:W-:Y:S01]  /*9650*/  SEL R36, R36, RZ, P4 ;  /* 0x000000ff24247207 */ /* 0x000fe20002000000 */
[----:B--2---:R0:W-:Y:S02]  /*9660*/  STL [R1+0x1c4], R30 ;  /* 0x0001c41e01007387 */ /* 0x0041e40000100800 */
[----:B0-----:R-:W-:-:S04]  /*9670*/  IADD3 R30, P5, P6, R0, UR22, R32 ;  /* 0x00000016001e7c10 */ /* 0x001fc8000febe020 */
[--C-:B------:R-:W-:Y:S02]  /*9680*/  IADD3.X R29, R25, UR23, R33.reuse, P5, P6 ;  /* 0x00000017191d7c10 */ /* 0x100fe4000afec421 */
[----:B------:R-:W-:Y:S01]  /*9690*/  IADD3 R28, P5, P6, R3, UR20, R32 ;  /* 0x00000014031c7c10 */ /* 0x000fe2000febe020 */
[----:B------:R0:W-:Y:S04]  /*96a0*/  STL [R1+0xb8], R30 ;  /* 0x0000b81e01007387 */ /* 0x0001e80000100800 */
[----:B------:R-:W-:Y:S04]  /*96b0*/  STL [R1+0xf4], R29 ;  /* 0x0000f41d01007387 */ /* 0x000fe80000100800 */
[----:B------:R-:W2:Y:S01]  /*96c0*/  LDL.LU R47, [R1+0x128] ;  /* 0x00012800012f7983 */ /* 0x000ea20000300800 */
[----:B0-----:R-:W-:-:S03]  /*96d0*/  IADD3.X R30, R4, UR21, R33, P5, P6 ;  /* 0x00000015041e7c10 */ /* 0x001fc6000afec421 */
[----:B------:R0:W-:Y:S01]  /*96e0*/  STL [R1+0xe0], R28 ;  /* 0x0000e01c01007387 */ /* 0x0001e20000100800 */
[----:B------:R-:W-:-:S03]  /*96f0*/  ISETP.NE.AND P6, PT, R2, 0x10, PT ;  /* 0x000000100200780c */ /* 0x000fc60003fc5270 */
[----:B------:R1:W-:Y:S01]  /*9700*/  STL [R1+0xf8], R30 ;  /* 0x0000f81e01007387 */ /* 0x0003e20000100800 */
[----:B0-----:R-:W-:-:S03]  /*9710*/  IADD3 R28, P5, R46, R19, RZ ;  /* 0x000000132e1c7210 */ /* 0x001fc60007fbe0ff */
[----:B---3--:R0:W-:Y:S02]  /*9720*/  STL [R1+0x1c8], R34 ;  /* 0x0001c82201007387 */ /* 0x0081e40000100800 */
[----:B------:R-:W-:Y:S01]  /*9730*/  IMAD.X R29, R42, 0x1, R7, P5 ;  /* 0x000000012a1d7824 */ /* 0x000fe200028e0607 */
[----:B-1----:R-:W-:Y:S02]  /*9740*/  IADD3 R30, P5, R60, R9, RZ ;  /* 0x000000093c1e7210 */ /* 0x002fe40007fbe0ff */
[----:B0-----:R-:W-:-:S03]  /*9750*/  SEL R34, R38, RZ, P3 ;  /* 0x000000ff26227207 */ /* 0x001fc60001800000 */
[--C-:B------:R-:W-:Y:S01]  /*9760*/  IMAD.X R31, R49, 0x1, R21.reuse, P5 ;  /* 0x00000001311f7824 */ /* 0x100fe200028e0615 */
[----:B------:R-:W-:Y:S02]  /*9770*/  @P2 SEL R34, R37, R36, !P6 ;  /* 0x0000002425222207 */ /* 0x000fe40007000000 */
[----:B------:R-:W-:Y:S02]  /*9780*/  CS2R R38, SRZ ;  /* 0x0000000000267805 */ /* 0x000fe4000001ff00 */
[----:B------:R-:W-:Y:S01]  /*9790*/  IADD3 R32, P5, R59, R9, RZ ;  /* 0x000000093b207210 */ /* 0x000fe20007fbe0ff */
[----:B------:R-:W3:Y:S04]  /*97a0*/  LDL.LU R37, [R1+0xc0] ;  /* 0x0000c00001257983 */ /* 0x000ee80000300800 */
[----:B------:R-:W3:Y:S01]  /*97b0*/  LDL.LU R36, [R1+0x120] ;  /* 0x0001200001247983 */ /* 0x000ee20000300800 */
[----:B----4-:R-:W-:-:S03]  /*97c0*/  IMAD.X R33, R48, 0x1, R21, P5 ;  /* 0x0000000130217824 */ /* 0x010fc600028e0615 */
[----:B------:R-:W4:Y:S04]  /*97d0*/  LDL.LU R59, [R1+0xd0] ;  /* 0x0000d000013b7983 */ /* 0x000f280000300800 */
[----:B------:R0:W-:Y:S04]  /*97e0*/  STL [R1+0x1ec], R34 ;  /* 0x0001ec2201007387 */ /* 0x0001e80000100800 */
[----:B------:R-:W3:Y:S04]  /*97f0*/  LDL.LU R60, [R1+0x124] ;  /* 0x00012400013c7983 */ /* 0x000ee80000300800 */
[----:B------:R-:W3:Y:S04]  /*9800*/  LDL.LU R49, [R1+0x54] ;  /* 0x0000540001317983 */ /* 0x000ee80000300800 */
[----:B------:R-:W3:Y:S04]  /*9810*/  LDL.LU R48, [R1+0xd4] ;  /* 0x0000d40001307983 */ /* 0x000ee80000300800 */
[----:B------:R-:W3:Y:S01]  /*9820*/  @P1 LDG.E.EL R39, desc[UR18][R30.64] ;  /* 0x000000121e271981 */ /* 0x000ee2000c2e1900 */
[----:B------:R-:W-:-:S03]  /*9830*/  IMAD.MOV.U32 R41, RZ, RZ, RZ ;  /* 0x000000ffff297224 */ /* 0x000fc600078e00ff */
[----:B------:R-:W3:Y:S04]  /*9840*/  @P4 LDG.E.EL R38, desc[UR18][R32.64] ;  /* 0x0000001220264981 */ /* 0x000ee8000c2e1900 */
[----:B------:R1:W3:Y:S04]  /*9850*/  @P3 LDG.E.EL R41, desc[UR18][R28.64] ;  /* 0x000000121c293981 */ /* 0x0002e8000c2e1900 */
[----:B------:R-:W3:Y:S01]  /*9860*/  LDL.LU R31, [R1+0x1a8] ;  /* 0x0001a800011f7983 */ /* 0x000ee20000300800 */
[----:B-1----:R-:W-:-:S04]  /*9870*/  IADD3 R28, P5, R11, UR6, RZ ;  /* 0x000000060b1c7c10 */ /* 0x002fc8000ffbe0ff */
[----:B------:R-:W-:Y:S01]  /*9880*/  IADD3.X R29, R23, UR4, RZ, P5, !PT ;  /* 0x00000004171d7c10 */ /* 0x000fe2000affe4ff */
[----:B------:R-:W-:-:S03]  /*9890*/  IMAD.SHL.U32 R32, R28, 0x4, RZ ;  /* 0x000000041c207824 */ /* 0x000fc600078e00ff */
[----:B------:R-:W-:Y:S02]  /*98a0*/  SHF.L.U64.HI R33, R28, 0x2, R29 ;  /* 0x000000021c217819 */ /* 0x000fe4000001021d */
[----:B0-----:R-:W-:-:S04]  /*98b0*/  IADD3 R34, P5, P6, R12, UR26, R32 ;  /* 0x0000001a0c227c10 */ /* 0x001fc8000febe020 */
[----:B------:R-:W-:Y:S01]  /*98c0*/  IADD3.X R30, R6, UR27, R33, P5, P6 ;  /* 0x0000001b061e7c10 */ /* 0x000fe2000afec421 */
[----:B------:R0:W-:Y:S04]  /*98d0*/  STL [R1+0xbc], R34 ;  /* 0x0000bc2201007387 */ /* 0x0001e80000100800 */
[----:B0-----:R-:W4:Y:S04]  /*98e0*/  LDL.LU R34, [R1+0x1ac] ;  /* 0x0001ac0001227983 */ /* 0x001f280000300800 */
[----:B------:R0:W-:Y:S04]  /*98f0*/  STL [R1+0xcc], R30 ;  /* 0x0000cc1e01007387 */ /* 0x0001e80000100800 */
[----:B------:R-:W4:Y:S04]  /*9900*/  LDL.LU R35, [R1+0x1b0] ;  /* 0x0001b00001237983 */ /* 0x000f280000300800 */
[----:B------:R-:W4:Y:S04]  /*9910*/  LDL.LU R40, [R1+0x174] ;  /* 0x0001740001287983 */ /* 0x000f280000300800 */
[----:B------:R-:W4:Y:S04]  /*9920*/  LDL.LU R45, [R1+0x17c] ;  /* 0x00017c00012d7983 */ /* 0x000f280000300800 */
[----:B------:R-:W4:Y:S04]  /*9930*/  LDL.LU R44, [R1+0x90] ;  /* 0x00009000012c7983 */ /* 0x000f280000300800 */
[----:B------:R-:W4:Y:S04]  /*9940*/  LDL.LU R46, [R1+0x178] ;  /* 0x00017800012e7983 */ /* 0x000f280000300800 */
[----:B------:R-:W4:Y:S01]  /*9950*/  LDL.LU R42, [R1+0x38] ;  /* 0x00003800012a7983 */ /* 0x000f220000300800 */
[----:B--2---:R-:W-:-:S03]  /*9960*/  IADD3 R28, P5, R47, R5, RZ ;  /* 0x000000052f1c7210 */ /* 0x004fc60007fbe0ff */
[----:B------:R-:W2:Y:S02]  /*9970*/  LDL.LU R47, [R1+0xb0] ;  /* 0x0000b000012f7983 */ /* 0x000ea40000300800 */
[----:B---3--:R-:W-:Y:S01]  /*9980*/  IMAD.X R29, R31, 0x1, R56, P5 ;  /* 0x000000011f1d7824 */ /* 0x008fe200028e0638 */
[----:B0-----:R-:W-:-:S05]  /*9990*/  IADD3 R30, P5, R37, R19, RZ ;  /* 0x00000013251e7210 */ /* 0x001fca0007fbe0ff */
[----:B------:R-:W-:Y:S02]  /*99a0*/  IMAD.X R31, R36, 0x1, R7, P5 ;  /* 0x00000001241f7824 */ /* 0x000fe400028e0607 */
[----:B------:R-:W-:-:S06]  /*99b0*/  IMAD.MOV.U32 R36, RZ, RZ, RZ ;  /* 0x000000ffff247224 */ /* 0x000fcc00078e00ff */
[----:B------:R-:W3:Y:S04]  /*99c0*/  @!P0 LDG.E.EL R36, desc[UR18][R28.64] ;  /* 0x000000121c248981 */ /* 0x000ee8000c2e1900 */
[----:B---3--:R0:W-:Y:S02]  /*99d0*/  STL [R1+0x1e8], R36 ;  /* 0x0001e82401007387 */ /* 0x0081e40000100800 */
[----:B0-----:R-:W-:-:S06]  /*99e0*/  IMAD.MOV.U32 R36, RZ, RZ, RZ ;  /* 0x000000ffff247224 */ /* 0x001fcc00078e00ff */
[----:B------:R0:W3:Y:S02]  /*99f0*/  @P3 LDG.E.EL R36, desc[UR18][R30.64] ;  /* 0x000000121e243981 */ /* 0x0000e4000c2e1900 */
[----:B0-----:R-:W-:-:S04]  /*9a00*/  IADD3 R31, P5, P6, R50, UR24, R32 ;  /* 0x00000018321f7c10 */ /* 0x001fc8000febe020 */
[----:B------:R-:W-:Y:S02]  /*9a10*/  IADD3.X R30, R8, UR25, R33, P5, P6 ;  /* 0x00000019081e7c10 */ /* 0x000fe4000afec421 */
[----:B----4-:R-:W-:Y:S01]  /*9a20*/  IADD3 R28, P5, R59, R9, RZ ;  /* 0x000000093b1c7210 */ /* 0x010fe20007fbe0ff */
[----:B------:R-:W-:Y:S04]  /*9a30*/  STL [R1+0x48], R31 ;  /* 0x0000481f01007387 */ /* 0x000fe80000100800 */
[----:B------:R-:W-:Y:S01]  /*9a40*/  IMAD.X R29, R60, 0x1, R21, P5 ;  /* 0x000000013c1d7824 */ /* 0x000fe200028e0615 */
[----:B------:R0:W-:Y:S02]  /*9a50*/  STL [R1+0xc0], R30 ;  /* 0x0000c01e01007387 */ /* 0x0001e40000100800 */
[----:B0-----:R-:W-:-:S02]  /*9a60*/  IADD3 R30, P5, R49, R9, RZ ;  /* 0x00000009311e7210 */ /* 0x001fc40007fbe0ff */
[----:B------:R-:W4:Y:S03]  /*9a70*/  LDL.LU R49, [R1+0x18c] ;  /* 0x00018c0001317983 */ /* 0x000f260000300800 */
[----:B------:R-:W-:Y:S02]  /*9a80*/  IMAD.X R31, R48, 0x1, R21, P5 ;  /* 0x00000001301f7824 */ /* 0x000fe400028e0615 */
[----:B------:R-:W2:Y:S04]  /*9a90*/  LDL.LU R48, [R1+0x19c] ;  /* 0x00019c0001307983 */ /* 0x000ea80000300800 */
[----:B---3--:R0:W-:Y:S02]  /*9aa0*/  STL [R1+0x128], R36 ;  /* 0x0001282401007387 */ /* 0x0081e40000100800 */
[----:B0-----:R-:W-:-:S06]  /*9ab0*/  IMAD.MOV.U32 R36, RZ, RZ, RZ ;  /* 0x000000ffff247224 */ /* 0x001fcc00078e00ff */
[----:B------:R-:W3:Y:S04]  /*9ac0*/  @P1 LDG.E.EL R36, desc[UR18][R28.64] ;  /* 0x000000121c241981 */ /* 0x000ee8000c2e1900 */
[----:B---3--:R0:W-:Y:S02]  /*9ad0*/  STL [R1+0x124], R36 ;  /* 0x0001242401007387 */ /* 0x0081e40000100800 */
[----:B0-----:R-:W-:-:S06]  /*9ae0*/  IMAD.MOV.U32 R36, RZ, RZ, RZ ;  /* 0x000000ffff247224 */ /* 0x001fcc00078e00ff */
[----:B------:R0:W3:Y:S01]  /*9af0*/  @P4 LDG.E.EL R36, desc[UR18][R30.64] ;  /* 0x000000121e244981 */ /* 0x0000e2000c2e1900 */
[----:B------:R-:W-:-:S04]  /*9b00*/  IADD3 R29, P5, P6, R61, UR22, R32 ;  /* 0x000000163d1d7c10 */ /* 0x000fc8000febe020 */
[--C-:B------:R-:W-:Y:S02]  /*9b10*/  IADD3.X R28, R14, UR23, R33.reuse, P5, P6 ;  /* 0x000000170e1c7c10 */ /* 0x100fe4000afec421 */
[----:B0-----:R-:W-:Y:S01]  /*9b20*/  IADD3 R31, P5, P6, R3, UR20, R32 ;  /* 0x00000014031f7c10 */ /* 0x001fe2000febe020 */
[----:B------:R-:W-:Y:S03]  /*9b30*/  STL [R1+0xc4], R29 ;  /* 0x0000c41d01007387 */ /* 0x000fe60000100800 */
[----:B------:R-:W-:Y:S01]  /*9b40*/  IADD3.X R30, R4, UR21, R33, P5, P6 ;  /* 0x00000015041e7c10 */ /* 0x000fe2000afec421 */
[----:B------:R0:W-:Y:S04]  /*9b50*/  STL [R1+0xd0], R28 ;  /* 0x0000d01c01007387 */ /* 0x0001e80000100800 */
[----:B------:R-:W-:Y:S04]  /*9b60*/  STL [R1+0xc8], R31 ;  /* 0x0000c81f01007387 */ /* 0x000fe80000100800 */
[----:B------:R-:W-:Y:S01]  /*9b70*/  STL [R1+0xd4], R30 ;  /* 0x0000d41e01007387 */ /* 0x000fe20000100800 */
[----:B0-----:R-:W-:-:S05]  /*9b80*/  IADD3 R28, P5, R34, R5, RZ ;  /* 0x00000005221c7210 */ /* 0x001fca0007fbe0ff */
[----:B------:R-:W-:Y:S01]  /*9b90*/  IMAD.X R29, R35, 0x1, R56, P5 ;  /* 0x00000001231d7824 */ /* 0x000fe200028e0638 */
[----:B---3--:R0:W-:Y:S02]  /*9ba0*/  STL [R1+0x120], R36 ;  /* 0x0001202401007387 */ /* 0x0081e40000100800 */
[----:B0-----:R-:W-:-:S06]  /*9bb0*/  IMAD.MOV.U32 R36, RZ, RZ, RZ ;  /* 0x000000ffff247224 */ /* 0x001fcc00078e00ff */
[----:B------:R-:W3:Y:S01]  /*9bc0*/  @!P0 LDG.E.EL R36, desc[UR18][R28.64] ;  /* 0x000000121c248981 */ /* 0x000ee2000c2e1900 */
[----:B------:R-:W-:-:S05]  /*9bd0*/  IADD3 R30, P5, R40, R19, RZ ;  /* 0x00000013281e7210 */ /* 0x000fca0007fbe0ff */
[----:B------:R-:W-:Y:S01]  /*9be0*/  IMAD.X R31, R45, 0x1, R7, P5 ;  /* 0x000000012d1f7824 */ /* 0x000fe200028e0607 */
[----:B------:R-:W-:-:S05]  /*9bf0*/  IADD3 R32, P5, R44, R9, RZ ;  /* 0x000000092c207210 */ /* 0x000fca0007fbe0ff */
[----:B------:R-:W-:Y:S01]  /*9c00*/  IMAD.X R33, R46, 0x1, R21, P5 ;  /* 0x000000012e217824 */ /* 0x000fe200028e0615 */
[----:B------:R-:W-:-:S05]  /*9c10*/  IADD3 R34, P5, R42, R9, RZ ;  /* 0x000000092a227210 */ /* 0x000fca0007fbe0ff */
[----:B--2---:R-:W-:Y:S01]  /*9c20*/  IMAD.X R35, R47, 0x1, R21, P5 ;  /* 0x000000012f237824 */ /* 0x004fe200028e0615 */
[----:B---3--:R0:W-:Y:S02]  /*9c30*/  STL [R1+0x1f0], R36 ;  /* 0x0001f02401007387 */ /* 0x0081e40000100800 */
[----:B0-----:R-:W-:-:S06]  /*9c40*/  IMAD.MOV.U32 R36, RZ, RZ, RZ ;  /* 0x000000ffff247224 */ /* 0x001fcc00078e00ff */
[----:B------:R0:W2:Y:S02]  /*9c50*/  @P3 LDG.E.EL R36, desc[UR18][R30.64] ;  /* 0x000000121e243981 */ /* 0x0000a4000c2e1900 */
[----:B0-----:R-:W-:-:S06]  /*9c60*/  IMAD.MOV.U32 R30, RZ, RZ, RZ ;  /* 0x000000ffff1e7224 */ /* 0x001fcc00078e00ff */
[----:B------:R-:W3:Y:S01]  /*9c70*/  @P4 LDG.E.EL R30, desc[UR18][R34.64] ;  /* 0x00000012221e4981 */ /* 0x000ee2000c2e1900 */
[----:B------:R-:W-:-:S04]  /*9c80*/  IADD3 R28, P5, R22, UR6, RZ ;  /* 0x00000006161c7c10 */ /* 0x000fc8000ffbe0ff */
[----:B------:R-:W-:Y:S01]  /*9c90*/  IADD3.X R29, R18, UR4, RZ, P5, !PT ;  /* 0x00000004121d7c10 */ /* 0x000fe2000affe4ff */
[----:B--2---:R0:W-:Y:S02]  /*9ca0*/  STL [R1+0x17c], R36 ;  /* 0x00017c2401007387 */ /* 0x0041e40000100800 */
[----:B0-----:R-:W-:-:S06]  /*9cb0*/  IMAD.MOV.U32 R36, RZ, RZ, RZ ;  /* 0x000000ffff247224 */ /* 0x001fcc00078e00ff */
[----:B------:R0:W2:Y:S02]  /*9cc0*/  @P1 LDG.E.EL R36, desc[UR18][R32.64] ;  /* 0x0000001220241981 */ /* 0x0000a4000c2e1900 */
[C---:B0-----:R-:W-:Y:S01]  /*9cd0*/  IMAD.SHL.U32 R32, R28.reuse, 0x4, RZ ;  /* 0x000000041c207824 */ /* 0x041fe200078e00ff */
[----:B------:R-:W-:Y:S01]  /*9ce0*/  SHF.L.U64.HI R33, R28, 0x2, R29 ;  /* 0x000000021c217819 */ /* 0x000fe2000001021d */
[----:B---3--:R0:W-:Y:S03]  /*9cf0*/  STL [R1+0x174], R30 ;  /* 0x0001741e01007387 */ /* 0x0081e60000100800 */
[----:B------:R-:W-:Y:S01]  /*9d00*/  IADD3 R31, P5, P6, R12, UR26, R32 ;  /* 0x0000001a0c1f7c10 */ /* 0x000fe2000febe020 */
[----:B------:R-:W-:-:S03]  /*9d10*/  IMAD.MOV.U32 R34, RZ, RZ, RZ ;  /* 0x000000ffff227224 */ /* 0x000fc600078e00ff */
[----:B0-----:R-:W-:Y:S02]  /*9d20*/  IADD3.X R30, R6, UR27, R33, P5, P6 ;  /* 0x0000001b061e7c10 */ /* 0x001fe4000afec421 */
[----:B----4-:R-:W-:Y:S01]  /*9d30*/  IADD3 R28, P5, R49, R5, RZ ;  /* 0x00000005311c7210 */ /* 0x010fe20007fbe0ff */
[----:B------:R-:W-:Y:S04]  /*9d40*/  STL [R1+0x90], R31 ;  /* 0x0000901f01007387 */ /* 0x000fe80000100800 */
[----:B------:R-:W-:Y:S01]  /*9d50*/  IMAD.X R29, R48, 0x1, R56, P5 ;  /* 0x00000001301d7824 */ /* 0x000fe200028e0638 */
[----:B------:R0:W-:Y:S01]  /*9d60*/  STL [R1+0xb0], R30 ;  /* 0x0000b01e01007387 */ /* 0x0001e20000100800 */
[----:B------:R-:W-:-:S03]  /*9d70*/  IMAD.MOV.U32 R40, RZ, RZ, RZ ;  /* 0x000000ffff287224 */ /* 0x000fc600078e00ff */
[----:B------:R1:W3:Y:S04]  /*9d80*/  @!P0 LDG.E.EL R34, desc[UR18][R28.64] ;  /* 0x000000121c228981 */ /* 0x0002e8000c2e1900 */
[----:B------:R-:W4:Y:S01]  /*9d90*/  LDL.LU R45, [R1+0x1b8] ;  /* 0x0001b800012d7983 */ /* 0x000f220000300800 */
[----:B0-----:R-:W-:-:S03]  /*9da0*/  IADD3 R30, P5, R52, R19, RZ ;  /* 0x00000013341e7210 */ /* 0x001fc60007fbe0ff */
[----:B------:R-:W3:Y:S02]  /*9db0*/  LDL.LU R44, [R1+0x1c0] ;  /* 0x0001c000012c7983 */ /* 0x000ee40000300800 */
[----:B------:R-:W-:Y:S01]  /*9dc0*/  IMAD.X R31, R55, 0x1, R7, P5 ;  /* 0x00000001371f7824 */ /* 0x000fe200028e0607 */
[----:B-1----:R-:W-:Y:S01]  /*9dd0*/  IADD3 R29, P5, P6, R50, UR24, R32 ;  /* 0x00000018321d7c10 */ /* 0x002fe2000febe020 */
[----:B------:R-:W3:Y:S03]  /*9de0*/  LDL.LU R46, [R1+0x1b4] ;  /* 0x0001b400012e7983 */ /* 0x000ee60000300800 */
[----:B------:R-:W-:Y:S01]  /*9df0*/  IADD3.X R28, R8, UR25, R33, P5, P6 ;  /* 0x00000019081c7c10 */ /* 0x000fe2000afec421 */
[----:B------:R0:W3:Y:S04]  /*9e00*/  @P3 LDG.E.EL R40, desc[UR18][R30.64] ;  /* 0x000000121e283981 */ /* 0x0000e8000c2e1900 */
[----:B------:R-:W3:Y:S04]  /*9e10*/  LDL.LU R42, [R1+0x1bc] ;  /* 0x0001bc00012a7983 */ /* 0x000ee80000300800 */
[----:B------:R-:W3:Y:S01]  /*9e20*/  LDL.LU R47, [R1+0x190] ;  /* 0x00019000012f7983 */ /* 0x000ee20000300800 */
[----:B0-----:R-:W-:-:S03]  /*9e30*/  IADD3 R30, P5, R53, R9, RZ ;  /* 0x00000009351e7210 */ /* 0x001fc60007fbe0ff */
[----:B------:R-:W3:Y:S02]  /*9e40*/  LDL.LU R49, [R1+0x1a4] ;  /* 0x0001a40001317983 */ /* 0x000ee40000300800 */
[----:B------:R-:W-:Y:S02]  /*9e50*/  IMAD.X R31, R57, 0x1, R21, P5 ;  /* 0x00000001391f7824 */ /* 0x000fe400028e0615 */
[----:B------:R-:W-:Y:S04]  /*9e60*/  STL [R1+0x40], R29 ;  /* 0x0000401d01007387 */ /* 0x000fe80000100800 */
[----:B------:R0:W-:Y:S02]  /*9e70*/  STL [R1+0x54], R28 ;  /* 0x0000541c01007387 */ /* 0x0001e40000100800 */
[----:B0-----:R-:W-:-:S05]  /*9e80*/  IADD3 R28, P5, R51, R9, RZ ;  /* 0x00000009331c7210 */ /* 0x001fca0007fbe0ff */
[----:B------:R-:W-:Y:S01]  /*9e90*/  IMAD.X R29, R54, 0x1, R21, P5 ;  /* 0x00000001361d7824 */ /* 0x000fe200028e0615 */
[----:B--2---:R0:W-:Y:S02]  /*9ea0*/  STL [R1+0x178], R36 ;  /* 0x0001782401007387 */ /* 0x0041e40000100800 */
[----:B0-----:R-:W-:-:S06]  /*9eb0*/  CS2R R36, SRZ ;  /* 0x0000000000247805 */ /* 0x001fcc000001ff00 */
[----:B------:R0:W2:Y:S04]  /*9ec0*/  @P4 LDG.E.EL R37, desc[UR18][R28.64] ;  /* 0x000000121c254981 */ /* 0x0000a8000c2e1900 */
[----:B------:R1:W-:Y:S04]  /*9ed0*/  STL [R1+0x81c], R27 ;  /* 0x00081c1b01007387 */ /* 0x0003e80000100800 */
[----:B------:R0:W2:Y:S04]  /*9ee0*/  @P1 LDG.E.EL R36, desc[UR18][R30.64] ;  /* 0x000000121e241981 */ /* 0x0000a8000c2e1900 */
[----:B------:R-:W2:Y:S02]  /*9ef0*/  LDG.E.EL.64 R28, desc[UR18][R26.64] ;  /* 0x000000121a1c7981 */ /* 0x000ea4000c2e1b00 */
[----:B--2---:R-:W-:-:S02]  /*9f00*/  R2UR UR4, R28 ;  /* 0x000000001c0472ca */ /* 0x004fc400000e0000 */
[--C-:B0-----:R-:W-:Y:S02]  /*9f10*/  IADD3 R28, P5, P6, R61, UR22, R32.reuse ;  /* 0x000000163d1c7c10 */ /* 0x101fe4000febe020 */
[----:B------:R-:W2:Y:S02]  /*9f20*/  LDL.LU R61, [R1+0x824] ;  /* 0x00082400013d7983 */ /* 0x000ea40000300800 */
[----:B-1----:R-:W-:Y:S02]  /*9f30*/  IADD3.X R27, R14, UR23, R33, P5, P6 ;  /* 0x000000170e1b7c10 */ /* 0x002fe4000afec421 */
[----:B------:R-:W2:Y:S01]  /*9f40*/  LDL.LU R48, [R1+0xe4] ;  /* 0x0000e40001307983 */ /* 0x000ea20000300800 */
[----:B------:R-:W-:-:S03]  /*9f50*/  IADD3 R30, P5, P6, R3, UR20, R32 ;  /* 0x00000014031e7c10 */ /* 0x000fc6000febe020 */
[----:B------:R-:W-:Y:S04]  /*9f60*/  STL [R1+0x24], R28 ;  /* 0x0000241c01007387 */ /* 0x000fe80000100800 */
[----:B------:R-:W2:Y:S04]  /*9f70*/  LDL.LU R50, [R1+0xe8] ;  /* 0x0000e80001327983 */ /* 0x000ea80000300800 */
[----:B------:R0:W-:Y:S01]  /*9f80*/  STL [R1+0x34], R27 ;  /* 0x0000341b01007387 */ /* 0x0001e20000100800 */
[----:B------:R-:W-:-:S03]  /*9f90*/  R2UR UR5, R29 ;  /* 0x000000001d0572ca */ /* 0x000fc600000e0000 */
[----:B------:R-:W-:Y:S01]  /*9fa0*/  STL [R1+0x5e0], R30 ;  /* 0x0005e01e01007387 */ /* 0x000fe20000100800 */
[----:B0-----:R-:W-:Y:S02]  /*9fb0*/  IADD3.X R27, R4, UR21, R33, P5, P6 ;  /* 0x00000015041b7c10 */ /* 0x001fe4000afec421 */
[----:B----4-:R-:W-:-:S03]  /*9fc0*/  IADD3 R28, P5, R45, R19, RZ ;  /* 0x000000132d1c7210 */ /* 0x010fc60007fbe0ff */
[----:B------:R0:W-:Y:S02]  /*9fd0*/  STL [R1+0x5e4], R27 ;  /* 0x0005e41b01007387 */ /* 0x0001e40000100800 */
[----:B---3--:R-:W-:Y:S02]  /*9fe0*/  IMAD.X R29, R44, 0x1, R7, P5 ;  /* 0x000000012c1d7824 */ /* 0x008fe400028e0607 */
[----:B0-----:R-:W-:-:S06]  /*9ff0*/  IMAD.MOV.U32 R27, RZ, RZ, RZ ;  /* 0x000000ffff1b7224 */ /* 0x001fcc00078e00ff */
[----:B------:R-:W3:Y:S01]  /*a000*/  @P3 LDG.E.EL R27, desc[UR18][R28.64] ;  /* 0x000000121c1b3981 */ /* 0x000ee2000c2e1900 */
[----:B------:R-:W-:-:S03]  /*a010*/  IADD3 R30, P5, R46, R9, RZ ;  /* 0x000000092e1e7210 */ /* 0x000fc60007fbe0ff */
[----:B------:R-:W-:Y:S02]  /*a020*/  STL [R1+0x1f4], R34 ;  /* 0x0001f42201007387 */ /* 0x000fe40000100800 */
[----:B------:R-:W-:Y:S02]  /*a030*/  IMAD.X R31, R42, 0x1, R21, P5 ;  /* 0x000000012a1f7824 */ /* 0x000fe400028e0615 */
[----:B---3--:R0:W-:Y:S01]  /*a040*/  STL [R1+0x19c], R27 ;  /* 0x00019c1b01007387 */ /* 0x0081e20000100800 */
[----:B------:R-:W-:-:S03]  /*a050*/  IADD3 R32, P5, R47, R9, RZ ;  /* 0x000000092f207210 */ /* 0x000fc60007fbe0ff */
[----:B------:R-:W3:Y:S04]  /*a060*/  LDL.LU R35, [R1+0x8] ;  /* 0x0000080001237983 */ /* 0x000ee80000300800 */
[----:B------:R-:W4:Y:S01]  /*a070*/  LDL.LU R59, [R1+0xd8] ;  /* 0x0000d800013b7983 */ /* 0x000f220000300800 */
[----:B0-----:R-:W-:-:S03]  /*a080*/  IMAD.MOV.U32 R27, RZ, RZ, RZ ;  /* 0x000000ffff1b7224 */ /* 0x001fc600078e00ff */
[----:B------:R-:W2:Y:S04]  /*a090*/  LDL.LU R60, [R1+0xc] ;  /* 0x00000c00013c7983 */ /* 0x000ea80000300800 */
[----:B------:R-:W2:Y:S01]  /*a0a0*/  @P1 LDG.E.EL R27, desc[UR18][R30.64] ;  /* 0x000000121e1b1981 */ /* 0x000ea2000c2e1900 */
[----:B------:R-:W-:Y:S01]  /*a0b0*/  IMAD.X R33, R49, 0x1, R21, P5 ;  /* 0x0000000131217824 */ /* 0x000fe200028e0615 */
[----:B------:R-:W-:-:S04]  /*a0c0*/  USHF.R.U32.HI UR6, URZ, 0x1d, UR5 ;  /* 0x0000001d3f067899 */ /* 0x000fc80008011605 */
[----:B------:R-:W-:-:S04]  /*a0d0*/  ULOP3.LUT UR6, UR6, 0x4, URZ, 0xc0, !UPT ;  /* 0x0000000406067892 */ /* 0x000fc8000f8ec03f */
[----:B------:R-:W-:Y:S01]  /*a0e0*/  UIADD3 UR4, UP0, UR4, UR6, URZ ;  /* 0x0000000604047290 */ /* 0x000fe2000ff1e03f */
[----:B--2---:R0:W-:Y:S02]  /*a0f0*/  STL [R1+0x190], R27 ;  /* 0x0001901b01007387 */ /* 0x0041e40000100800 */
[----:B0-----:R-:W-:-:S06]  /*a100*/  IMAD.MOV.U32 R27, RZ, RZ, RZ ;  /* 0x000000ffff1b7224 */ /* 0x001fcc00078e00ff */
[----:B------:R0:W2:Y:S01]  /*a110*/  @P4 LDG.E.EL R27, desc[UR18][R32.64] ;  /* 0x00000012201b4981 */ /* 0x0000a2000c2e1900 */
[----:B------:R-:W-:Y:S02]  /*a120*/  USHF.L.U32 UR6, UR4, 0x2, URZ ;  /* 0x0000000204067899 */ /* 0x000fe4000800063f */
[----:B------:R-:W-:-:S04]  /*a130*/  UIADD3.X UR5, URZ, UR5, URZ, UP0, !UPT ;  /* 0x000000053f057290 */ /* 0x000fc800087fe43f */
[----:B------:R-:W-:Y:S01]  /*a140*/  USHF.L.U64.HI UR4, UR4, 0x2, UR5 ;  /* 0x0000000204047899 */ /* 0x000fe20008010205 */
[----:B------:R-:W-:-:S05]  /*a150*/  IADD3 R28, P5, R10, UR6, RZ ;  /* 0x000000060a1c7c10 */ /* 0x000fca000ffbe0ff */
[----:B0-----:R-:W-:Y:S01]  /*a160*/  IMAD.SHL.U32 R33, R28, 0x4, RZ ;  /* 0x000000041c217824 */ /* 0x001fe200078e00ff */
[----:B------:R-:W-:-:S04]  /*a170*/  IADD3.X R29, R20, UR4, RZ, P5, !PT ;  /* 0x00000004141d7c10 */ /* 0x000fc8000affe4ff */
[----:B------:R-:W-:Y:S02]  /*a180*/  SHF.L.U64.HI R32, R28, 0x2, R29 ;  /* 0x000000021c207819 */ /* 0x000fe4000001021d */
[----:B------:R-:W-:Y:S02]  /*a190*/  IADD3 R30, P5, P6, R15, UR26, R33 ;  /* 0x0000001a0f1e7c10 */ /* 0x000fe4000febe021 */
[----:B------:R-:W-:Y:S02]  /*a1a0*/  SEL R39, R39, RZ, P1 ;  /* 0x000000ff27277207 */ /* 0x000fe40000800000 */
[----:B------:R-:W-:Y:S01]  /*a1b0*/  SEL R38, R38, RZ, P4 ;  /* 0x000000ff26267207 */ /* 0x000fe20002000000 */
[----:B--2---:R0:W-:Y:S04]  /*a1c0*/  STL [R1+0x18c], R27 ;  /* 0x00018c1b01007387 */ /* 0x0041e80000100800 */
[----:B------:R-:W-:Y:S01]  /*a1d0*/  STL [R1+0x20], R30 ;  /* 0x0000201e01007387 */ /* 0x000fe20000100800 */
[----:B0-----:R-:W-:-:S02]  /*a1e0*/  IADD3.X R27, R16, UR27, R32, P5, P6 ;  /* 0x0000001b101b7c10 */ /* 0x001fc4000afec420 */
[----:B------:R-:W-:-:S03]  /*a1f0*/  ISETP.NE.AND P6, PT, R2, 0x10, PT ;  /* 0x000000100200780c */ /* 0x000fc60003fc5270 */
[----:B------:R0:W-:Y:S01]  /*a200*/  STL [R1+0x38], R27 ;  /* 0x0000381b01007387 */ /* 0x0001e20000100800 */
[----:B------:R-:W-:-:S03]  /*a210*/  IADD3 R28, P5, R48, R5, RZ ;  /* 0x00000005301c7210 */ /* 0x000fc60007fbe0ff */
[----:B------:R-:W2:Y:S04]  /*a220*/  LDL.LU R45, [R1+0x108] ;  /* 0x00010800012d7983 */ /* 0x000ea80000300800 */
[----:B------:R-:W2:Y:S01]  /*a230*/  LDL.LU R44, [R1+0x15c] ;  /* 0x00015c00012c7983 */ /* 0x000ea20000300800 */
[----:B0-----:R-:W-:-:S03]  /*a240*/  SEL R27, R41, RZ, P3 ;  /* 0x000000ff291b7207 */ /* 0x001fc60001800000 */
[----:B------:R-:W2:Y:S01]  /*a250*/  LDL.LU R46, [R1+0x10c] ;  /* 0x00010c00012e7983 */ /* 0x000ea20000300800 */
[----:B------:R-:W-:-:S03]  /*a260*/  @P2 SEL R27, R39, R38, !P6 ;  /* 0x00000026271b2207 */ /* 0x000fc60007000000 */
[----:B------:R-:W2:Y:S01]  /*a270*/  LDL.LU R42, [R1+0x160] ;  /* 0x00016000012a7983 */ /* 0x000ea20000300800 */
[----:B------:R-:W-:-:S03]  /*a280*/  IMAD.X R29, R50, 0x1, R56, P5 ;  /* 0x00000001321d7824 */ /* 0x000fc600028e0638 */
[----:B------:R-:W2:Y:S04]  /*a290*/  LDL.LU R47, [R1+0xa4] ;  /* 0x0000a400012f7983 */ /* 0x000ea80000300800 */
[----:B------:R-:W2:Y:S04]  /*a2a0*/  LDL.LU R49, [R1+0x104] ;  /* 0x0001040001317983 */ /* 0x000ea80000300800 */
[----:B------:R-:W2:Y:S04]  /*a2b0*/  LDL.LU R48, [R1+0x94] ;  /* 0x0000940001307983 */ /* 0x000ea80000300800 */
[----:B------:R-:W2:Y:S04]  /*a2c0*/  LDL.LU R50, [R1+0xa8] ;  /* 0x0000a80001327983 */ /* 0x000ea80000300800 */
[----:B------:R0:W-:Y:S02]  /*a2d0*/  STL [R1+0x1d8], R27 ;  /* 0x0001d81b01007387 */ /* 0x0001e40000100800 */
[----:B0-----:R-:W-:-:S06]  /*a2e0*/  IMAD.MOV.U32 R27, RZ, RZ, RZ ;  /* 0x000000ffff1b7224 */ /* 0x001fcc00078e00ff */
[----:B------:R-:W2:Y:S01]  /*a2f0*/  @!P0 LDG.E.EL R27, desc[UR18][R28.64] ;  /* 0x000000121c1b8981 */ /* 0x000ea2000c2e1900 */
[----:B------:R-:W-:-:S03]  /*a300*/  IADD3 R30, P5, P6, R43, UR24, R33 ;  /* 0x000000182b1e7c10 */ /* 0x000fc6000febe021 */
[----:B------:R-:W3:Y:S04]  /*a310*/  LDL.LU R43, [R1+0x820] ;  /* 0x00082000012b7983 */ /* 0x000ee80000300800 */
[----:B--2---:R0:W-:Y:S04]  /*a320*/  STL [R1+0x1dc], R27 ;  /* 0x0001dc1b01007387 */ /* 0x0041e80000100800 */
[----:B------:R-:W-:Y:S01]  /*a330*/  STL [R1+0x4], R30 ;  /* 0x0000041e01007387 */ /* 0x000fe20000100800 */
[----:B0-----:R-:W-:Y:S02]  /*a340*/  IADD3.X R27, R17, UR25, R32, P5, P6 ;  /* 0x00000019111b7c10 */ /* 0x001fe4000afec420 */
[----:B---3--:R-:W-:-:S03]  /*a350*/  IADD3 R28, P5, R35, R19, RZ ;  /* 0x00000013231c7210 */ /* 0x008fc60007fbe0ff */
[----:B------:R0:W-:Y:S02]  /*a360*/  STL [R1+0x14], R27 ;  /* 0x0000141b01007387 */ /* 0x0001e40000100800 */
[----:B----4-:R-:W-:Y:S02]  /*a370*/  IMAD.X R29, R59, 0x1, R7, P5 ;  /* 0x000000013b1d7824 */ /* 0x010fe400028e0607 */
[----:B0-----:R-:W-:-:S06]  /*a380*/  IMAD.MOV.U32 R27, RZ, RZ, RZ ;  /* 0x000000ffff1b7224 */ /* 0x001fcc00078e00ff */
[----:B------:R-:W2:Y:S01]  /*a390*/  @P3 LDG.E.EL R27, desc[UR18][R28.64] ;  /* 0x000000121c1b3981 */ /* 0x000ea2000c2e1900 */
[----:B------:R-:W-:-:S05]  /*a3a0*/  IADD3 R30, P5, R61, R9, RZ ;  /* 0x000000093d1e7210 */ /* 0x000fca0007fbe0ff */
[----:B------:R-:W-:Y:S01]  /*a3b0*/  IMAD.X R31, R60, 0x1, R21, P5 ;  /* 0x000000013c1f7824 */ /* 0x000fe200028e0615 */
[----:B--2---:R0:W-:Y:S02]  /*a3c0*/  STL [R1+0xe8], R27 ;  /* 0x0000e81b01007387 */ /* 0x0041e40000100800 */
[----:B0-----:R-:W-:-:S06]  /*a3d0*/  IMAD.MOV.U32 R27, RZ, RZ, RZ ;  /* 0x000000ffff1b7224 */ /* 0x001fcc00078e00ff */
[----:B------:R-:W2:Y:S01]  /*a3e0*/  @P1 LDG.E.EL R27, desc[UR18][R30.64] ;  /* 0x000000121e1b1981 */ /* 0x000ea2000c2e1900 */
[----:B------:R-:W-:-:S04]  /*a3f0*/  IADD3 R59, P5, P6, R0, UR22, R33 ;  /* 0x00000016003b7c10 */ /* 0x000fc8000febe021 */
[----:B------:R-:W-:Y:S01]  /*a400*/  IADD3.X R28, R25, UR23, R32, P5, P6 ;  /* 0x00000017191c7c10 */ /* 0x000fe2000afec420 */
[----:B------:R-:W-:Y:S04]  /*a410*/  STL [R1+0x80c], R59 ;  /* 0x00080c3b01007387 */ /* 0x000fe80000100800 */
[----:B--2---:R0:W-:Y:S04]  /*a420*/  STL [R1+0xe4], R27 ;  /* 0x0000e41b01007387 */ /* 0x0041e80000100800 */
[----:B------:R1:W-:Y:S01]  /*a430*/  STL [R1+0x8], R28 ;  /* 0x0000081c01007387 */ /* 0x0003e20000100800 */
[----:B0-----:R-:W-:-:S04]  /*a440*/  IADD3 R27, P5, P6, R3, UR20, R33 ;  /* 0x00000014031b7c10 */ /* 0x001fc8000febe021 */
[----:B------:R-:W-:Y:S02]  /*a450*/  IADD3.X R0, R4, UR21, R32, P5, P6 ;  /* 0x0000001504007c10 */ /* 0x000fe4000afec420 */
[----:B-1----:R-:W-:-:S03]  /*a460*/  IADD3 R28, P5, R45, R9, RZ ;  /* 0x000000092d1c7210 */ /* 0x002fc60007fbe0ff */
[----:B------:R0:W-:Y:S02]  /*a470*/  STL [R1+0x810], R0 ;  /* 0x0008100001007387 */ /* 0x0001e40000100800 */
[----:B------:R-:W-:Y:S02]  /*a480*/  IMAD.X R29, R44, 0x1, R21, P5 ;  /* 0x000000012c1d7824 */ /* 0x000fe400028e0615 */
[----:B0-----:R-:W-:-:S06]  /*a490*/  IMAD.MOV.U32 R0, RZ, RZ, RZ ;  /* 0x000000ffff007224 */ /* 0x001fcc00078e00ff */
[----:B------:R-:W2:Y:S01]  /*a4a0*/  @P4 LDG.E.EL R0, desc[UR18][R28.64] ;  /* 0x000000121c004981 */ /* 0x000ea2000c2e1900 */
[----:B------:R-:W-:-:S03]  /*a4b0*/  IADD3 R30, P5, R46, R5, RZ ;  /* 0x000000052e1e7210 */ /* 0x000fc60007fbe0ff */
[----:B------:R0:W-:Y:S02]  /*a4c0*/  STL [R1+0xc], R27 ;  /* 0x00000c1b01007387 */ /* 0x0001e40000100800 */
[----:B------:R-:W-:Y:S01]  /*a4d0*/  IMAD.X R31, R42, 0x1, R56, P5 ;  /* 0x000000012a1f7824 */ /* 0x000fe200028e0638 */
[----:B------:R-:W-:Y:S01]  /*a4e0*/  IADD3 R32, P5, R47, R19, RZ ;  /* 0x000000132f207210 */ /* 0x000fe20007fbe0ff */
[----:B------:R-:W3:Y:S04]  /*a4f0*/  LDL.LU R54, [R1+0x164] ;  /* 0x0001640001367983 */ /* 0x000ee80000300800 */
[----:B------:R-:W4:Y:S01]  /*a500*/  LDL.LU R51, [R1+0x16c] ;  /* 0x00016c0001337983 */ /* 0x000f220000300800 */
[----:B------:R-:W-:Y:S01]  /*a510*/  IMAD.X R33, R49, 0x1, R7, P5 ;  /* 0x0000000131217824 */ /* 0x000fe200028e0607 */
[----:B------:R-:W-:-:S02]  /*a520*/  IADD3 R34, P5, R48, R9, RZ ;  /* 0x0000000930227210 */ /* 0x000fc40007fbe0ff */
[----:B------:R-:W3:Y:S01]  /*a530*/  LDL.LU R55, [R1+0x168] ;  /* 0x0001680001377983 */ /* 0x000ee20000300800 */
[----:B0-----:R-:W-:-:S03]  /*a540*/  IMAD.MOV.U32 R27, RZ, RZ, RZ ;  /* 0x000000ffff1b7224 */ /* 0x001fc600078e00ff */
[----:B------:R-:W3:Y:S01]  /*a550*/  LDL.LU R60, [R1+0x170] ;  /* 0x00017000013c7983 */ /* 0x000ee20000300800 */
[----:B------:R-:W-:Y:S01]  /*a560*/  IMAD.X R35, R50, 0x1, R21, P5 ;  /* 0x0000000132237824 */ /* 0x000fe200028e0615 */
[----:B------:R-:W-:Y:S02]  /*a570*/  IADD3 R61, P5, R13, UR6, RZ ;  /* 0x000000060d3d7c10 */ /* 0x000fe4000ffbe0ff */
[----:B------:R-:W3:Y:S04]  /*a580*/  @!P0 LDG.E.EL R27, desc[UR18][R30.64] ;  /* 0x000000121e1b8981 */ /* 0x000ee8000c2e1900 */
[----:B--2---:R0:W-:Y:S04]  /*a590*/  STL [R1+0xd8], R0 ;  /* 0x0000d80001007387 */ /* 0x0041e80000100800 */
[----:B0-----:R-:W2:Y:S04]  /*a5a0*/  LDL.LU R0, [R1+0x10] ;  /* 0x0000100001007983 */ /* 0x001ea80000300800 */
[----:B------:R-:W2:Y:S04]  /*a5b0*/  LDL.LU R52, [R1+0x14c] ;  /* 0x00014c0001347983 */ /* 0x000ea80000300800 */
[----:B------:R-:W2:Y:S04]  /*a5c0*/  LDL.LU R45, [R1+0x158] ;  /* 0x00015800012d7983 */ /* 0x000ea80000300800 */
[----:B------:R-:W2:Y:S04]  /*a5d0*/  LDL.LU R44, [R1+0x13c] ;  /* 0x00013c00012c7983 */ /* 0x000ea80000300800 */
[----:B------:R-:W2:Y:S04]  /*a5e0*/  LDL.LU R46, [R1+0x150] ;  /* 0x00015000012e7983 */ /* 0x000ea80000300800 */
[----:B------:R0:W-:Y:S02]  /*a5f0*/  STL [R1+0x818], R13 ;  /* 0x0008180d01007387 */ /* 0x0001e40000100800 */
[----:B0-----:R-:W-:-:S06]  /*a600*/  IMAD.MOV.U32 R13, RZ, RZ, RZ ;  /* 0x000000ffff0d7224 */ /* 0x001fcc00078e00ff */
[----:B------:R-:W2:Y:S01]  /*a610*/  @P1 LDG.E.EL R13, desc[UR18][R34.64] ;  /* 0x00000012220d1981 */ /* 0x000ea2000c2e1900 */
[C---:B------:R-:W-:Y:S01]  /*a620*/  IMAD.SHL.U32 R57, R61.reuse, 0x4, RZ ;  /* 0x000000043d397824 */ /* 0x040fe200078e00ff */
[----:B------:R-:W-:Y:S02]  /*a630*/  IADD3.X R28, R24, UR4, RZ, P5, !PT ;  /* 0x00000004181c7c10 */ /* 0x000fe4000affe4ff */
[----:B---3--:R-:W-:Y:S02]  /*a640*/  STL [R1+0x1e4], R27 ;  /* 0x0001e41b01007387 */ /* 0x008fe40000100800 */
[----:B------:R-:W-:Y:S02]  /*a650*/  SHF.L.U64.HI R61, R61, 0x2, R28 ;  /* 0x000000023d3d7819 */ /* 0x000fe4000001021c */
[----:B------:R-:W-:Y:S01]  /*a660*/  IADD3 R50, P5, P6, R15, UR26, R57 ;  /* 0x0000001a0f327c10 */ /* 0x000fe2000febe039 */
[----:B------:R-:W3:Y:S03]  /*a670*/  LDL.LU R42, [R1+0x140] ;  /* 0x00014000012a7983 */ /* 0x000ee60000300800 */
[----:B------:R-:W-:Y:S01]  /*a680*/  IADD3.X R53, R16, UR27, R61, P5, P6 ;  /* 0x0000001b10357c10 */ /* 0x000fe2000afec43d */
[----:B------:R-:W3:Y:S01]  /*a690*/  LDL.LU R47, [R1+0x154] ;  /* 0x00015400012f7983 */ /* 0x000ee20000300800 */
[----:B------:R-:W-:-:S03]  /*a6a0*/  IADD3 R28, P5, R54, R9, RZ ;  /* 0x00000009361c7210 */ /* 0x000fc60007fbe0ff */
[----:B------:R-:W3:Y:S04]  /*a6b0*/  LDL.LU R48, [R1+0x58] ;  /* 0x0000580001307983 */ /* 0x000ee80000300800 */
[----:B------:R-:W3:Y:S04]  /*a6c0*/  LDL.LU R49, [R1+0x5c] ;  /* 0x00005c0001317983 */ /* 0x000ee80000300800 */
[----:B------:R0:W-:Y:S01]  /*a6d0*/  STL [R1+0x814], R50 ;  /* 0x0008143201007387 */ /* 0x0001e20000100800 */
[----:B----4-:R-:W-:-:S03]  /*a6e0*/  IMAD.X R29, R51, 0x1, R21, P5 ;  /* 0x00000001331d7824 */ /* 0x010fc600028e0615 */
[----:B0-----:R-:W4:Y:S04]  /*a6f0*/  LDL.LU R50, [R1+0x1c] ;  /* 0x00001c0001327983 */ /* 0x001f280000300800 */
[----:B--2---:R0:W-:Y:S02]  /*a700*/  STL [R1+0x108], R13 ;  /* 0x0001080d01007387 */ /* 0x0041e40000100800 */
[----:B0-----:R-:W-:-:S06]  /*a710*/  IMAD.MOV.U32 R13, RZ, RZ, RZ ;  /* 0x000000ffff0d7224 */ /* 0x001fcc00078e00ff */
[----:B------:R-:W2:Y:S01]  /*a720*/  @P4 LDG.E.EL R13, desc[UR18][R28.64] ;  /* 0x000000121c0d4981 */ /* 0x000ea2000c2e1900 */
[----:B------:R-:W-:-:S05]  /*a730*/  IADD3 R30, P5, R55, R5, RZ ;  /* 0x00000005371e7210 */ /* 0x000fca0007fbe0ff */
[----:B------:R-:W-:Y:S01]  /*a740*/  IMAD.X R31, R60, 0x1, R56, P5 ;  /* 0x000000013c1f7824 */ /* 0x000fe200028e0638 */
[----:B--2---:R0:W-:Y:S02]  /*a750*/  STL [R1+0x104], R13 ;  /* 0x0001040d01007387 */ /* 0x0041e40000100800 */
[----:B0-----:R-:W-:-:S06]  /*a760*/  IMAD.MOV.U32 R13, RZ, RZ, RZ ;  /* 0x000000ffff0d7224 */ /* 0x001fcc00078e00ff */
[----:B------:R-:W2:Y:S01]  /*a770*/  @!P0 LDG.E.EL R13, desc[UR18][R30.64] ;  /* 0x000000121e0d8981 */ /* 0x000ea2000c2e1900 */
[----:B----4-:R-:W-:-:S04]  /*a780*/  IADD3 R54, P5, P6, R50, UR24, R57 ;  /* 0x0000001832367c10 */ /* 0x010fc8000febe039 */
[----:B------:R-:W-:Y:S02]  /*a790*/  IADD3.X R60, R17, UR25, R61, P5, P6 ;  /* 0x00000019113c7c10 */ /* 0x000fe4000afec43d */
[----:B------:R-:W-:Y:S01]  /*a7a0*/  IADD3 R28, P5, R52, R19, RZ ;  /* 0x00000013341c7210 */ /* 0x000fe20007fbe0ff */
[----:B------:R-:W-:-:S04]  /*a7b0*/  IMAD.MOV.U32 R27, RZ, RZ, RZ ;  /* 0x000000ffff1b7224 */ /* 0x000fc800078e00ff */
[----:B------:R-:W-:Y:S02]  /*a7c0*/  IMAD.X R29, R45, 0x1, R7, P5 ;  /* 0x000000012d1d7824 */ /* 0x000fe400028e0607 */
[----:B------:R-:W4:Y:S04]  /*a7d0*/  @P3 LDG.E.EL R27, desc[UR18][R32.64] ;  /* 0x00000012201b3981 */ /* 0x000f28000c2e1900 */
[----:B--2---:R0:W-:Y:S02]  /*a7e0*/  STL [R1+0x1e0], R13 ;  /* 0x0001e00d01007387 */ /* 0x0041e40000100800 */
[----:B0-----:R-:W-:-:S06]  /*a7f0*/  IMAD.MOV.U32 R13, RZ, RZ, RZ ;  /* 0x000000ffff0d7224 */ /* 0x001fcc00078e00ff */
[----:B------:R-:W2:Y:S01]  /*a800*/  @P3 LDG.E.EL R13, desc[UR18][R28.64] ;  /* 0x000000121c0d3981 */ /* 0x000ea2000c2e1900 */
[----:B------:R-:W-:-:S03]  /*a810*/  IADD3 R30, P5, R44, R9, RZ ;  /* 0x000000092c1e7210 */ /* 0x000fc60007fbe0ff */
[----:B----4-:R-:W-:Y:S02]  /*a820*/  STL [R1+0x10c], R27 ;  /* 0x00010c1b01007387 */ /* 0x010fe40000100800 */
[----:B------:R-:W-:Y:S01]  /*a830*/  IMAD.X R31, R46, 0x1, R21, P5 ;  /* 0x000000012e1f7824 */ /* 0x000fe200028e0615 */
[----:B------:R-:W-:Y:S01]  /*a840*/  IADD3 R51, P5, P6, R0, UR22, R57 ;  /* 0x0000001600337c10 */ /* 0x000fe2000febe039 */
[----:B--2---:R0:W-:Y:S03]  /*a850*/  STL [R1+0x158], R13 ;  /* 0x0001580d01007387 */ /* 0x0041e60000100800 */
[----:B------:R-:W-:Y:S01]  /*a860*/  IADD3.X R55, R25, UR23, R61, P5, P6 ;  /* 0x0000001719377c10 */ /* 0x000fe2000afec43d */
[----:B0-----:R-:W-:Y:S01]  /*a870*/  IMAD.MOV.U32 R13, RZ, RZ, RZ ;  /* 0x000000ffff0d7224 */ /* 0x001fe200078e00ff */
[----:B------:R-:W2:Y:S01]  /*a880*/  LDL R27, [R1+0xdc] ;  /* 0x0000dc00011b7983 */ /* 0x000ea20000100800 */
[----:B------:R-:W-:-:S03]  /*a890*/  IADD3 R57, P5, P6, R3, UR20, R57 ;  /* 0x0000001403397c10 */ /* 0x000fc6000febe039 */
[----:B------:R-:W4:Y:S04]  /*a8a0*/  LDL.LU R38, [R1+0x11c] ;  /* 0x00011c0001267983 */ /* 0x000f280000300800 */
[----:B------:R0:W2:Y:S01]  /*a8b0*/  @P1 LDG.E.EL R13, desc[UR18][R30.64] ;  /* 0x000000121e0d1981 */ /* 0x0000a2000c2e1900 */
[----:B------:R-:W-:Y:S02]  /*a8c0*/  IADD3.X R61, R4, UR21, R61, P5, P6 ;  /* 0x00000015043d7c10 */ /* 0x000fe4000afec43d */
[----:B---3--:R-:W-:Y:S01]  /*a8d0*/  IADD3 R28, P5, R42, R9, RZ ;  /* 0x000000092a1c7210 */ /* 0x008fe20007fbe0ff */
[----:B------:R-:W3:Y:S04]  /*a8e0*/  LDL.LU R44, [R1+0x7c] ;  /* 0x00007c00012c7983 */ /* 0x000ee80000300800 */
[----:B------:R-:W-:Y:S01]  /*a8f0*/  IMAD.X R29, R47, 0x1, R21, P5 ;  /* 0x000000012f1d7824 */ /* 0x000fe200028e0615 */
[----:B0-----:R-:W-:-:S02]  /*a900*/  IADD3 R30, P5, R48, R19, RZ ;  /* 0x00000013301e7210 */ /* 0x001fc40007fbe0ff */
[----:B------:R-:W3:Y:S04]  /*a910*/  LDL.LU R48, [R1+0xa0] ;  /* 0x0000a00001307983 */ /* 0x000ee80000300800 */
[----:B--2---:R0:W-:Y:S02]  /*a920*/  STL [R1+0x150], R13 ;  /* 0x0001500d01007387 */ /* 0x0041e40000100800 */
[----:B0-----:R-:W-:-:S06]  /*a930*/  IMAD.MOV.U32 R13, RZ, RZ, RZ ;  /* 0x000000ffff0d7224 */ /* 0x001fcc00078e00ff */
[----:B------:R0:W2:Y:S04]  /*a940*/  @P4 LDG.E.EL R13, desc[UR18][R28.64] ;  /* 0x000000121c0d4981 */ /* 0x0000a8000c2e1900 */
[----:B------:R-:W3:Y:S01]  /*a950*/  LDL.LU R29, [R1+0x9c] ;  /* 0x00009c00011d7983 */ /* 0x000ee20000300800 */
[----:B------:R-:W-:Y:S01]  /*a960*/  IMAD.X R31, R49, 0x1, R7, P5 ;  /* 0x00000001311f7824 */ /* 0x000fe200028e0607 */
[----:B------:R-:W-:Y:S02]  /*a970*/  IADD3 R52, P5, R11, UR6, RZ ;  /* 0x000000060b347c10 */ /* 0x000fe4000ffbe0ff */
[----:B------:R-:W3:Y:S01]  /*a980*/  LDL.LU R41, [R1+0x60] ;  /* 0x0000600001297983 */ /* 0x000ee20000300800 */
[----:B------:R-:W-:Y:S02]  /*a990*/  ISETP.NE.AND P6, PT, R2, 0x10, PT ;  /* 0x000000100200780c */ /* 0x000fe40003fc5270 */
[----:B------:R-:W-:Y:S01]  /*a9a0*/  SEL R36, R36, RZ, P1 ;  /* 0x000000ff24247207 */ /* 0x000fe20000800000 */
[----:B------:R-:W3:Y:S01]  /*a9b0*/  LDL.LU R47, [R1+0x6c] ;  /* 0x00006c00012f7983 */ /* 0x000ee20000300800 */
[----:B------:R-:W-:Y:S01]  /*a9c0*/  SEL R37, R37, RZ, P4 ;  /* 0x000000ff25257207 */ /* 0x000fe20002000000 */
[----:B------:R-:W-:-:S02]  /*a9d0*/  IMAD.SHL.U32 R49, R52, 0x4, RZ ;  /* 0x0000000434317824 */ /* 0x000fc400078e00ff */
[----:B------:R-:W3:Y:S01]  /*a9e0*/  LDL R59, [R1+0xfc] ;  /* 0x0000fc00013b7983 */ /* 0x000ee20000100800 */
[----:B0-----:R-:W-:-:S04]  /*a9f0*/  IADD3.X R28, R23, UR4, RZ, P5, !PT ;  /* 0x00000004171c7c10 */ /* 0x001fc8000affe4ff */
[----:B------:R-:W-:Y:S01]  /*aa00*/  SHF.L.U64.HI R52, R52, 0x2, R28 ;  /* 0x0000000234347819 */ /* 0x000fe2000001021c */
[----:B--2---:R0:W-:Y:S02]  /*aa10*/  STL [R1+0x14c], R13 ;  /* 0x00014c0d01007387 */ /* 0x0041e40000100800 */
[----:B0-----:R-:W-:Y:S02]  /*aa20*/  SEL R13, R40, RZ, P3 ;  /* 0x000000ff280d7207 */ /* 0x001fe40001800000 */
[----:B------:R-:W-:Y:S02]  /*aa30*/  @P2 SEL R13, R36, R37, !P6 ;  /* 0x00000025240d2207 */ /* 0x000fe40007000000 */
[----:B------:R-:W-:Y:S02]  /*aa40*/  CS2R R36, SRZ ;  /* 0x0000000000247805 */ /* 0x000fe4000001ff00 */
[----:B------:R-:W-:Y:S01]  /*aa50*/  IADD3 R42, P5, P6, R12, UR26, R49 ;  /* 0x0000001a0c2a7c10 */ /* 0x000fe2000febe031 */
[----:B------:R-:W2:Y:S03]  /*aa60*/  LDL.LU R40, [R1+0x80] ;  /* 0x0000800001287983 */ /* 0x000ea60000300800 */
[----:B------:R-:W-:Y:S01]  /*aa70*/  IADD3.X R46, R6, UR27, R52, P5, P6 ;  /* 0x0000001b062e7c10 */ /* 0x000fe2000afec434 */
[----:B------:R3:W2:Y:S04]  /*aa80*/  @P3 LDG.E.EL R36, desc[UR18][R30.64] ;  /* 0x000000121e243981 */ /* 0x0006a8000c2e1900 */
[----:B------:R-:W2:Y:S04]  /*aa90*/  LDL.LU R34, [R1+0x8c] ;  /* 0x00008c0001227983 */ /* 0x000ea80000300800 */
[----:B------:R-:W2:Y:S01]  /*aaa0*/  LDL.LU R35, [R1+0x68] ;  /* 0x0000680001237983 */ /* 0x000ea20000300800 */
[----:B---3--:R-:W-:-:S03]  /*aab0*/  IADD3 R30, P5, R29, R9, RZ ;  /* 0x000000091d1e7210 */ /* 0x008fc60007fbe0ff */
[----:B------:R0:W-:Y:S02]  /*aac0*/  STL [R1+0x1c0], R13 ;  /* 0x0001c00d01007387 */ /* 0x0001e40000100800 */
[----:B----4-:R-:W-:Y:S02]  /*aad0*/  IMAD.X R31, R38, 0x1, R21, P5 ;  /* 0x00000001261f7824 */ /* 0x010fe400028e0615 */
[----:B------:R-:W3:Y:S04]  /*aae0*/  LDL.LU R32, [R1+0x84] ;  /* 0x0000840001207983 */ /* 0x000ee80000300800 */
[----:B------:R-:W4:Y:S04]  /*aaf0*/  LDL.LU R33, [R1+0x70] ;  /* 0x0000700001217983 */ /* 0x000f280000300800 */
[----:B0-----:R-:W2:Y:S04]  /*ab00*/  LDL.LU R13, [R1+0x88] ;  /* 0x00008800010d7983 */ /* 0x001ea80000300800 */
[----:B------:R-:W2:Y:S04]  /*ab10*/  LDL.LU R39, [R1] ;  /* 0x0000000001277983 */ /* 0x000ea80000300800 */
[----:B------:R-:W2:Y:S04]  /*ab20*/  LDL.LU R45, [R1+0x50] ;  /* 0x00005000012d7983 */ /* 0x000ea80000300800 */
[----:B------:R-:W2:Y:S04]  /*ab30*/  @P1 LDG.E.EL R37, desc[UR18][R30.64] ;  /* 0x000000121e251981 */ /* 0x000ea8000c2e1900 */
[----:B------:R-:W2:Y:S04]  /*ab40*/  LDL.LU R30, [R1+0x138] ;  /* 0x00013800011e7983 */ /* 0x000ea80000300800 */
[----:B------:R-:W3:Y:S01]  /*ab50*/  LDL.LU R31, [R1+0x144] ;  /* 0x00014400011f7983 */ /* 0x000ee20000300800 */
[----:B------:R-:W-:Y:S01]  /*ab60*/  IADD3 R28, P5, R44, R9, RZ ;  /* 0x000000092c1c7210 */ /* 0x000fe20007fbe0ff */
[----:B------:R-:W-:-:S04]  /*ab70*/  IMAD.MOV.U32 R38, RZ, RZ, RZ ;  /* 0x000000ffff267224 */ /* 0x000fc800078e00ff */
[----:B------:R-:W-:Y:S01]  /*ab80*/  IMAD.X R29, R48, 0x1, R21, P5 ;  /* 0x00000001301d7824 */ /* 0x000fe200028e0615 */
[----:B------:R-:W-:-:S04]  /*ab90*/  IADD3 R44, P5, P6, R27, UR24, R49 ;  /* 0x000000181b2c7c10 */ /* 0x000fc8000febe031 */
[----:B------:R2:W4:Y:S01]  /*aba0*/  @P4 LDG.E.EL R38, desc[UR18][R28.64] ;  /* 0x000000121c264981 */ /* 0x000522000c2e1900 */
[----:B------:R-:W-:Y:S02]  /*abb0*/  IADD3.X R48, R8, UR25, R52, P5, P6 ;  /* 0x0000001908307c10 */ /* 0x000fe4000afec434 */
[----:B--2---:R-:W-:-:S05]  /*abc0*/  IADD3 R28, P5, R30, R5, RZ ;  /* 0x000000051e1c7210 */ /* 0x004fca0007fbe0ff */
[----:B---3--:R-:W-:Y:S01]  /*abd0*/  IMAD.X R29, R31, 0x1, R56, P5 ;  /* 0x000000011f1d7824 */ /* 0x008fe200028e0638 */
[----:B------:R-:W-:Y:S01]  /*abe0*/  IADD3 R30, P5, R41, R19, RZ ;  /* 0x00000013291e7210 */ /* 0x000fe20007fbe0ff */
[----:B------:R-:W-:-:S06]  /*abf0*/  IMAD.MOV.U32 R41, RZ, RZ, RZ ;  /* 0x000000ffff297224 */ /* 0x000fcc00078e00ff */
[----:B------:R-:W2:Y:S01]  /*ac00*/  @!P0 LDG.E.EL R41, desc[UR18][R28.64] ;  /* 0x000000121c298981 */ /* 0x000ea2000c2e1900 */
[----:B------:R-:W-:-:S03]  /*ac10*/  IMAD.X R31, R47, 0x1, R7, P5 ;  /* 0x000000012f1f7824 */ /* 0x000fc600028e0607 */
[----:B--2---:R0:W-:Y:S02]  /*ac20*/  STL [R1+0x1bc], R41 ;  /* 0x0001bc2901007387 */ /* 0x0041e40000100800 */
[----:B0-----:R-:W-:-:S06]  /*ac30*/  IMAD.MOV.U32 R41, RZ, RZ, RZ ;  /* 0x000000ffff297224 */ /* 0x001fcc00078e00ff */
[----:B------:R-:W2:Y:S04]  /*ac40*/  @P3 LDG.E.EL R41, desc[UR18][R30.64] ;  /* 0x000000121e293981 */ /* 0x000ea8000c2e1900 */
[----:B--2---:R0:W-:Y:S02]  /*ac50*/  STL [R1+0x7c], R41 ;  /* 0x00007c2901007387 */ /* 0x0041e40000100800 */
[----:B0-----:R-:W-:-:S04]  /*ac60*/  IADD3 R41, P5, P6, R59, UR22, R49 ;  /* 0x000000163b297c10 */ /* 0x001fc8000febe031 */
[----:B------:R-:W-:Y:S02]  /*ac70*/  IADD3.X R47, R14, UR23, R52, P5, P6 ;  /* 0x000000170e2f7c10 */ /* 0x000fe4000afec434 */
[----:B------:R-:W-:-:S04]  /*ac80*/  IADD3 R49, P5, P6, R3, UR20, R49 ;  /* 0x0000001403317c10 */ /* 0x000fc8000febe031 */
[----:B------:R-:W-:Y:S02]  /*ac90*/  IADD3.X R52, R4, UR21, R52, P5, P6 ;  /* 0x0000001504347c10 */ /* 0x000fe4000afec434 */
[----:B------:R-:W-:-:S05]  /*aca0*/  IADD3 R28, P5, R40, R9, RZ ;  /* 0x00000009281c7210 */ /* 0x000fca0007fbe0ff */
[----:B------:R-:W-:Y:S01]  /*acb0*/  IMAD.X R29, R34, 0x1, R21, P5 ;  /* 0x00000001221d7824 */ /* 0x000fe200028e0615 */
[----:B------:R-:W-:-:S05]  /*acc0*/  IADD3 R30, P5, R35, R9, RZ ;  /* 0x00000009231e7210 */ /* 0x000fca0007fbe0ff */
[----:B------:R-:W-:Y:S01]  /*acd0*/  IMAD.X R31, R32, 0x1, R21, P5 ;  /* 0x00000001201f7824 */ /* 0x000fe200028e0615 */
[----:B----4-:R-:W-:-:S05]  /*ace0*/  IADD3 R32, P5, R33, R5, RZ ;  /* 0x0000000521207210 */ /* 0x010fca0007fbe0ff */
[----:B------:R-:W-:Y:S02]  /*acf0*/  IMAD.X R33, R13, 0x1, R56, P5 ;  /* 0x000000010d217824 */ /* 0x000fe400028e0638 */
[----:B------:R-:W-:-:S06]  /*ad00*/  IMAD.MOV.U32 R13, RZ, RZ, RZ ;  /* 0x000000ffff0d7224 */ /* 0x000fcc00078e00ff */
[----:B------:R-:W2:Y:S01]  /*ad10*/  @P1 LDG.E.EL R13, desc[UR18][R28.64] ;  /* 0x000000121c0d1981 */ /* 0x000ea2000c2e1900 */
[----:B------:R-:W-:Y:S01]  /*ad20*/  IADD3 R34, P5, R39, R19, RZ ;  /* 0x0000001327227210 */ /* 0x000fe20007fbe0ff */
[----:B------:R-:W-:Y:S02]  /*ad30*/  IMAD.MOV.U32 R39, RZ, RZ, RZ ;  /* 0x000000ffff277224 */ /* 0x000fe400078e00ff */
[----:B------:R-:W-:Y:S02]  /*ad40*/  IMAD.MOV.U32 R40, RZ, RZ, RZ ;  /* 0x000000ffff287224 */ /* 0x000fe400078e00ff */
[----:B------:R-:W-:Y:S02]  /*ad50*/  IMAD.X R35, R45, 0x1, R7, P5 ;  /* 0x000000012d237824 */ /* 0x000fe400028e0607 */
[----:B------:R0:W3:Y:S04]  /*ad60*/  @!P0 LDG.E.EL R39, desc[UR18][R32.64] ;  /* 0x0000001220278981 */ /* 0x0000e8000c2e1900 */
[----:B------:R1:W4:Y:S04]  /*ad70*/  @P3 LDG.E.EL R40, desc[UR18][R34.64] ;  /* 0x0000001222283981 */ /* 0x000328000c2e1900 */
[----:B--2---:R2:W-:Y:S02]  /*ad80*/  STL [R1+0x70], R13 ;  /* 0x0000700d01007387 */ /* 0x0045e40000100800 */
[----:B--2---:R-:W-:-:S06]  /*ad90*/  IMAD.MOV.U32 R13, RZ, RZ, RZ ;  /* 0x000000ffff0d7224 */ /* 0x004fcc00078e00ff */
[----:B------:R-:W2:Y:S04]  /*ada0*/  @P4 LDG.E.EL R13, desc[UR18][R30.64] ;  /* 0x000000121e0d4981 */ /* 0x000ea8000c2e1900 */
[----:B------:R-:W3:Y:S04]  /*adb0*/  LDL.LU R30, [R1+0x64] ;  /* 0x00006400011e7983 */ /* 0x000ee80000300800 */
[----:B------:R-:W3:Y:S01]  /*adc0*/  LDL.LU R31, [R1+0x78] ;  /* 0x00007800011f7983 */ /* 0x000ee20000300800 */
[----:B------:R-:W-:-:S04]  /*add0*/  IADD3 R28, P5, R22, UR6, RZ ;  /* 0x00000006161c7c10 */ /* 0x000fc8000ffbe0ff */
[----:B------:R-:W-:Y:S01]  /*ade0*/  IADD3.X R29, R18, UR4, RZ, P5, !PT ;  /* 0x00000004121d7c10 */ /* 0x000fe2000affe4ff */
[----:B0-----:R-:W-:-:S03]  /*adf0*/  IMAD.SHL.U32 R32, R28, 0x4, RZ ;  /* 0x000000041c207824 */ /* 0x001fc600078e00ff */
[----:B------:R-:W-:Y:S01]  /*ae00*/  SHF.L.U64.HI R33, R28, 0x2, R29 ;  /* 0x000000021c217819 */ /* 0x000fe2000001021d */
[----:B-1----:R-:W-:Y:S01]  /*ae10*/  IMAD.MOV.U32 R34, RZ, RZ, RZ ;  /* 0x000000ffff227224 */ /* 0x002fe200078e00ff */
[----:B--2---:R0:W-:Y:S04]  /*ae20*/  STL [R1+0x6c], R13 ;  /* 0x00006c0d01007387 */ /* 0x0041e80000100800 */
[----:B0-----:R-:W2:Y:S04]  /*ae30*/  LDL.LU R13, [R1+0x118] ;  /* 0x00011800010d7983 */ /* 0x001ea80000300800 */
[----:B---3--:R0:W-:Y:S04]  /*ae40*/  STL [R1+0x1d4], R39 ;  /* 0x0001d42701007387 */ /* 0x0081e80000100800 */
[----:B0-----:R-:W3:Y:S04]  /*ae50*/  LDL.LU R39, [R1+0x30] ;  /* 0x0000300001277983 */ /* 0x001ee80000300800 */
[----:B------:R-:W2:Y:S04]  /*ae60*/  LDL.LU R35, [R1+0x28] ;  /* 0x0000280001237983 */ /* 0x000ea80000300800 */
[----:B----4-:R0:W-:Y:S02]  /*ae70*/  STL [R1+0xa8], R40 ;  /* 0x0000a82801007387 */ /* 0x0101e40000100800 */
[----:B0-----:R-:W-:-:S04]  /*ae80*/  IADD3 R40, P5, P6, R12, UR26, R32 ;  /* 0x0000001a0c287c10 */ /* 0x001fc8000febe020 */
[----:B------:R-:W-:Y:S02]  /*ae90*/  IADD3.X R45, R6, UR27, R33, P5, P6 ;  /* 0x0000001b062d7c10 */ /* 0x000fe4000afec421 */
[----:B------:R-:W-:-:S05]  /*aea0*/  IADD3 R28, P5, R30, R9, RZ ;  /* 0x000000091e1c7210 */ /* 0x000fca0007fbe0ff */
[----:B------:R-:W-:-:S05]  /*aeb0*/  IMAD.X R29, R31, 0x1, R21, P5 ;  /* 0x000000011f1d7824 */ /* 0x000fca00028e0615 */
[----:B------:R-:W4:Y:S01]  /*aec0*/  @P1 LDG.E.EL R34, desc[UR18][R28.64] ;  /* 0x000000121c221981 */ /* 0x000f22000c2e1900 */
[----:B------:R-:W-:-:S03]  /*aed0*/  IADD3 R30, P5, R43, R19, RZ ;  /* 0x000000132b1e7210 */ /* 0x000fc60007fbe0ff */
[----:B------:R-:W2:Y:S02]  /*aee0*/  LDL.LU R43, [R1+0x3c] ;  /* 0x00003c00012b7983 */ /* 0x000ea40000300800 */
[----:B------:R-:W-:Y:S01]  /*aef0*/  IMAD.X R31, R58, 0x1, R7, P5 ;  /* 0x000000013a1f7824 */ /* 0x000fe200028e0607 */
[----:B------:R-:W-:Y:S01]  /*af00*/  IADD3 R58, P5, P6, R27, UR24, R32 ;  /* 0x000000181b3a7c10 */ /* 0x000fe2000febe020 */
[----:B------:R-:W2:Y:S04]  /*af10*/  LDL.LU R28, [R1+0x114] ;  /* 0x00011400011c7983 */ /* 0x000ea80000300800 */
[----:B------:R-:W2:Y:S01]  /*af20*/  LDL.LU R29, [R1+0xac] ;  /* 0x0000ac00011d7983 */ /* 0x000ea20000300800 */
[----:B------:R-:W-:-:S03]  /*af30*/  IADD3.X R27, R8, UR25, R33, P5, P6 ;  /* 0x00000019081b7c10 */ /* 0x000fc6000afec421 */
[----:B----4-:R0:W-:Y:S02]  /*af40*/  STL [R1+0x94], R34 ;  /* 0x0000942201007387 */ /* 0x0101e40000100800 */
[----:B0-----:R-:W-:-:S06]  /*af50*/  IMAD.MOV.U32 R34, RZ, RZ, RZ ;  /* 0x000000ffff227224 */ /* 0x001fcc00078e00ff */
[----:B------:R0:W4:Y:S04]  /*af60*/  @P3 LDG.E.EL R34, desc[UR18][R30.64] ;  /* 0x000000121e223981 */ /* 0x000128000c2e1900 */
[----:B------:R-:W2:Y:S04]  /*af70*/  LDL.LU R30, [R1+0x98] ;  /* 0x00009800011e7983 */ /* 0x000ea80000300800 */
[----:B------:R-:W0:Y:S04]  /*af80*/  LDL.LU R31, [R1+0x2c] ;  /* 0x00002c00011f7983 */ /* 0x000e280000300800 */
[----:B------:R1:W-:Y:S04]  /*af90*/  STL [R1], R27 ;  /* 0x0000001b01007387 */ /* 0x0003e80000100800 */
[----:B-1----:R-:W2:Y:S04]  /*afa0*/  LDL.LU R27, [R1+0x81c] ;  /* 0x00081c00011b7983 */ /* 0x002ea80000300800 */
[----:B--2---:R-:W2:Y:S02]  /*afb0*/  LDG.E.EL.64 R26, desc[UR18][R26.64+0x30] ;  /* 0x000030121a1a7981 */ /* 0x004ea4000c2e1b00 */
[----:B--2---:R-:W-:-:S02]  /*afc0*/  R2UR UR5, R27 ;  /* 0x000000001b0572ca */ /* 0x004fc400000e0000 */
[--C-:B------:R-:W-:Y:S02]  /*afd0*/  IADD3 R27, P5, P6, R59, UR22, R32.reuse ;  /* 0x000000163b1b7c10 */ /* 0x100fe4000febe020 */
[----:B------:R-:W-:Y:S02]  /*afe0*/  R2UR UR4, R26 ;  /* 0x000000001a0472ca */ /* 0x000fe400000e0000 */
[----:B------:R-:W-:Y:S01]  /*aff0*/  IADD3.X R26, R14, UR23, R33, P5, P6 ;  /* 0x000000170e1a7c10 */ /* 0x000fe2000afec421 */
[----:B------:R1:W-:Y:S04]  /*b000*/  STL [R1+0x11c], R27 ;  /* 0x00011c1b01007387 */ /* 0x0003e80000100800 */
[----:B------:R2:W-:Y:S01]  /*b010*/  STL [R1+0x13c], R26 ;  /* 0x00013c1a01007387 */ /* 0x0005e20000100800 */
[----:B-1----:R-:W-:-:S04]  /*b020*/  IADD3 R27, P5, P6, R3, UR20, R32 ;  /* 0x00000014031b7c10 */ /* 0x002fc8000febe020 */
[----:B------:R-:W-:Y:S02]  /*b030*/  IADD3.X R32, R4, UR21, R33, P5, P6 ;  /* 0x0000001504207c10 */ /* 0x000fe4000afec421 */
[----:B--2---:R-:W-:Y:S01]  /*b040*/  IADD3 R26, P5, R30, R9, RZ ;  /* 0x000000091e1a7210 */ /* 0x004fe20007fbe0ff */
[----:B------:R1:W-:Y:S04]  /*b050*/  STL [R1+0x138], R27 ;  /* 0x0001381b01007387 */ /* 0x0003e80000100800 */
[----:B-1----:R-:W-:Y:S01]  /*b060*/  IMAD.X R27, R28, 0x1, R21, P5 ;  /* 0x000000011c1b7824 */ /* 0x002fe200028e0615 */
[----:B------:R-:W-:-:S05]  /*b070*/  IADD3 R28, P5, R29, R5, RZ ;  /* 0x000000051d1c7210 */ /* 0x000fca0007fbe0ff */
[----:B------:R-:W-:Y:S01]  /*b080*/  IMAD.X R29, R13, 0x1, R56, P5 ;  /* 0x000000010d1d7824 */ /* 0x000fe200028e0638 */
[----:B0-----:R-:W-:Y:S01]  /*b090*/  IADD3 R30, P5, R31, R9, RZ ;  /* 0x000000091f1e7210 */ /* 0x001fe20007fbe0ff */
[----:B------:R0:W-:Y:S04]  /*b0a0*/  STL [R1+0x140], R32 ;  /* 0x0001402001007387 */ /* 0x0001e80000100800 */
[----:B------:R-:W-:Y:S01]  /*b0b0*/  IMAD.X R31, R43, 0x1, R21, P5 ;  /* 0x000000012b1f7824 */ /* 0x000fe200028e0615 */
[----:B------:R-:W2:Y:S04]  /*b0c0*/  LDL.LU R13, [R1+0x130] ;  /* 0x00013000010d7983 */ /* 0x000ea80000300800 */
[----:B------:R-:W2:Y:S01]  /*b0d0*/  LDL.LU R43, [R1+0x74] ;  /* 0x00007400012b7983 */ /* 0x000ea20000300800 */
[----:B0-----:R-:W-:Y:S01]  /*b0e0*/  IADD3 R32, P5, R35, R9, RZ ;  /* 0x0000000923207210 */ /* 0x001fe20007fbe0ff */
[----:B------:R-:W-:-:S06]  /*b0f0*/  IMAD.MOV.U32 R35, RZ, RZ, RZ ;  /* 0x000000ffff237224 */ /* 0x000fcc00078e00ff */
[----:B------:R0:W2:Y:S02]  /*b100*/  @P1 LDG.E.EL R35, desc[UR18][R30.64] ;  /* 0x000000121e231981 */ /* 0x0000a4000c2e1900 */
[----:B0-----:R-:W-:-:S06]  /*b110*/  IMAD.MOV.U32 R30, RZ, RZ, RZ ;  /* 0x000000ffff1e7224 */ /* 0x001fcc00078e00ff */
[----:B------:R-:W2:Y:S01]  /*b120*/  @P4 LDG.E.EL R30, desc[UR18][R26.64] ;  /* 0x000000121a1e4981 */ /* 0x000ea2000c2e1900 */
[----:B---3--:R-:W-:Y:S02]  /*b130*/  IMAD.X R33, R39, 0x1, R21, P5 ;  /* 0x0000000127217824 */ /* 0x008fe400028e0615 */
[----:B------:R-:W-:-:S06]  /*b140*/  IMAD.MOV.U32 R39, RZ, RZ, RZ ;  /* 0x000000ffff277224 */ /* 0x000fcc00078e00ff */
[----:B------:R0:W3:Y:S04]  /*b150*/  @P4 LDG.E.EL R39, desc[UR18][R32.64] ;  /* 0x0000001220274981 */ /* 0x0000e8000c2e1900 */
[----:B------:R-:W3:Y:S04]  /*b160*/  LDL.LU R33, [R1+0x4c] ;  /* 0x00004c0001217983 */ /* 0x000ee80000300800 */
[----:B------:R-:W3:Y:S04]  /*b170*/  LDL.LU R27, [R1+0x12c] ;  /* 0x00012c00011b7983 */ /* 0x000ee80000300800 */
[----:B--2---:R1:W-:Y:S02]  /*b180*/  STL [R1+0x64], R30 ;  /* 0x0000641e01007387 */ /* 0x0043e40000100800 */
[----:B-1----:R-:W-:-:S06]  /*b190*/  IMAD.MOV.U32 R30, RZ, RZ, RZ ;  /* 0x000000ffff1e7224 */ /* 0x002fcc00078e00ff */
[----:B------:R-:W2:Y:S04]  /*b1a0*/  @!P0 LDG.E.EL R30, desc[UR18][R28.64] ;  /* 0x000000121c1e8981 */ /* 0x000ea8000c2e1900 */
[----:B------:R-:W3:Y:S04]  /*b1b0*/  LDL.LU R28, [R1+0x148] ;  /* 0x00014800011c7983 */ /* 0x000ee80000300800 */
[----:B------:R-:W3:Y:S01]  /*b1c0*/  LDL.LU R29, [R1+0xb4] ;  /* 0x0000b400011d7983 */ /* 0x000ee20000300800 */
[----:B------:R-:W-:-:S04]  /*b1d0*/  USHF.R.U32.HI UR6, URZ, 0x1d, UR5 ;  /* 0x0000001d3f067899 */ /* 0x000fc80008011605 */
[----:B------:R-:W-:-:S04]  /*b1e0*/  ULOP3.LUT UR6, UR6, 0x4, URZ, 0xc0, !UPT ;  /* 0x0000000406067892 */ /* 0x000fc8000f8ec03f */
[----:B------:R-:W-:-:S04]  /*b1f0*/  UIADD3 UR4, UP0, UR4, UR6, URZ ;  /* 0x0000000604047290 */ /* 0x000fc8000ff1e03f */
[----:B------:R-:W-:Y:S02]  /*b200*/  USHF.L.U32 UR6, UR4, 0x2, URZ ;  /* 0x0000000204067899 */ /* 0x000fe4000800063f */
[----:B------:R-:W-:-:S04]  /*b210*/  UIADD3.X UR5, URZ, UR5, URZ, UP0, !UPT ;  /* 0x000000053f057290 */ /* 0x000fc800087fe43f */
[----:B------:R-:W-:Y:S01]  /*b220*/  IADD3 R31, P5, R10, UR6, RZ ;  /* 0x000000060a1f7c10 */ /* 0x000fe2000ffbe0ff */
[----:B------:R-:W-:-:S06]  /*b230*/  USHF.L.U64.HI UR4, UR4, 0x2, UR5 ;  /* 0x0000000204047899 */ /* 0x000fcc0008010205 */
[----:B0-----:R-:W-:Y:S01]  /*b240*/  IADD3.X R32, R20, UR4, RZ, P5, !PT ;  /* 0x0000000414207c10 */ /* 0x001fe2000affe4ff */
[----:B--2---:R0:W-:Y:S02]  /*b250*/  STL [R1+0x1d0], R30 ;  /* 0x0001d01e01007387 */ /* 0x0041e40000100800 */
[C---:B0-----:R-:W-:Y:S01]  /*b260*/  IMAD.SHL.U32 R30, R31.reuse, 0x4, RZ ;  /* 0x000000041f1e7824 */ /* 0x041fe200078e00ff */
[----:B------:R-:W-:Y:S02]  /*b270*/  SHF.L.U64.HI R31, R31, 0x2, R32 ;  /* 0x000000021f1f7819 */ /* 0x000fe40000010220 */
[----:B------:R-:W2:Y:S02]  /*b280*/  LDL.LU R32, [R1+0x134] ;  /* 0x0001340001207983 */ /* 0x000ea40000300800 */
[----:B------:R-:W-:-:S05]  /*b290*/  IADD3 R26, P5, P6, R50, UR24, R30 ;  /* 0x00000018321a7c10 */ /* 0x000fca000febe01e */
[----:B------:R0:W-:Y:S02]  /*b2a0*/  STL [R1+0x9c], R26 ;  /* 0x00009c1a01007387 */ /* 0x0001e40000100800 */
[----:B0-----:R-:W-:-:S05]  /*b2b0*/  IADD3.X R26, R17, UR25, R31, P5, P6 ;  /* 0x00000019111a7c10 */ /* 0x001fca000afec41f */
[----:B------:R3:W-:Y:S02]  /*b2c0*/  STL [R1+0xa4], R26 ;  /* 0x0000a41a01007387 */ /* 0x0007e40000100800 */
[----:B---3--:R-:W-:-:S05]  /*b2d0*/  IADD3 R26, P5, R27, R19, RZ ;  /* 0x000000131b1a7210 */ /* 0x008fca0007fbe0ff */
[----:B------:R-:W-:Y:S01]  /*b2e0*/  IMAD.X R27, R28, 0x1, R7, P5 ;  /* 0x000000011c1b7824 */ /* 0x000fe200028e0607 */
[----:B------:R-:W-:-:S05]  /*b2f0*/  IADD3 R28, P5, R29, R9, RZ ;  /* 0x000000091d1c7210 */ /* 0x000fca0007fbe0ff */
[----:B------:R-:W-:Y:S02]  /*b300*/  IMAD.X R29, R13, 0x1, R21, P5 ;  /* 0x000000010d1d7824 */ /* 0x000fe400028e0615 */
[----:B------:R-:W-:-:S06]  /*b310*/  IMAD.MOV.U32 R13, RZ, RZ, RZ ;  /* 0x000000ffff0d7224 */ /* 0x000fcc00078e00ff */
[----:B------:R0:W3:Y:S02]  /*b320*/  @P3 LDG.E.EL R13, desc[UR18][R26.64] ;  /* 0x000000121a0d3981 */ /* 0x0000e4000c2e1900 */
[----:B0-----:R-:W-:-:S06]  /*b330*/  IMAD.MOV.U32 R26, RZ, RZ, RZ ;  /* 0x000000ffff1a7224 */ /* 0x001fcc00078e00ff */
[----:B------:R0:W2:Y:S04]  /*b340*/  @P1 LDG.E.EL R26, desc[UR18][R28.64] ;  /* 0x000000121c1a1981 */ /* 0x0000a8000c2e1900 */
[----:B---3--:R1:W-:Y:S04]  /*b350*/  STL [R1+0x130], R13 ;  /* 0x0001300d01007387 */ /* 0x0083e80000100800 */
[----:B-1----:R-:W3:Y:S04]  /*b360*/  LDL.LU R13, [R1+0x818] ;  /* 0x00081800010d7983 */ /* 0x002ee80000300800 */
[----:B------:R-:W3:Y:S01]  /*b370*/  LDL.LU R27, [R1+0x110] ;  /* 0x00011000011b7983 */ /* 0x000ee20000300800 */
[----:B0-----:R-:W-:-:S03]  /*b380*/  IADD3 R29, P5, P6, R0, UR22, R30 ;  /* 0x00000016001d7c10 */ /* 0x001fc6000febe01e */
[----:B--2---:R-:W-:Y:S01]  /*b390*/  STL [R1+0x12c], R26 ;  /* 0x00012c1a01007387 */ /* 0x004fe20000100800 */
[----:B------:R-:W-:-:S03]  /*b3a0*/  IADD3.X R28, R25, UR23, R31, P5, P6 ;  /* 0x00000017191c7c10 */ /* 0x000fc6000afec41f */
[----:B------:R-:W-:Y:S04]  /*b3b0*/  STL [R1+0x84], R29 ;  /* 0x0000841d01007387 */ /* 0x000fe80000100800 */
[----:B------:R0:W-:Y:S02]  /*b3c0*/  STL [R1+0xa0], R28 ;  /* 0x0000a01c01007387 */ /* 0x0001e40000100800 */
[----:B0-----:R-:W-:Y:S01]  /*b3d0*/  IMAD.MOV.U32 R28, RZ, RZ, RZ ;  /* 0x000000ffff1c7224 */ /* 0x001fe200078e00ff */
[----:B---3--:R-:W-:-:S05]  /*b3e0*/  IADD3 R26, P5, R27, R9, RZ ;  /* 0x000000091b1a7210 */ /* 0x008fca0007fbe0ff */
[----:B------:R-:W-:-:S05]  /*b3f0*/  IMAD.X R27, R32, 0x1, R21, P5 ;  /* 0x00000001201b7824 */ /* 0x000fca00028e0615 */
        /* <DEDUP_REMOVED lines=8> */
[----:B------:R-:W2:Y:S04]  /*b480*/  LDL.LU R30, [R1+0xec] ;  /* 0x0000ec00011e7983 */ /* 0x000ea80000300800 */
[----:B------:R-:W-:Y:S01]  /*b490*/  STL [R1+0x98], R27 ;  /* 0x0000981b01007387 */ /* 0x000fe20000100800 */
[----:B0-----:R-:W-:-:S03]  /*b4a0*/  IADD3.X R28, R4, UR21, R31, P5, P6 ;  /* 0x00000015041c7c10 */ /* 0x001fc6000afec41f */
[----:B------:R-:W3:Y:S01]  /*b4b0*/  LDL.LU R32, [R1+0xf0] ;  /* 0x0000f00001207983 */ /* 0x000ee20000300800 */
[----:B------:R-:W-:-:S03]  /*b4c0*/  ISETP.NE.AND P6, PT, R2, 0x10, PT ;  /* 0x000000100200780c */ /* 0x000fc60003fc5270 */
[----:B------:R0:W-:Y:S01]  /*b4d0*/  STL [R1+0xac], R26 ;  /* 0x0000ac1a01007387 */ /* 0x0001e20000100800 */
[----:B------:R-:W-:-:S03]  /*b4e0*/  SEL R31, R36, RZ, P3 ;  /* 0x000000ff241f7207 */ /* 0x000fc60001800000 */
[----:B------:R1:W-:Y:S01]  /*b4f0*/  STL [R1+0xb4], R28 ;  /* 0x0000b41c01007387 */ /* 0x0003e20000100800 */
[----:B------:R-:W-:Y:S02]  /*b500*/  @P2 SEL R31, R37, R38, !P6 ;  /* 0x00000026251f2207 */ /* 0x000fe40007000000 */
[----:B0-----:R-:W-:Y:S01]  /*b510*/  IADD3 R26, P5, R33, R5, RZ ;  /* 0x00000005211a7210 */ /* 0x001fe20007fbe0ff */
[----:B-1----:R-:W2:Y:S04]  /*b520*/  LDL.LU R28, [R1+0xb8] ;  /* 0x0000b800011c7983 */ /* 0x002ea80000300800 */
[----:B------:R-:W-:Y:S01]  /*b530*/  IMAD.X R27, R43, 0x1, R56, P5 ;  /* 0x000000012b1b7824 */ /* 0x000fe200028e0638 */
[----:B------:R-:W2:Y:S04]  /*b540*/  LDL.LU R29, [R1+0xf4] ;  /* 0x0000f400011d7983 */ /* 0x000ea80000300800 */
[----:B------:R-:W2:Y:S04]  /*b550*/  LDL.LU R33, [R1+0xe0] ;  /* 0x0000e00001217983 */ /* 0x000ea80000300800 */
[----:B------:R-:W2:Y:S04]  /*b560*/  LDL.LU R43, [R1+0xf8] ;  /* 0x0000f800012b7983 */ /* 0x000ea80000300800 */
[----:B------:R-:W2:Y:S04]  /*b570*/  LDL.LU R36, [R1+0x44] ;  /* 0x0000440001247983 */ /* 0x000ea80000300800 */
[----:B------:R-:W2:Y:S04]  /*b580*/  LDL.LU R38, [R1+0x100] ;  /* 0x0001000001267983 */ /* 0x000ea80000300800 */
[----:B------:R0:W-:Y:S02]  /*b590*/  STL [R1+0x1ac], R31 ;  /* 0x0001ac1f01007387 */ /* 0x0001e40000100800 */
[----:B0-----:R-:W-:-:S06]  /*b5a0*/  IMAD.MOV.U32 R31, RZ, RZ, RZ ;  /* 0x000000ffff1f7224 */ /* 0x001fcc00078e00ff */
[----:B------:R0:W2:Y:S04]  /*b5b0*/  @!P0 LDG.E.EL R31, desc[UR18][R26.64] ;  /* 0x000000121a1f8981 */ /* 0x0000a8000c2e1900 */
[----:B------:R1:W-:Y:S01]  /*b5c0*/  STL [R1+0x7e0], R13 ;  /* 0x0007e00d01007387 */ /* 0x0003e20000100800 */
[----:B0-----:R-:W-:-:S04]  /*b5d0*/  IADD3 R26, P5, R13, UR6, RZ ;  /* 0x000000060d1a7c10 */ /* 0x001fc8000ffbe0ff */
[----:B------:R-:W-:Y:S01]  /*b5e0*/  IADD3.X R27, R24, UR4, RZ, P5, !PT ;  /* 0x00000004181b7c10 */ /* 0x000fe2000affe4ff */
[C---:B------:R-:W-:Y:S01]  /*b5f0*/  IMAD.SHL.U32 R37, R26.reuse, 0x4, RZ ;  /* 0x000000041a257824 */ /* 0x040fe200078e00ff */
[----:B-1----:R-:W3:Y:S04]  /*b600*/  LDL R13, [R1+0xdc] ;  /* 0x0000dc00010d7983 */ /* 0x002ee80000100800 */
[----:B------:R0:W-:Y:S02]  /*b610*/  STL [R1+0x7e4], R24 ;  /* 0x0007e41801007387 */ /* 0x0001e40000100800 */
[----:B0-----:R-:W-:Y:S02]  /*b620*/  IADD3 R24, P5, P6, R15, UR26, R37 ;  /* 0x0000001a0f187c10 */ /* 0x001fe4000febe025 */
[----:B--2---:R0:W-:Y:S04]  /*b630*/  STL [R1+0x1b0], R31 ;  /* 0x0001b01f01007387 */ /* 0x0041e80000100800 */
[----:B------:R-:W-:Y:S01]  /*b640*/  STL [R1+0x114], R37 ;  /* 0x0001142501007387 */ /* 0x000fe20000100800 */
[----:B0-----:R-:W-:-:S04]  /*b650*/  SHF.L.U64.HI R31, R26, 0x2, R27 ;  /* 0x000000021a1f7819 */ /* 0x001fc8000001021b */
[----:B------:R-:W-:Y:S01]  /*b660*/  IADD3.X R15, R16, UR27, R31, P5, P6 ;  /* 0x0000001b100f7c10 */ /* 0x000fe2000afec41f */
[----:B------:R-:W-:Y:S04]  /*b670*/  STL [R1+0x110], R31 ;  /* 0x0001101f01007387 */ /* 0x000fe80000100800 */
[----:B------:R0:W-:Y:S02]  /*b680*/  STL [R1+0x3c], R24 ;  /* 0x00003c1801007387 */ /* 0x0001e40000100800 */
[----:B0-----:R-:W-:Y:S02]  /*b690*/  IADD3 R24, P5, P6, R50, UR24, R37 ;  /* 0x0000001832187c10 */ /* 0x001fe4000febe025 */
[----:B------:R-:W2:Y:S04]  /*b6a0*/  LDL.LU R50, [R1+0x814] ;  /* 0x0008140001327983 */ /* 0x000ea80000300800 */
[----:B------:R0:W-:Y:S04]  /*b6b0*/  STL [R1+0x68], R15 ;  /* 0x0000680f01007387 */ /* 0x0001e80000100800 */
[----:B------:R-:W-:Y:S01]  /*b6c0*/  STL [R1+0x74], R24 ;  /* 0x0000741801007387 */ /* 0x000fe20000100800 */
[----:B0-----:R-:W-:-:S02]  /*b6d0*/  IADD3.X R15, R17, UR25, R31, P5, P6 ;  /* 0x00000019110f7c10 */ /* 0x001fc4000afec41f */
[----:B------:R-:W-:Y:S02]  /*b6e0*/  IADD3 R16, P5, P6, R0, UR22, R37 ;  /* 0x0000001600107c10 */ /* 0x000fe4000febe025 */
[----:B------:R-:W2:Y:S04]  /*b6f0*/  LDL.LU R0, [R1+0x810] ;  /* 0x0008100001007983 */ /* 0x000ea80000300800 */
[----:B------:R0:W-:Y:S02]  /*b700*/  STL [R1+0x88], R15 ;  /* 0x0000880f01007387 */ /* 0x0001e40000100800 */
[----:B0-----:R-:W-:Y:S02]  /*b710*/  IADD3.X R15, R25, UR23, R31, P5, P6 ;  /* 0x00000017190f7c10 */ /* 0x001fe4000afec41f */
[----:B------:R-:W-:-:S05]  /*b720*/  IADD3 R30, P5, R30, R19, RZ ;  /* 0x000000131e1e7210 */ /* 0x000fca0007fbe0ff */
[----:B------:R-:W-:Y:S01]  /*b730*/  IMAD.X R31, R38, 0x1, R7, P5 ;  /* 0x00000001261f7824 */ /* 0x000fe200028e0607 */
[----:B------:R-:W-:Y:S01]  /*b740*/  IADD3 R26, P5, R36, R9, RZ ;  /* 0x00000009241a7210 */ /* 0x000fe20007fbe0ff */
[----:B------:R0:W-:Y:S04]  /*b750*/  STL [R1+0x78], R16 ;  /* 0x0000781001007387 */ /* 0x0001e80000100800 */
[----:B---3--:R-:W-:Y:S01]  /*b760*/  IMAD.X R27, R32, 0x1, R21, P5 ;  /* 0x00000001201b7824 */ /* 0x008fe200028e0615 */
[----:B0-----:R-:W-:-:S05]  /*b770*/  IADD3 R16, P5, R28, R9, RZ ;  /* 0x000000091c107210 */ /* 0x001fca0007fbe0ff */
[----:B------:R-:W-:Y:S01]  /*b780*/  IMAD.X R17, R29, 0x1, R21, P5 ;  /* 0x000000011d117824 */ /* 0x000fe200028e0615 */
[----:B------:R-:W-:Y:S01]  /*b790*/  IADD3 R28, P5, R33, R5, RZ ;  /* 0x00000005211c7210 */ /* 0x000fe20007fbe0ff */
[----:B------:R-:W-:-:S04]  /*b7a0*/  IMAD.MOV.U32 R37, RZ, RZ, RZ ;  /* 0x000000ffff257224 */ /* 0x000fc800078e00ff */
[----:B------:R-:W-:Y:S02]  /*b7b0*/  IMAD.X R29, R43, 0x1, R56, P5 ;  /* 0x000000012b1d7824 */ /* 0x000fe400028e0638 */
[----:B------:R-:W-:Y:S01]  /*b7c0*/  IMAD.MOV.U32 R43, RZ, RZ, RZ ;  /* 0x000000ffff2b7224 */ /* 0x000fe200078e00ff */
[----:B------:R0:W3:Y:S05]  /*b7d0*/  @P1 LDG.E.EL R37, desc[UR18][R26.64] ;  /* 0x000000121a251981 */ /* 0x0000ea000c2e1900 */
[----:B------:R1:W2:Y:S04]  /*b7e0*/  @P3 LDG.E.EL R43, desc[UR18][R30.64] ;  /* 0x000000121e2b3981 */ /* 0x0002a8000c2e1900 */
[----:B------:R1:W-:Y:S01]  /*b7f0*/  STL [R1+0x8c], R15 ;  /* 0x00008c0f01007387 */ /* 0x0003e20000100800 */
[----:B0-----:R-:W-:-:S03]  /*b800*/  IMAD.MOV.U32 R27, RZ, RZ, RZ ;  /* 0x000000ffff1b7224 */ /* 0x001fc600078e00ff */
[----:B------:R-:W3:Y:S04]  /*b810*/  LDL.LU R38, [R1+0xbc] ;  /* 0x0000bc0001267983 */ /* 0x000ee80000300800 */
[----:B------:R0:W4:Y:S04]  /*b820*/  @P4 LDG.E.EL R27, desc[UR18][R16.64] ;  /* 0x00000012101b4981 */ /* 0x000128000c2e1900 */
[----:B------:R-:W4:Y:S04]  /*b830*/  LDL.LU R36, [R1+0xcc] ;  /* 0x0000cc0001247983 */ /* 0x000f280000300800 */
[----:B------:R-:W4:Y:S04]  /*b840*/  LDL.LU R32, [R1+0x48] ;  /* 0x0000480001207983 */ /* 0x000f280000300800 */
[----:B------:R-:W4:Y:S01]  /*b850*/  LDL.LU R33, [R1+0xc0] ;  /* 0x0000c00001217983 */ /* 0x000f220000300800 */
[----:B-1----:R-:W-:-:S02]  /*b860*/  IADD3 R31, P5, R11, UR6, RZ ;  /* 0x000000060b1f7c10 */ /* 0x002fc4000ffbe0ff */
[----:B------:R-:W-:Y:S02]  /*b870*/  CS2R R24, SRZ ;  /* 0x0000000000187805 */ /* 0x000fe4000001ff00 */
[----:B------:R-:W-:Y:S01]  /*b880*/  IADD3.X R15, R23, UR4, RZ, P5, !PT ;  /* 0x00000004170f7c10 */ /* 0x000fe2000affe4ff */
[----:B------:R-:W-:-:S03]  /*b890*/  IMAD.SHL.U32 R30, R31, 0x4, RZ ;  /* 0x000000041f1e7824 */ /* 0x000fc600078e00ff */
[----:B------:R1:W4:Y:S01]  /*b8a0*/  @!P0 LDG.E.EL R24, desc[UR18][R28.64] ;  /* 0x000000121c188981 */ /* 0x000322000c2e1900 */
[----:B------:R-:W-:Y:S02]  /*b8b0*/  SHF.L.U64.HI R31, R31, 0x2, R15 ;  /* 0x000000021f1f7819 */ /* 0x000fe4000001020f */
[----:B0-----:R-:W-:-:S04]  /*b8c0*/  IADD3 R16, P5, P6, R13, UR24, R30 ;  /* 0x000000180d107c10 */ /* 0x001fc8000febe01e */
[----:B------:R-:W-:Y:S01]  /*b8d0*/  IADD3.X R15, R8, UR25, R31, P5, P6 ;  /* 0x00000019080f7c10 */ /* 0x000fe2000afec41f */
[----:B--2---:R-:W-:Y:S04]  /*b8e0*/  STL [R1+0x7e8], R43 ;  /* 0x0007e82b01007387 */ /* 0x004fe80000100800 */
[----:B------:R-:W2:Y:S04]  /*b8f0*/  LDL.LU R26, [R1+0xd4] ;  /* 0x0000d400011a7983 */ /* 0x000ea80000300800 */
[----:B---3--:R0:W-:Y:S01]  /*b900*/  STL [R1+0x7ec], R37 ;  /* 0x0007ec2501007387 */ /* 0x0081e20000100800 */
[----:B-1----:R-:W-:-:S03]  /*b910*/  IADD3 R28, P5, R38, R19, RZ ;  /* 0x00000013261c7210 */ /* 0x002fc60007fbe0ff */
[----:B0-----:R-:W3:Y:S04]  /*b920*/  LDL.LU R37, [R1+0xc8] ;  /* 0x0000c80001257983 */ /* 0x001ee80000300800 */
[----:B------:R0:W-:Y:S01]  /*b930*/  STL [R1+0x7f0], R11 ;  /* 0x0007f00b01007387 */ /* 0x0001e20000100800 */
[----:B----4-:R-:W-:-:S05]  /*b940*/  IMAD.X R29, R36, 0x1, R7, P5 ;  /* 0x00000001241d7824 */ /* 0x010fca00028e0607 */
[----:B------:R-:W4:Y:S04]  /*b950*/  @P3 LDG.E.EL R25, desc[UR18][R28.64] ;  /* 0x000000121c193981 */ /* 0x000f28000c2e1900 */
[----:B0-----:R-:W2:Y:S04]  /*b960*/  LDL.LU R11, [R1+0xd0] ;  /* 0x0000d000010b7983 */ /* 0x001ea80000300800 */
[----:B------:R0:W-:Y:S04]  /*b970*/  STL [R1+0x7f4], R23 ;  /* 0x0007f41701007387 */ /* 0x0001e80000100800 */
[----:B0-----:R-:W2:Y:S04]  /*b980*/  LDL.LU R23, [R1+0xc4] ;  /* 0x0000c40001177983 */ /* 0x001ea80000300800 */
[----:B------:R-:W-:Y:S04]  /*b990*/  STL [R1+0x7f8], R27 ;  /* 0x0007f81b01007387 */ /* 0x000fe80000100800 */
[----:B------:R0:W-:Y:S04]  /*b9a0*/  STL [R1+0x5c], R16 ;  /* 0x00005c1001007387 */ /* 0x0001e80000100800 */
[----:B------:R1:W-:Y:S04]  /*b9b0*/  STL [R1+0x60], R15 ;  /* 0x0000600f01007387 */ /* 0x0003e80000100800 */
[----:B------:R-:W2:Y:S01]  /*b9c0*/  LDL.LU R43, [R1+0x90] ;  /* 0x00009000012b7983 */ /* 0x000ea20000300800 */
[----:B0-----:R-:W-:Y:S01]  /*b9d0*/  IADD3 R16, P5, R32, R9, RZ ;  /* 0x0000000920107210 */ /* 0x001fe20007fbe0ff */
[----:B-1----:R-:W-:-:S04]  /*b9e0*/  IMAD.MOV.U32 R15, RZ, RZ, RZ ;  /* 0x000000ffff0f7224 */ /* 0x002fc800078e00ff */
[----:B------:R-:W-:-:S05]  /*b9f0*/  IMAD.X R17, R33, 0x1, R21, P5 ;  /* 0x0000000121117824 */ /* 0x000fca00028e0615 */
[----:B------:R-:W2:Y:S04]  /*ba00*/  @P1 LDG.E.EL R15, desc[UR18][R16.64] ;  /* 0x00000012100f1981 */ /* 0x000ea8000c2e1900 */
[----:B------:R0:W-:Y:S04]  /*ba10*/  STL [R1+0x1b8], R24 ;  /* 0x0001b81801007387 */ /* 0x0001e80000100800 */
[----:B0-----:R-:W3:Y:S04]  /*ba20*/  LDL.LU R24, [R1+0xb0] ;  /* 0x0000b00001187983 */ /* 0x001ee80000300800 */
[----:B------:R-:W3:Y:S04]  /*ba30*/  LDL.LU R38, [R1+0x40] ;  /* 0x0000400001267983 */ /* 0x000ee80000300800 */
[----:B------:R-:W3:Y:S04]  /*ba40*/  LDL.LU R36, [R1+0x54] ;  /* 0x0000540001247983 */ /* 0x000ee80000300800 */
[----:B------:R-:W3:Y:S04]  /*ba50*/  LDL.LU R32, [R1+0x24] ;  /* 0x0000240001207983 */ /* 0x000ee80000300800 */
[----:B------:R-:W3:Y:S04]  /*ba60*/  LDL.LU R33, [R1+0x34] ;  /* 0x0000340001217983 */ /* 0x000ee80000300800 */
[----:B----4-:R0:W-:Y:S02]  /*ba70*/  STL [R1+0x7fc], R25 ;  /* 0x0007fc1901007387 */ /* 0x0101e40000100800 */
[----:B0-----:R-:W-:-:S02]  /*ba80*/  IADD3 R25, P5, P6, R59, UR22, R30 ;  /* 0x000000163b197c10 */ /* 0x001fc4000febe01e */
[----:B--2---:R0:W-:Y:S04]  /*ba90*/  STL [R1+0x800], R15 ;  /* 0x0008000f01007387 */ /* 0x0041e80000100800 */
[----:B------:R-:W2:Y:S01]  /*baa0*/  LDL.LU R59, [R1+0x80c] ;  /* 0x00080c00013b7983 */ /* 0x000ea20000300800 */
[----:B0-----:R-:W-:Y:S02]  /*bab0*/  IADD3.X R15, R14, UR23, R31, P5, P6 ;  /* 0x000000170e0f7c10 */ /* 0x001fe4000afec41f */
[----:B------:R-:W-:-:S05]  /*bac0*/  IADD3 R16, P5, R23, R9, RZ ;  /* 0x0000000917107210 */ /* 0x000fca0007fbe0ff */
[----:B------:R-:W-:Y:S01]  /*bad0*/  IMAD.X R17, R11, 0x1, R21, P5 ;  /* 0x000000010b117824 */ /* 0x000fe200028e0615 */
[----:B---3--:R-:W-:Y:S01]  /*bae0*/  IADD3 R28, P5, R37, R5, RZ ;  /* 0x00000005251c7210 */ /* 0x008fe20007fbe0ff */
[----:B------:R-:W-:-:S04]  /*baf0*/  IMAD.MOV.U32 R11, RZ, RZ, RZ ;  /* 0x000000ffff0b7224 */ /* 0x000fc800078e00ff */
[----:B------:R-:W-:Y:S02]  /*bb00*/  IMAD.X R29, R26, 0x1, R56, P5 ;  /* 0x000000011a1d7824 */ /* 0x000fe400028e0638 */
[----:B------:R-:W-:-:S03]  /*bb10*/  IMAD.MOV.U32 R26, RZ, RZ, RZ ;  /* 0x000000ffff1a7224 */ /* 0x000fc600078e00ff */
[----:B------:R-:W3:Y:S04]  /*bb20*/  @!P0 LDG.E.EL R11, desc[UR18][R28.64] ;  /* 0x000000121c0b8981 */ /* 0x000ee8000c2e1900 */
[----:B------:R-:W4:Y:S04]  /*bb30*/  @P4 LDG.E.EL R26, desc[UR18][R16.64] ;  /* 0x00000012101a4981 */ /* 0x000f28000c2e1900 */
[----:B------:R-:W-:Y:S04]  /*bb40*/  STL [R1+0x4c], R25 ;  /* 0x00004c1901007387 */ /* 0x000fe80000100800 */
[----:B------:R0:W-:Y:S02]  /*bb50*/  STL [R1+0x58], R15 ;  /* 0x0000580f01007387 */ /* 0x0001e40000100800 */
[----:B0-----:R-:W-:Y:S01]  /*bb60*/  IADD3 R15, P5, P6, R12, UR26, R30 ;  /* 0x0000001a0c0f7c10 */ /* 0x001fe2000febe01e */
[----:B------:R-:W-:Y:S01]  /*bb70*/  IMAD.MOV.U32 R23, RZ, RZ, RZ ;  /* 0x000000ffff177224 */ /* 0x000fe200078e00ff */
[----:B----4-:R0:W-:Y:S04]  /*bb80*/  STL [R1+0x804], R26 ;  /* 0x0008041a01007387 */ /* 0x0101e80000100800 */
[----:B---3--:R1:W-:Y:S01]  /*bb90*/  STL [R1+0x1b4], R11 ;  /* 0x0001b40b01007387 */ /* 0x0083e20000100800 */
[----:B0-----:R-:W-:-:S03]  /*bba0*/  IADD3.X R26, R6, UR27, R31, P5, P6 ;  /* 0x0000001b061a7c10 */ /* 0x001fc6000afec41f */
[----:B-1----:R-:W3:Y:S04]  /*bbb0*/  LDL.LU R11, [R1+0x20] ;  /* 0x00002000010b7983 */ /* 0x002ee80000300800 */
[----:B------:R-:W4:Y:S04]  /*bbc0*/  LDL.LU R37, [R1+0x38] ;  /* 0x0000380001257983 */ /* 0x000f280000300800 */
[----:B------:R0:W-:Y:S02]  /*bbd0*/  STL [R1+0x30], R15 ;  /* 0x0000300f01007387 */ /* 0x0001e40000100800 */
[----:B0-----:R-:W-:-:S04]  /*bbe0*/  IADD3 R15, P5, P6, R3, UR20, R30 ;  /* 0x00000014030f7c10 */ /* 0x001fc8000febe01e */
[----:B------:R-:W-:Y:S02]  /*bbf0*/  IADD3.X R25, R4, UR21, R31, P5, P6 ;  /* 0x0000001504197c10 */ /* 0x000fe4000afec41f */
[----:B------:R-:W-:-:S05]  /*bc00*/  IADD3 R16, P5, R43, R19, RZ ;  /* 0x000000132b107210 */ /* 0x000fca0007fbe0ff */
[----:B------:R-:W-:-:S05]  /*bc10*/  IMAD.X R17, R24, 0x1, R7, P5 ;  /* 0x0000000118117824 */ /* 0x000fca00028e0607 */
[----:B------:R0:W2:Y:S01]  /*bc20*/  @P3 LDG.E.EL R23, desc[UR18][R16.64] ;  /* 0x0000001210173981 */ /* 0x0000a2000c2e1900 */
[----:B------:R-:W-:-:S05]  /*bc30*/  IADD3 R28, P5, R38, R9, RZ ;  /* 0x00000009261c7210 */ /* 0x000fca0007fbe0ff */
[--C-:B------:R-:W-:Y:S01]  /*bc40*/  IMAD.X R29, R36, 0x1, R21.reuse, P5 ;  /* 0x00000001241d7824 */ /* 0x100fe200028e0615 */
[----:B------:R-:W-:Y:S01]  /*bc50*/  IADD3 R30, P5, R32, R9, RZ ;  /* 0x00000009201e7210 */ /* 0x000fe20007fbe0ff */
[----:B------:R-:W-:Y:S04]  /*bc60*/  STL [R1+0x808], R26 ;  /* 0x0008081a01007387 */ /* 0x000fe80000100800 */
[----:B------:R-:W3:Y:S01]  /*bc70*/  LDL.LU R43, [R1+0x4] ;  /* 0x00000400012b7983 */ /* 0x000ee20000300800 */
[----:B------:R-:W-:-:S03]  /*bc80*/  IMAD.X R31, R33, 0x1, R21, P5 ;  /* 0x00000001211f7824 */ /* 0x000fc600028e0615 */
[----:B------:R-:W3:Y:S04]  /*bc90*/  LDL.LU R24, [R1+0x14] ;  /* 0x0000140001187983 */ /* 0x000ee80000300800 */
[----:B------:R-:W3:Y:S04]  /*bca0*/  LDL.LU R32, [R1+0x8] ;  /* 0x0000080001207983 */ /* 0x000ee80000300800 */
[----:B------:R-:W3:Y:S01]  /*bcb0*/  LDL.LU R33, [R1+0xc] ;  /* 0x00000c0001217983 */ /* 0x000ee20000300800 */
[----:B0-----:R-:W-:-:S06]  /*bcc0*/  IMAD.MOV.U32 R17, RZ, RZ, RZ ;  /* 0x000000ffff117224 */ /* 0x001fcc00078e00ff */
[----:B------:R-:W3:Y:S04]  /*bcd0*/  @P4 LDG.E.EL R17, desc[UR18][R30.64] ;  /* 0x000000121e114981 */ /* 0x000ee8000c2e1900 */
[----:B--2---:R0:W-:Y:S02]  /*bce0*/  STL [R1+0xcc], R23 ;  /* 0x0000cc1701007387 */ /* 0x0041e40000100800 */
[----:B0-----:R-:W-:-:S06]  /*bcf0*/  IMAD.MOV.U32 R23, RZ, RZ, RZ ;  /* 0x000000ffff177224 */ /* 0x001fcc00078e00ff */
[----:B------:R-:W2:Y:S01]  /*bd00*/  @P1 LDG.E.EL R23, desc[UR18][R28.64] ;  /* 0x000000121c171981 */ /* 0x000ea2000c2e1900 */
[----:B------:R-:W-:-:S04]  /*bd10*/  IADD3 R38, P5, R22, UR6, RZ ;  /* 0x0000000616267c10 */ /* 0x000fc8000ffbe0ff */
[----:B------:R-:W-:Y:S01]  /*bd20*/  IADD3.X R16, R18, UR4, RZ, P5, !PT ;  /* 0x0000000412107c10 */ /* 0x000fe2000affe4ff */
[C---:B------:R-:W-:Y:S01]  /*bd30*/  IMAD.SHL.U32 R36, R38.reuse, 0x4, RZ ;  /* 0x0000000426247824 */ /* 0x040fe200078e00ff */
[----:B------:R0:W-:Y:S01]  /*bd40*/  STL [R1+0x7cc], R22 ;  /* 0x0007cc1601007387 */ /* 0x0001e20000100800 */
[----:B------:R-:W-:Y:S01]  /*bd50*/  SEL R35, R35, RZ, P1 ;  /* 0x000000ff23237207 */ /* 0x000fe20000800000 */
[----:B------:R-:W-:Y:S01]  /*bd60*/  ULDC.64 UR4, c[0x0][0x268] ;  /* 0x00009a0000047ab9 */ /* 0x000fe20000000a00 */
[----:B------:R-:W-:Y:S02]  /*bd70*/  SHF.L.U64.HI R38, R38, 0x2, R16 ;  /* 0x0000000226267819 */ /* 0x000fe40000010210 */
[----:B------:R-:W-:Y:S01]  /*bd80*/  IADD3 R27, P5, P6, R13, UR24, R36 ;  /* 0x000000180d1b7c10 */ /* 0x000fe2000febe024 */
[----:B0-----:R-:W4:Y:S01]  /*bd90*/  LDL R22, [R1+0xfc] ;  /* 0x0000fc0001167983 */ /* 0x001f220000100800 */
[----:B------:R-:W-:-:S03]  /*bda0*/  SEL R39, R39, RZ, P4 ;  /* 0x000000ff27277207 */ /* 0x000fc60002000000 */
[----:B------:R-:W-:Y:S04]  /*bdb0*/  STL [R1+0x7d0], R18 ;  /* 0x0007d01201007387 */ /* 0x000fe80000100800 */
[----:B--2---:R0:W-:Y:S02]  /*bdc0*/  STL [R1+0xc4], R23 ;  /* 0x0000c41701007387 */ /* 0x0041e40000100800 */
[----:B0-----:R-:W-:Y:S02]  /*bdd0*/  IADD3.X R23, R8, UR25, R38, P5, P6 ;  /* 0x0000001908177c10 */ /* 0x001fe4000afec426 */
[----:B------:R-:W-:Y:S02]  /*bde0*/  ISETP.NE.AND P6, PT, R2, 0x10, PT ;  /* 0x000000100200780c */ /* 0x000fe40003fc5270 */
[----:B---3--:R-:W-:-:S02]  /*bdf0*/  IADD3 R16, P5, R11, R19, RZ ;  /* 0x000000130b107210 */ /* 0x008fc40007fbe0ff */
[----:B------:R-:W-:Y:S02]  /*be00*/  SEL R11, R34, RZ, P3 ;  /* 0x000000ff220b7207 */ /* 0x000fe40001800000 */
[----:B------:R-:W-:Y:S01]  /*be10*/  @P2 SEL R11, R35, R39, !P6 ;  /* 0x00000027230b2207 */ /* 0x000fe20007000000 */
[----:B------:R4:W-:Y:S04]  /*be20*/  STL [R1+0xc0], R17 ;  /* 0x0000c01101007387 */ /* 0x0009e80000100800 */
[----:B------:R0:W-:Y:S01]  /*be30*/  STL [R1+0x1a8], R11 ;  /* 0x0001a80b01007387 */ /* 0x0001e20000100800 */
[----:B----4-:R-:W-:Y:S02]  /*be40*/  IMAD.X R17, R37, 0x1, R7, P5 ;  /* 0x0000000125117824 */ /* 0x010fe400028e0607 */
[----:B0-----:R-:W-:-:S06]  /*be50*/  IMAD.MOV.U32 R11, RZ, RZ, RZ ;  /* 0x000000ffff0b7224 */ /* 0x001fcc00078e00ff */
[----:B------:R-:W2:Y:S04]  /*be60*/  @P3 LDG.E.EL R11, desc[UR18][R16.64] ;  /* 0x00000012100b3981 */ /* 0x000ea8000c2e1900 */
[----:B--2---:R0:W-:Y:S02]  /*be70*/  STL [R1+0x3b8], R11 ;  /* 0x0003b80b01007387 */ /* 0x0041e40000100800 */
[----:B0-----:R-:W-:-:S04]  /*be80*/  IADD3 R11, P5, P6, R22, UR22, R36 ;  /* 0x00000016160b7c10 */ /* 0x001fc8000febe024 */
[----:B------:R-:W-:Y:S02]  /*be90*/  IADD3.X R37, R14, UR23, R38, P5, P6 ;  /* 0x000000170e257c10 */ /* 0x000fe4000afec426 */
[----:B------:R-:W-:-:S05]  /*bea0*/  IADD3 R16, P5, R43, R9, RZ ;  /* 0x000000092b107210 */ /* 0x000fca0007fbe0ff */
[----:B------:R-:W-:Y:S01]  /*beb0*/  IMAD.X R17, R24, 0x1, R21, P5 ;  /* 0x0000000118117824 */ /* 0x000fe200028e0615 */
[----:B------:R-:W-:-:S05]  /*bec0*/  IADD3 R28, P5, R59, R9, RZ ;  /* 0x000000093b1c7210 */ /* 0x000fca0007fbe0ff */
[----:B------:R-:W-:Y:S01]  /*bed0*/  IMAD.X R29, R32, 0x1, R21, P5 ;  /* 0x00000001201d7824 */ /* 0x000fe200028e0615 */
[----:B------:R-:W-:-:S05]  /*bee0*/  IADD3 R30, P5, R33, R5, RZ ;  /* 0x00000005211e7210 */ /* 0x000fca0007fbe0ff */
[----:B------:R-:W-:Y:S02]  /*bef0*/  IMAD.X R31, R0, 0x1, R56, P5 ;  /* 0x00000001001f7824 */ /* 0x000fe400028e0638 */
[----:B------:R-:W-:-:S06]  /*bf00*/  IMAD.MOV.U32 R0, RZ, RZ, RZ ;  /* 0x000000ffff007224 */ /* 0x000fcc00078e00ff */
[----:B------:R-:W2:Y:S04]  /*bf10*/  @P1 LDG.E.EL R0, desc[UR18][R16.64] ;  /* 0x0000001210001981 */ /* 0x000ea8000c2e1900 */
[----:B--2---:R0:W-:Y:S02]  /*bf20*/  STL [R1+0x4dc], R0 ;  /* 0x0004dc0001007387 */ /* 0x0041e40000100800 */
[----:B0-----:R-:W-:-:S06]  /*bf30*/  IMAD.MOV.U32 R0, RZ, RZ, RZ ;  /* 0x000000ffff007224 */ /* 0x001fcc00078e00ff */
[----:B------:R-:W2:Y:S04]  /*bf40*/  @P4 LDG.E.EL R0, desc[UR18][R28.64] ;  /* 0x000000121c004981 */ /* 0x000ea8000c2e1900 */
[----:B--2---:R0:W-:Y:S02]  /*bf50*/  STL [R1+0x3c4], R0 ;  /* 0x0003c40001007387 */ /* 0x0041e40000100800 */
[----:B0-----:R-:W-:-:S06]  /*bf60*/  IMAD.MOV.U32 R0, RZ, RZ, RZ ;  /* 0x000000ffff007224 */ /* 0x001fcc00078e00ff */
[----:B------:R-:W2:Y:S01]  /*bf70*/  @!P0 LDG.E.EL R0, desc[UR18][R30.64] ;  /* 0x000000121e008981 */ /* 0x000ea2000c2e1900 */
[----:B------:R-:W-:Y:S01]  /*bf80*/  UIADD3 UR4, UP0, UR4, 0x8, URZ ;  /* 0x0000000804047890 */ /* 0x000fe2000ff1e03f */
[----:B------:R-:W-:-:S03]  /*bf90*/  IADD3 R32, P5, R50, R19, RZ ;  /* 0x0000001332207210 */ /* 0x000fc60007fbe0ff */
[----:B------:R-:W-:Y:S02]  /*bfa0*/  UIADD3.X UR5, URZ, UR5, URZ, UP0, !UPT ;  /* 0x000000053f057290 */ /* 0x000fe400087fe43f */
[----:B------:R-:W-:Y:S02]  /*bfb0*/  IMAD.X R33, R53, 0x1, R7, P5 ;  /* 0x0000000135217824 */ /* 0x000fe400028e0607 */
[----:B------:R-:W-:Y:S02]  /*bfc0*/  IMAD.U32 R16, RZ, RZ, UR4 ;  /* 0x00000004ff107e24 */ /* 0x000fe4000f8e00ff */
[----:B------:R-:W-:-:S05]  /*bfd0*/  IMAD.U32 R17, RZ, RZ, UR5 ;  /* 0x00000005ff117e24 */ /* 0x000fca000f8e00ff */
[----:B------:R-:W3:Y:S04]  /*bfe0*/  LDG.E.EL.64 R28, desc[UR18][R16.64+0x8] ;  /* 0x00000812101c7981 */ /* 0x000ee8000c2e1b00 */
[----:B--2---:R0:W-:Y:S02]  /*bff0*/  STL [R1+0x51c], R0 ;  /* 0x00051c0001007387 */ /* 0x0041e40000100800 */
[----:B0-----:R-:W-:-:S06]  /*c000*/  IMAD.MOV.U32 R0, RZ, RZ, RZ ;  /* 0x000000ffff007224 */ /* 0x001fcc00078e00ff */
[----:B------:R-:W2:Y:S01]  /*c010*/  @P3 LDG.E.EL R0, desc[UR18][R32.64] ;  /* 0x0000001220003981 */ /* 0x000ea2000c2e1900 */
[----:B------:R-:W-:-:S04]  /*c020*/  IADD3 R43, P5, P6, R12, UR26, R36 ;  /* 0x0000001a0c2b7c10 */ /* 0x000fc8000febe024 */
[----:B------:R-:W-:Y:S02]  /*c030*/  IADD3.X R24, R6, UR27, R38, P5, P6 ;  /* 0x0000001b06187c10 */ /* 0x000fe4000afec426 */
[----:B------:R-:W-:Y:S02]  /*c040*/  IADD3 R18, P5, P6, R3, UR20, R36 ;  /* 0x0000001403127c10 */ /* 0x000fe4000febe024 */
[----:B---3--:R-:W-:Y:S02]  /*c050*/  R2UR UR4, R28 ;  /* 0x000000001c0472ca */ /* 0x008fe400000e0000 */
[----:B------:R-:W-:Y:S01]  /*c060*/  R2UR UR5, R29 ;  /* 0x000000001d0572ca */ /* 0x000fe200000e0000 */
[----:B--2---:R0:W-:Y:S04]  /*c070*/  STL [R1+0x3a4], R0 ;  /* 0x0003a40001007387 */ /* 0x0041e80000100800 */
[----:B------:R-:W-:Y:S01]  /*c080*/  STL [R1+0x5c4], R18 ;  /* 0x0005c41201007387 */ /* 0x000fe20000100800 */
[----:B0-----:R-:W-:-:S02]  /*c090*/  IADD3.X R0, R4, UR21, R38, P5, P6 ;  /* 0x0000001504007c10 */ /* 0x001fc4000afec426 */
[----:B------:R-:W-:-:S03]  /*c0a0*/  IADD3 R28, P5, R54, R9, RZ ;  /* 0x00000009361c7210 */ /* 0x000fc60007fbe0ff */
[----:B------:R0:W-:Y:S02]  /*c0b0*/  STL [R1+0x5c8], R0 ;  /* 0x0005c80001007387 */ /* 0x0001e40000100800 */
[----:B------:R-:W-:Y:S02]  /*c0c0*/  IMAD.X R29, R60, 0x1, R21, P5 ;  /* 0x000000013c1d7824 */ /* 0x000fe400028e0615 */
[----:B0-----:R-:W-:-:S06]  /*c0d0*/  IMAD.MOV.U32 R0, RZ, RZ, RZ ;  /* 0x000000ffff007224 */ /* 0x001fcc00078e00ff */
[----:B------:R-:W2:Y:S01]  /*c0e0*/  @P1 LDG.E.EL R0, desc[UR18][R28.64] ;  /* 0x000000121c001981 */ /* 0x000ea2000c2e1900 */
[----:B------:R-:W-:-:S05]  /*c0f0*/  IADD3 R30, P5, R51, R9, RZ ;  /* 0x00000009331e7210 */ /* 0x000fca0007fbe0ff */
[----:B------:R-:W-:Y:S01]  /*c100*/  IMAD.X R31, R55, 0x1, R21, P5 ;  /* 0x00000001371f7824 */ /* 0x000fe200028e0615 */
        /* <DEDUP_REMOVED lines=8> */
[----:B------:R-:W-:-:S05]  /*c190*/  IADD3 R34, P5, R42, R19, RZ ;  /* 0x000000132a227210 */ /* 0x000fca0007fbe0ff */
[----:B------:R-:W-:Y:S01]  /*c1a0*/  IMAD.X R35, R46, 0x1, R7, P5 ;  /* 0x000000012e237824 */ /* 0x000fe200028e0607 */
[----:B------:R-:W-:-:S04]  /*c1b0*/  USHF.R.U32.HI UR13, URZ, 0x1d, UR5 ;  /* 0x0000001d3f0d7899 */ /* 0x000fc80008011605 */
[----:B------:R-:W-:-:S04]  /*c1c0*/  ULOP3.LUT UR13, UR13, 0x4, URZ, 0xc0, !UPT ;  /* 0x000000040d0d7892 */ /* 0x000fc8000f8ec03f */
[----:B------:R-:W-:Y:S01]  /*c1d0*/  UIADD3 UR13, UP0, UR4, UR13, URZ ;  /* 0x0000000d040d7290 */ /* 0x000fe2000ff1e03f */
[----:B--2---:R0:W-:Y:S03]  /*c1e0*/  STL [R1+0x504], R0 ;  /* 0x0005040001007387 */ /* 0x0041e60000100800 */
[----:B------:R-:W-:Y:S02]  /*c1f0*/  USHF.L.U32 UR29, UR13, 0x2, URZ ;  /* 0x000000020d1d7899 */ /* 0x000fe4000800063f */
[----:B------:R-:W-:Y:S01]  /*c200*/  UIADD3.X UR4, URZ, UR5, URZ, UP0, !UPT ;  /* 0x000000053f047290 */ /* 0x000fe200087fe43f */
[----:B------:R-:W2:Y:S01]  /*c210*/  LDL.LU R51, [R1+0x4d4] ;  /* 0x0004d40001337983 */ /* 0x000ea20000300800 */
[----:B0-----:R-:W-:Y:S02]  /*c220*/  IMAD.MOV.U32 R0, RZ, RZ, RZ ;  /* 0x000000ffff007224 */ /* 0x001fe400078e00ff */
[----:B------:R-:W-:Y:S01]  /*c230*/  USHF.L.U64.HI UR13, UR13, 0x2, UR4 ;  /* 0x000000020d0d7899 */ /* 0x000fe20008010204 */
[----:B------:R-:W-:Y:S01]  /*c240*/  IADD3 R28, P5, R10, UR29, RZ ;  /* 0x0000001d0a1c7c10 */ /* 0x000fe2000ffbe0ff */
[----:B------:R-:W3:Y:S04]  /*c250*/  LDL.LU R60, [R1+0x4d8] ;  /* 0x0004d800013c7983 */ /* 0x000ee80000300800 */
[----:B------:R-:W4:Y:S01]  /*c260*/  @P3 LDG.E.EL R0, desc[UR18][R34.64] ;  /* 0x0000001222003981 */ /* 0x000f22000c2e1900 */
[----:B------:R-:W-:Y:S01]  /*c270*/  IMAD.SHL.U32 R53, R28, 0x4, RZ ;  /* 0x000000041c357824 */ /* 0x000fe200078e00ff */
[----:B------:R-:W-:-:S02]  /*c280*/  IADD3.X R29, R20, UR13, RZ, P5, !PT ;  /* 0x0000000d141d7c10 */ /* 0x000fc4000affe4ff */
[----:B------:R-:W2:Y:S02]  /*c290*/  LDL.LU R54, [R1+0x4a0] ;  /* 0x0004a00001367983 */ /* 0x000ea40000300800 */
[----:B------:R-:W-:Y:S02]  /*c2a0*/  SHF.L.U64.HI R32, R28, 0x2, R29 ;  /* 0x000000021c207819 */ /* 0x000fe4000001021d */
[----:B------:R-:W-:Y:S01]  /*c2b0*/  IADD3 R42, P5, P6, R12, UR26, R53 ;  /* 0x0000001a0c2a7c10 */ /* 0x000fe2000febe035 */
[----:B------:R-:W2:Y:S03]  /*c2c0*/  LDL.LU R50, [R1+0x4a8] ;  /* 0x0004a80001327983 */ /* 0x000ea60000300800 */
[----:B------:R-:W-:Y:S01]  /*c2d0*/  IADD3.X R46, R6, UR27, R32, P5, P6 ;  /* 0x0000001b062e7c10 */ /* 0x000fe2000afec420 */
[----:B------:R-:W2:Y:S01]  /*c2e0*/  LDL.LU R26, [R1+0x48c] ;  /* 0x00048c00011a7983 */ /* 0x000ea20000300800 */
[----:B------:R-:W-:-:S03]  /*c2f0*/  IADD3 R28, P5, R44, R9, RZ ;  /* 0x000000092c1c7210 */ /* 0x000fc60007fbe0ff */
[----:B------:R-:W2:Y:S04]  /*c300*/  LDL.LU R59, [R1+0x490] ;  /* 0x00049000013b7983 */ /* 0x000ea80000300800 */
[----:B------:R-:W2:Y:S01]  /*c310*/  LDL.LU R18, [R1] ;  /* 0x0000000001127983 */ /* 0x000ea20000300800 */
[----:B------:R-:W-:-:S03]  /*c320*/  IMAD.X R29, R48, 0x1, R21, P5 ;  /* 0x00000001301d7824 */ /* 0x000fc600028e0615 */
[----:B----4-:R0:W-:Y:S02]  /*c330*/  STL [R1+0x39c], R0 ;  /* 0x00039c0001007387 */ /* 0x0101e40000100800 */
[----:B0-----:R-:W-:-:S06]  /*c340*/  IMAD.MOV.U32 R0, RZ, RZ, RZ ;  /* 0x000000ffff007224 */ /* 0x001fcc00078e00ff */
[----:B------:R-:W4:Y:S01]  /*c350*/  @P1 LDG.E.EL R0, desc[UR18][R28.64] ;  /* 0x000000121c001981 */ /* 0x000f22000c2e1900 */
[----:B------:R-:W-:-:S05]  /*c360*/  IADD3 R30, P5, R41, R9, RZ ;  /* 0x00000009291e7210 */ /* 0x000fca0007fbe0ff */
[----:B------:R-:W-:Y:S01]  /*c370*/  IMAD.X R31, R47, 0x1, R21, P5 ;  /* 0x000000012f1f7824 */ /* 0x000fe200028e0615 */
[----:B----4-:R0:W-:Y:S02]  /*c380*/  STL [R1+0x3c8], R0 ;  /* 0x0003c80001007387 */ /* 0x0101e40000100800 */
[----:B0-----:R-:W-:-:S06]  /*c390*/  IMAD.MOV.U32 R0, RZ, RZ, RZ ;  /* 0x000000ffff007224 */ /* 0x001fcc00078e00ff */
[----:B------:R-:W4:Y:S01]  /*c3a0*/  @P4 LDG.E.EL R0, desc[UR18][R30.64] ;  /* 0x000000121e004981 */ /* 0x000f22000c2e1900 */
[----:B------:R-:W-:-:S04]  /*c3b0*/  IADD3 R39, P5, P6, R13, UR24, R53 ;  /* 0x000000180d277c10 */ /* 0x000fc8000febe035 */
[----:B------:R-:W-:Y:S02]  /*c3c0*/  IADD3.X R44, R8, UR25, R32, P5, P6 ;  /* 0x00000019082c7c10 */ /* 0x000fe4000afec420 */
[----:B------:R-:W-:-:S05]  /*c3d0*/  IADD3 R28, P5, R49, R5, RZ ;  /* 0x00000005311c7210 */ /* 0x000fca0007fbe0ff */
[----:B------:R-:W-:Y:S01]  /*c3e0*/  IMAD.X R29, R52, 0x1, R56, P5 ;  /* 0x00000001341d7824 */ /* 0x000fe200028e0638 */
[----:B----4-:R0:W-:Y:S02]  /*c3f0*/  STL [R1+0x3ac], R0 ;  /* 0x0003ac0001007387 */ /* 0x0101e40000100800 */
[----:B0-----:R-:W-:-:S06]  /*c400*/  IMAD.MOV.U32 R0, RZ, RZ, RZ ;  /* 0x000000ffff007224 */ /* 0x001fcc00078e00ff */
[----:B------:R-:W4:Y:S01]  /*c410*/  @!P0 LDG.E.EL R0, desc[UR18][R28.64] ;  /* 0x000000121c008981 */ /* 0x000f22000c2e1900 */
[----:B------:R-:W-:-:S05]  /*c420*/  IADD3 R40, P5, R40, R19, RZ ;  /* 0x0000001328287210 */ /* 0x000fca0007fbe0ff */
[----:B------:R-:W-:Y:S01]  /*c430*/  IMAD.X R41, R45, 0x1, R7, P5 ;  /* 0x000000012d297824 */ /* 0x000fe200028e0607 */
[----:B------:R-:W2:Y:S04]  /*c440*/  LDG.E.EL.64 R28, desc[UR18][R16.64+0x10] ;  /* 0x00001012101c7981 */ /* 0x000ea8000c2e1b00 */
[----:B----4-:R0:W-:Y:S02]  /*c450*/  STL [R1+0x50c], R0 ;  /* 0x00050c0001007387 */ /* 0x0101e40000100800 */
[----:B0-----:R-:W-:-:S06]  /*c460*/  IMAD.MOV.U32 R0, RZ, RZ, RZ ;  /* 0x000000ffff007224 */ /* 0x001fcc00078e00ff */
[----:B------:R0:W4:Y:S01]  /*c470*/  @P3 LDG.E.EL R0, desc[UR18][R40.64] ;  /* 0x0000001228003981 */ /* 0x000122000c2e1900 */
[----:B------:R-:W-:-:S04]  /*c480*/  IADD3 R36, P5, P6, R22, UR22, R53 ;  /* 0x0000001616247c10 */ /* 0x000fc8000febe035 */
[--C-:B------:R-:W-:Y:S02]  /*c490*/  IADD3.X R38, R14, UR23, R32.reuse, P5, P6 ;  /* 0x000000170e267c10 */ /* 0x100fe4000afec420 */
[----:B------:R-:W-:Y:S02]  /*c4a0*/  IADD3 R53, P5, P6, R3, UR20, R53 ;  /* 0x0000001403357c10 */ /* 0x000fe4000febe035 */
[----:B--2---:R-:W-:Y:S02]  /*c4b0*/  R2UR UR4, R28 ;  /* 0x000000001c0472ca */ /* 0x004fe400000e0000 */
[----:B------:R-:W-:Y:S01]  /*c4c0*/  R2UR UR5, R29 ;  /* 0x000000001d0572ca */ /* 0x000fe200000e0000 */
[----:B0-----:R-:W-:Y:S01]  /*c4d0*/  IMAD.MOV.U32 R40, RZ, RZ, RZ ;  /* 0x000000ffff287224 */ /* 0x001fe200078e00ff */
[----:B----4-:R0:W-:Y:S02]  /*c4e0*/  STL [R1+0x380], R0 ;  /* 0x0003800001007387 */ /* 0x0101e40000100800 */
[----:B0-----:R-:W-:-:S02]  /*c4f0*/  IADD3.X R0, R4, UR21, R32, P5, P6 ;  /* 0x0000001504007c10 */ /* 0x001fc4000afec420 */
[----:B------:R-:W-:-:S05]  /*c500*/  IADD3 R28, P5, R51, R19, RZ ;  /* 0x00000013331c7210 */ /* 0x000fca0007fbe0ff */
[----:B---3--:R-:W-:Y:S01]  /*c510*/  IMAD.X R29, R60, 0x1, R7, P5 ;  /* 0x000000013c1d7824 */ /* 0x008fe200028e0607 */
[----:B------:R-:W-:-:S05]  /*c520*/  IADD3 R30, P5, R54, R9, RZ ;  /* 0x00000009361e7210 */ /* 0x000fca0007fbe0ff */
[--C-:B------:R-:W-:Y:S01]  /*c530*/  IMAD.X R31, R50, 0x1, R21.reuse, P5 ;  /* 0x00000001321f7824 */ /* 0x100fe200028e0615 */
[----:B------:R-:W-:Y:S02]  /*c540*/  IADD3 R32, P5, R26, R9, RZ ;  /* 0x000000091a207210 */ /* 0x000fe40007fbe0ff */
[----:B------:R-:W2:Y:S03]  /*c550*/  LDL.LU R26, [R1+0x4cc] ;  /* 0x0004cc00011a7983 */ /* 0x000ea60000300800 */
[----:B------:R-:W-:Y:S01]  /*c560*/  IMAD.X R33, R59, 0x1, R21, P5 ;  /* 0x000000013b217824 */ /* 0x000fe200028e0615 */
[----:B------:R-:W-:-:S05]  /*c570*/  IADD3 R34, P5, R58, R9, RZ ;  /* 0x000000093a227210 */ /* 0x000fca0007fbe0ff */
[----:B------:R-:W-:Y:S02]  /*c580*/  IMAD.X R35, R18, 0x1, R21, P5 ;  /* 0x0000000112237824 */ /* 0x000fe400028e0615 */
[----:B------:R-:W3:Y:S04]  /*c590*/  LDL.LU R18, [R1+0x4d0] ;  /* 0x0004d00001127983 */ /* 0x000ee80000300800 */
[----:B------:R0:W4:Y:S02]  /*c5a0*/  @P1 LDG.E.EL R40, desc[UR18][R34.64] ;  /* 0x0000001222281981 */ /* 0x000124000c2e1900 */
[----:B0-----:R-:W-:-:S06]  /*c5b0*/  IMAD.MOV.U32 R34, RZ, RZ, RZ ;  /* 0x000000ffff227224 */ /* 0x001fcc00078e00ff */
[----:B------:R-:W2:Y:S01]  /*c5c0*/  @P1 LDG.E.EL R34, desc[UR18][R30.64] ;  /* 0x000000121e221981 */ /* 0x000ea2000c2e1900 */
[----:B------:R-:W-:-:S04]  /*c5d0*/  USHF.R.U32.HI UR12, URZ, 0x1d, UR5 ;  /* 0x0000001d3f0c7899 */ /* 0x000fc80008011605 */
[----:B------:R-:W-:Y:S01]  /*c5e0*/  ULOP3.LUT UR12, UR12, 0x4, URZ, 0xc0, !UPT ;  /* 0x000000040c0c7892 */ /* 0x000fe2000f8ec03f */
[----:B----4-:R0:W-:Y:S04]  /*c5f0*/  STL [R1+0x3c0], R40 ;  /* 0x0003c02801007387 */ /* 0x0101e80000100800 */
[----:B------:R-:W4:Y:S04]  /*c600*/  LDL.LU R55, [R1+0x478] ;  /* 0x0004780001377983 */ /* 0x000f280000300800 */
[----:B------:R-:W4:Y:S01]  /*c610*/  LDL.LU R54, [R1+0x484] ;  /* 0x0004840001367983 */ /* 0x000f220000300800 */
[----:B0-----:R-:W-:-:S03]  /*c620*/  IMAD.MOV.U32 R40, RZ, RZ, RZ ;  /* 0x000000ffff287224 */ /* 0x001fc600078e00ff */
[----:B------:R-:W4:Y:S04]  /*c630*/  LDL.LU R45, [R1+0x47c] ;  /* 0x00047c00012d7983 */ /* 0x000f280000300800 */
[----:B------:R-:W4:Y:S04]  /*c640*/  LDL.LU R52, [R1+0x488] ;  /* 0x0004880001347983 */ /* 0x000f280000300800 */
[----:B------:R-:W4:Y:S04]  /*c650*/  LDL.LU R49, [R1+0x474] ;  /* 0x0004740001317983 */ /* 0x000f280000300800 */
[----:B------:R-:W4:Y:S04]  /*c660*/  LDL.LU R48, [R1+0x480] ;  /* 0x0004800001307983 */ /* 0x000f280000300800 */
[----:B--2---:R0:W-:Y:S04]  /*c670*/  STL [R1+0x3a8], R34 ;  /* 0x0003a82201007387 */ /* 0x0041e80000100800 */
[----:B------:R1:W2:Y:S01]  /*c680*/  @P3 LDG.E.EL R40, desc[UR18][R28.64] ;  /* 0x000000121c283981 */ /* 0x0002a2000c2e1900 */
[----:B------:R-:W-:-:S03]  /*c690*/  UIADD3 UR12, UP0, UR4, UR12, URZ ;  /* 0x0000000c040c7290 */ /* 0x000fc6000ff1e03f */
[----:B------:R-:W4:Y:S01]  /*c6a0*/  LDL.LU R47, [R1+0x4a4] ;  /* 0x0004a400012f7983 */ /* 0x000f220000300800 */
[----:B0-----:R-:W-:Y:S01]  /*c6b0*/  IMAD.MOV.U32 R34, RZ, RZ, RZ ;  /* 0x000000ffff227224 */ /* 0x001fe200078e00ff */
[----:B------:R-:W-:Y:S02]  /*c6c0*/  USHF.L.U32 UR28, UR12, 0x2, URZ ;  /* 0x000000020c1c7899 */ /* 0x000fe4000800063f */
[----:B------:R-:W4:Y:S04]  /*c6d0*/  LDL.LU R61, [R1+0x4b0] ;  /* 0x0004b000013d7983 */ /* 0x000f280000300800 */
[----:B------:R0:W4:Y:S01]  /*c6e0*/  @P4 LDG.E.EL R34, desc[UR18][R32.64] ;  /* 0x0000001220224981 */ /* 0x000122000c2e1900 */
[----:B------:R-:W-:Y:S01]  /*c6f0*/  UIADD3.X UR4, URZ, UR5, URZ, UP0, !UPT ;  /* 0x000000053f047290 */ /* 0x000fe200087fe43f */
[----:B-1----:R-:W-:-:S02]  /*c700*/  IADD3 R28, P5, R10, UR28, RZ ;  /* 0x0000001c0a1c7c10 */ /* 0x002fc4000ffbe0ff */
[----:B------:R-:W4:Y:S01]  /*c710*/  LDL.LU R57, [R1+0x46c] ;  /* 0x00046c0001397983 */ /* 0x000f220000300800 */
[----:B------:R-:W-:Y:S02]  /*c720*/  USHF.L.U64.HI UR12, UR12, 0x2, UR4 ;  /* 0x000000020c0c7899 */ /* 0x000fe40008010204 */
[----:B0-----:R-:W-:-:S04]  /*c730*/  IMAD.SHL.U32 R32, R28, 0x4, RZ ;  /* 0x000000041c207824 */ /* 0x001fc800078e00ff */
[----:B------:R-:W-:-:S04]  /*c740*/  IADD3.X R29, R20, UR12, RZ, P5, !PT ;  /* 0x0000000c141d7c10 */ /* 0x000fc8000affe4ff */
[----:B------:R-:W-:Y:S02]  /*c750*/  SHF.L.U64.HI R33, R28, 0x2, R29 ;  /* 0x000000021c217819 */ /* 0x000fe4000001021d */
[----:B------:R-:W-:-:S04]  /*c760*/  IADD3 R41, P5, P6, R12, UR26, R32 ;  /* 0x0000001a0c297c10 */ /* 0x000fc8000febe020 */
[----:B------:R-:W-:Y:S02]  /*c770*/  IADD3.X R50, R6, UR27, R33, P5, P6 ;  /* 0x0000001b06327c10 */ /* 0x000fe4000afec421 */
[----:B------:R-:W-:Y:S02]  /*c780*/  IADD3 R28, P5, R26, R5, RZ ;  /* 0x000000051a1c7210 */ /* 0x000fe40007fbe0ff */
[----:B------:R-:W4:Y:S04]  /*c790*/  LDL.LU R26, [R1+0x470] ;  /* 0x00047000011a7983 */ /* 0x000f280000300800 */
[----:B------:R-:W4:Y:S01]  /*c7a0*/  LDL.LU R51, [R1+0x464] ;  /* 0x0004640001337983 */ /* 0x000f220000300800 */
[----:B---3--:R-:W-:-:S03]  /*c7b0*/  IMAD.X R29, R18, 0x1, R56, P5 ;  /* 0x00000001121d7824 */ /* 0x008fc600028e0638 */
[----:B------:R-:W3:Y:S04]  /*c7c0*/  LDL.LU R60, [R1+0x468] ;  /* 0x00046800013c7983 */ /* 0x000ee80000300800 */
[----:B--2---:R-:W-:Y:S04]  /*c7d0*/  STL [R1+0x374], R40 ;  /* 0x0003742801007387 */ /* 0x004fe80000100800 */
[----:B------:R-:W2:Y:S04]  /*c7e0*/  LDL.LU R59, [R1+0x444] ;  /* 0x00044400013b7983 */ /* 0x000ea80000300800 */
[----:B------:R-:W2:Y:S04]  /*c7f0*/  LDL.LU R18, [R1+0x44c] ;  /* 0x00044c0001127983 */ /* 0x000ea80000300800 */
[----:B----4-:R0:W-:Y:S02]  /*c800*/  STL [R1+0x38c], R34 ;  /* 0x00038c2201007387 */ /* 0x0101e40000100800 */
[----:B0-----:R-:W-:-:S06]  /*c810*/  IMAD.MOV.U32 R34, RZ, RZ, RZ ;  /* 0x000000ffff227224 */ /* 0x001fcc00078e00ff */
[----:B------:R-:W4:Y:S01]  /*c820*/  @!P0 LDG.E.EL R34, desc[UR18][R28.64] ;  /* 0x000000121c228981 */ /* 0x000f22000c2e1900 */
        /* <DEDUP_REMOVED lines=11> */
[----:B------:R-:W4:Y:S01]  /*c8e0*/  @P1 LDG.E.EL R34, desc[UR18][R28.64] ;  /* 0x000000121c221981 */ /* 0x000f22000c2e1900 */
[----:B------:R-:W-:-:S03]  /*c8f0*/  IADD3 R30, P5, R49, R9, RZ ;  /* 0x00000009311e7210 */ /* 0x000fc60007fbe0ff */
[----:B------:R-:W2:Y:S02]  /*c900*/  LDG.E.EL.64 R28, desc[UR18][R16.64+0x18] ;  /* 0x00001812101c7981 */ /* 0x000ea4000c2e1b00 */
[----:B------:R-:W-:Y:S01]  /*c910*/  IMAD.X R31, R48, 0x1, R21, P5 ;  /* 0x00000001301f7824 */ /* 0x000fe200028e0615 */
[----:B------:R-:W-:-:S04]  /*c920*/  IADD3 R40, P5, P6, R22, UR22, R32 ;  /* 0x0000001616287c10 */ /* 0x000fc8000febe020 */
[----:B------:R-:W-:Y:S01]  /*c930*/  IADD3.X R48, R14, UR23, R33, P5, P6 ;  /* 0x000000170e307c10 */ /* 0x000fe2000afec421 */
[----:B----4-:R0:W-:Y:S02]  /*c940*/  STL [R1+0x3a0], R34 ;  /* 0x0003a02201007387 */ /* 0x0101e40000100800 */
[----:B0-----:R-:W-:-:S06]  /*c950*/  IMAD.MOV.U32 R34, RZ, RZ, RZ ;  /* 0x000000ffff227224 */ /* 0x001fcc00078e00ff */
[----:B------:R0:W4:Y:S01]  /*c960*/  @P4 LDG.E.EL R34, desc[UR18][R30.64] ;  /* 0x000000121e224981 */ /* 0x000122000c2e1900 */
[----:B--2---:R-:W-:Y:S02]  /*c970*/  R2UR UR4, R28 ;  /* 0x000000001c0472ca */ /* 0x004fe400000e0000 */
[----:B0-----:R-:W-:-:S04]  /*c980*/  IADD3 R31, P5, P6, R3, UR20, R32 ;  /* 0x00000014031f7c10 */ /* 0x001fc8000febe020 */
[----:B------:R-:W-:Y:S02]  /*c990*/  IADD3.X R30, R4, UR21, R33, P5, P6 ;  /* 0x00000015041e7c10 */ /* 0x000fe4000afec421 */
[----:B------:R-:W-:Y:S01]  /*c9a0*/  IADD3 R28, P5, R47, R5, RZ ;  /* 0x000000052f1c7210 */ /* 0x000fe20007fbe0ff */
[----:B------:R-:W-:Y:S01]  /*c9b0*/  STL [R1+0x90], R31 ;  /* 0x0000901f01007387 */ /* 0x000fe20000100800 */
[----:B------:R-:W-:-:S03]  /*c9c0*/  R2UR UR5, R29 ;  /* 0x000000001d0572ca */ /* 0x000fc600000e0000 */
[----:B------:R-:W-:Y:S01]  /*c9d0*/  IMAD.X R29, R61, 0x1, R56, P5 ;  /* 0x000000013d1d7824 */ /* 0x000fe200028e0638 */
[----:B------:R0:W-:Y:S02]  /*c9e0*/  STL [R1+0xb0], R30 ;  /* 0x0000b01e01007387 */ /* 0x0001e40000100800 */
[----:B0-----:R-:W-:-:S05]  /*c9f0*/  IADD3 R30, P5, R57, R19, RZ ;  /* 0x00000013391e7210 */ /* 0x001fca0007fbe0ff */
[----:B------:R-:W-:Y:S01]  /*ca00*/  IMAD.X R31, R26, 0x1, R7, P5 ;  /* 0x000000011a1f7824 */ /* 0x000fe200028e0607 */
[----:B------:R-:W-:Y:S01]  /*ca10*/  IADD3 R32, P5, R51, R9, RZ ;  /* 0x0000000933207210 */ /* 0x000fe20007fbe0ff */
[----:B------:R-:W2:Y:S04]  /*ca20*/  LDL.LU R26, [R1+0x45c] ;  /* 0x00045c00011a7983 */ /* 0x000ea80000300800 */
[----:B---3--:R-:W-:Y:S01]  /*ca30*/  IMAD.X R33, R60, 0x1, R21, P5 ;  /* 0x000000013c217824 */ /* 0x008fe200028e0615 */
[----:B----4-:R0:W-:Y:S02]  /*ca40*/  STL [R1+0x388], R34 ;  /* 0x0003882201007387 */ /* 0x0101e40000100800 */
[----:B0-----:R-:W-:-:S05]  /*ca50*/  IADD3 R34, P5, R59, R9, RZ ;  /* 0x000000093b227210 */ /* 0x001fca0007fbe0ff */
[----:B------:R-:W-:Y:S02]  /*ca60*/  IMAD.X R35, R18, 0x1, R21, P5 ;  /* 0x0000000112237824 */ /* 0x000fe400028e0615 */
[----:B------:R-:W-:-:S06]  /*ca70*/  IMAD.MOV.U32 R18, RZ, RZ, RZ ;  /* 0x000000ffff127224 */ /* 0x000fcc00078e00ff */
[----:B------:R-:W3:Y:S04]  /*ca80*/  @!P0 LDG.E.EL R18, desc[UR18][R28.64] ;  /* 0x000000121c128981 */ /* 0x000ee8000c2e1900 */
[----:B---3--:R0:W-:Y:S02]  /*ca90*/  STL [R1+0x4d4], R18 ;  /* 0x0004d41201007387 */ /* 0x0081e40000100800 */
[----:B0-----:R-:W-:-:S06]  /*caa0*/  IMAD.MOV.U32 R18, RZ, RZ, RZ ;  /* 0x000000ffff127224 */ /* 0x001fcc00078e00ff */
[----:B------:R-:W3:Y:S04]  /*cab0*/  @P3 LDG.E.EL R18, desc[UR18][R30.64] ;  /* 0x000000121e123981 */ /* 0x000ee8000c2e1900 */
[----:B------:R-:W4:Y:S04]  /*cac0*/  LDL.LU R31, [R1+0x460] ;  /* 0x00046000011f7983 */ /* 0x000f280000300800 */
[----:B------:R-:W2:Y:S04]  /*cad0*/  LDL.LU R61, [R1+0x43c] ;  /* 0x00043c00013d7983 */ /* 0x000ea80000300800 */
[----:B------:R-:W2:Y:S04]  /*cae0*/  LDL.LU R57, [R1+0x440] ;  /* 0x0004400001397983 */ /* 0x000ea80000300800 */
[----:B------:R-:W2:Y:S04]  /*caf0*/  LDL.LU R52, [R1+0x41c] ;  /* 0x00041c0001347983 */ /* 0x000ea80000300800 */
[----:B------:R-:W2:Y:S04]  /*cb00*/  LDL.LU R49, [R1+0x424] ;  /* 0x0004240001317983 */ /* 0x000ea80000300800 */
[----:B---3--:R0:W-:Y:S02]  /*cb10*/  STL [R1+0x360], R18 ;  /* 0x0003601201007387 */ /* 0x0081e40000100800 */
[----:B0-----:R-:W-:-:S06]  /*cb20*/  IMAD.MOV.U32 R18, RZ, RZ, RZ ;  /* 0x000000ffff127224 */ /* 0x001fcc00078e00ff */
[----:B------:R-:W3:Y:S01]  /*cb30*/  @P1 LDG.E.EL R18, desc[UR18][R32.64] ;  /* 0x0000001220121981 */ /* 0x000ee2000c2e1900 */
[----:B------:R-:W-:-:S04]  /*cb40*/  USHF.R.U32.HI UR11, URZ, 0x1d, UR5 ;  /* 0x0000001d3f0b7899 */ /* 0x000fc80008011605 */
[----:B------:R-:W-:-:S04]  /*cb50*/  ULOP3.LUT UR11, UR11, 0x4, URZ, 0xc0, !UPT ;  /* 0x000000040b0b7892 */ /* 0x000fc8000f8ec03f */
[----:B------:R-:W-:Y:S01]  /*cb60*/  UIADD3 UR11, UP0, UR4, UR11, URZ ;  /* 0x0000000b040b7290 */ /* 0x000fe2000ff1e03f */
[----:B---3--:R0:W-:Y:S02]  /*cb70*/  STL [R1+0x390], R18 ;  /* 0x0003901201007387 */ /* 0x0081e40000100800 */
[----:B0-----:R-:W-:-:S06]  /*cb80*/  IMAD.MOV.U32 R18, RZ, RZ, RZ ;  /* 0x000000ffff127224 */ /* 0x001fcc00078e00ff */
[----:B------:R-:W3:Y:S01]  /*cb90*/  @P4 LDG.E.EL R18, desc[UR18][R34.64] ;  /* 0x0000001222124981 */ /* 0x000ee2000c2e1900 */
[----:B------:R-:W-:Y:S02]  /*cba0*/  USHF.L.U32 UR17, UR11, 0x2, URZ ;  /* 0x000000020b117899 */ /* 0x000fe4000800063f */
[----:B------:R-:W-:-:S04]  /*cbb0*/  UIADD3.X UR4, URZ, UR5, URZ, UP0, !UPT ;  /* 0x000000053f047290 */ /* 0x000fc800087fe43f */
[----:B------:R-:W-:Y:S01]  /*cbc0*/  USHF.L.U64.HI UR11, UR11, 0x2, UR4 ;  /* 0x000000020b0b7899 */ /* 0x000fe20008010204 */
[----:B------:R-:W-:Y:S01]  /*cbd0*/  IADD3 R28, P5, R10, UR17, RZ ;  /* 0x000000110a1c7c10 */ /* 0x000fe2000ffbe0ff */
[----:B------:R-:W2:Y:S04]  /*cbe0*/  LDL.LU R34, [R1+0x434] ;  /* 0x0004340001227983 */ /* 0x000ea80000300800 */
[----:B------:R-:W-:Y:S01]  /*cbf0*/  IMAD.SHL.U32 R32, R28, 0x4, RZ ;  /* 0x000000041c207824 */ /* 0x000fe200078e00ff */
[----:B------:R-:W-:-:S04]  /*cc00*/  IADD3.X R29, R20, UR11, RZ, P5, !PT ;  /* 0x0000000b141d7c10 */ /* 0x000fc8000affe4ff */
[----:B------:R-:W-:Y:S02]  /*cc10*/  SHF.L.U64.HI R33, R28, 0x2, R29 ;  /* 0x000000021c217819 */ /* 0x000fe4000001021d */
[----:B------:R-:W-:Y:S01]  /*cc20*/  IADD3 R60, P5, P6, R12, UR26, R32 ;  /* 0x0000001a0c3c7c10 */ /* 0x000fe2000febe020 */
[----:B---3--:R0:W-:Y:S04]  /*cc30*/  STL [R1+0x378], R18 ;  /* 0x0003781201007387 */ /* 0x0081e80000100800 */
[----:B------:R-:W3:Y:S01]  /*cc40*/  LDL.LU R35, [R1+0x428] ;  /* 0x0004280001237983 */ /* 0x000ee20000300800 */
[----:B0-----:R-:W-:Y:S02]  /*cc50*/  IADD3.X R18, R6, UR27, R33, P5, P6 ;  /* 0x0000001b06127c10 */ /* 0x001fe4000afec421 */
[----:B--2---:R-:W-:-:S05]  /*cc60*/  IADD3 R28, P5, R26, R5, RZ ;  /* 0x000000051a1c7210 */ /* 0x004fca0007fbe0ff */
[----:B----4-:R-:W-:Y:S01]  /*cc70*/  IMAD.X R29, R31, 0x1, R56, P5 ;  /* 0x000000011f1d7824 */ /* 0x010fe200028e0638 */
[----:B------:R-:W-:-:S05]  /*cc80*/  IADD3 R30, P5, R61, R19, RZ ;  /* 0x000000133d1e7210 */ /* 0x000fca0007fbe0ff */
[----:B------:R-:W-:Y:S02]  /*cc90*/  IMAD.X R31, R57, 0x1, R7, P5 ;  /* 0x00000001391f7824 */ /* 0x000fe400028e0607 */
[----:B------:R-:W-:-:S06]  /*cca0*/  IMAD.MOV.U32 R57, RZ, RZ, RZ ;  /* 0x000000ffff397224 */ /* 0x000fcc00078e00ff */
[----:B------:R-:W2:Y:S04]  /*ccb0*/  @!P0 LDG.E.EL R57, desc[UR18][R28.64] ;  /* 0x000000121c398981 */ /* 0x000ea8000c2e1900 */
[----:B------:R0:W-:Y:S04]  /*ccc0*/  STL [R1], R18 ;  /* 0x0000001201007387 */ /* 0x0001e80000100800 */
[----:B------:R-:W4:Y:S04]  /*ccd0*/  LDL.LU R58, [R1+0x430] ;  /* 0x00043000013a7983 */ /* 0x000f280000300800 */
[----:B------:R-:W3:Y:S04]  /*cce0*/  LDL.LU R45, [R1+0x9c] ;  /* 0x00009c00012d7983 */ /* 0x000ee80000300800 */
[----:B------:R-:W3:Y:S04]  /*ccf0*/  LDL.LU R47, [R1+0xa4] ;  /* 0x0000a400012f7983 */ /* 0x000ee80000300800 */
[----:B------:R-:W3:Y:S04]  /*cd00*/  LDL.LU R51, [R1+0x84] ;  /* 0x0000840001337983 */ /* 0x000ee80000300800 */
[----:B------:R-:W3:Y:S04]  /*cd10*/  LDL.LU R59, [R1+0xa0] ;  /* 0x0000a000013b7983 */ /* 0x000ee80000300800 */
[----:B0-----:R-:W3:Y:S04]  /*cd20*/  LDL.LU R18, [R1+0x80] ;  /* 0x0000800001127983 */ /* 0x001ee80000300800 */
[----:B------:R-:W3:Y:S04]  /*cd30*/  LDL.LU R26, [R1+0x98] ;  /* 0x00009800011a7983 */ /* 0x000ee80000300800 */
[----:B------:R-:W3:Y:S04]  /*cd40*/  LDL.LU R29, [R1+0x42c] ;  /* 0x00042c00011d7983 */ /* 0x000ee80000300800 */
[----:B--2---:R0:W-:Y:S02]  /*cd50*/  STL [R1+0x4d8], R57 ;  /* 0x0004d83901007387 */ /* 0x0041e40000100800 */
[----:B0-----:R-:W-:-:S06]  /*cd60*/  IMAD.MOV.U32 R57, RZ, RZ, RZ ;  /* 0x000000ffff397224 */ /* 0x001fcc00078e00ff */
[----:B------:R-:W2:Y:S04]  /*cd70*/  @P3 LDG.E.EL R57, desc[UR18][R30.64] ;  /* 0x000000121e393981 */ /* 0x000ea8000c2e1900 */
[----:B--2---:R0:W-:Y:S02]  /*cd80*/  STL [R1+0x35c], R57 ;  /* 0x00035c3901007387 */ /* 0x0041e40000100800 */
[----:B0-----:R-:W-:-:S04]  /*cd90*/  IADD3 R57, P5, P6, R13, UR24, R32 ;  /* 0x000000180d397c10 */ /* 0x001fc8000febe020 */
[----:B------:R-:W-:Y:S02]  /*cda0*/  IADD3.X R61, R8, UR25, R33, P5, P6 ;  /* 0x00000019083d7c10 */ /* 0x000fe4000afec421 */
[----:B---3--:R-:W-:-:S05]  /*cdb0*/  IADD3 R28, P5, R29, R9, RZ ;  /* 0x000000091d1c7210 */ /* 0x008fca0007fbe0ff */
[----:B------:R-:W-:Y:S02]  /*cdc0*/  IMAD.X R29, R34, 0x1, R21, P5 ;  /* 0x00000001221d7824 */ /* 0x000fe400028e0615 */
[----:B------:R-:W-:-:S06]  /*cdd0*/  IMAD.MOV.U32 R34, RZ, RZ, RZ ;  /* 0x000000ffff227224 */ /* 0x000fcc00078e00ff */
[----:B------:R-:W2:Y:S01]  /*cde0*/  @P1 LDG.E.EL R34, desc[UR18][R28.64] ;  /* 0x000000121c221981 */ /* 0x000ea2000c2e1900 */
[----:B------:R-:W-:-:S03]  /*cdf0*/  IADD3 R30, P5, R52, R9, RZ ;  /* 0x00000009341e7210 */ /* 0x000fc60007fbe0ff */
[----:B------:R-:W3:Y:S02]  /*ce00*/  LDG.E.EL.64 R28, desc[UR18][R16.64+0x20] ;  /* 0x00002012101c7981 */ /* 0x000ee4000c2e1b00 */
[----:B------:R-:W-:Y:S01]  /*ce10*/  IMAD.X R31, R49, 0x1, R21, P5 ;  /* 0x00000001311f7824 */ /* 0x000fe200028e0615 */
[----:B------:R-:W-:-:S04]  /*ce20*/  IADD3 R49, P5, P6, R22, UR22, R32 ;  /* 0x0000001616317c10 */ /* 0x000fc8000febe020 */
[----:B------:R-:W-:Y:S01]  /*ce30*/  IADD3.X R52, R14, UR23, R33, P5, P6 ;  /* 0x000000170e347c10 */ /* 0x000fe2000afec421 */
[----:B--2---:R0:W-:Y:S02]  /*ce40*/  STL [R1+0x37c], R34 ;  /* 0x00037c2201007387 */ /* 0x0041e40000100800 */
[----:B0-----:R-:W-:-:S06]  /*ce50*/  IMAD.MOV.U32 R34, RZ, RZ, RZ ;  /* 0x000000ffff227224 */ /* 0x001fcc00078e00ff */
[----:B------:R0:W2:Y:S01]  /*ce60*/  @P4 LDG.E.EL R34, desc[UR18][R30.64] ;  /* 0x000000121e224981 */ /* 0x0000a2000c2e1900 */
[----:B---3--:R-:W-:Y:S02]  /*ce70*/  R2UR UR4, R28 ;  /* 0x000000001c0472ca */ /* 0x008fe400000e0000 */
[----:B0-----:R-:W-:-:S04]  /*ce80*/  IADD3 R31, P5, P6, R3, UR20, R32 ;  /* 0x00000014031f7c10 */ /* 0x001fc8000febe020 */
[----:B------:R-:W-:Y:S02]  /*ce90*/  IADD3.X R30, R4, UR21, R33, P5, P6 ;  /* 0x00000015041e7c10 */ /* 0x000fe4000afec421 */
[----:B------:R-:W-:Y:S01]  /*cea0*/  IADD3 R28, P5, R35, R5, RZ ;  /* 0x00000005231c7210 */ /* 0x000fe20007fbe0ff */
[----:B------:R-:W-:Y:S01]  /*ceb0*/  STL [R1+0xb8], R31 ;  /* 0x0000b81f01007387 */ /* 0x000fe20000100800 */
[----:B------:R-:W-:-:S03]  /*cec0*/  R2UR UR5, R29 ;  /* 0x000000001d0572ca */ /* 0x000fc600000e0000 */
[----:B----4-:R-:W-:Y:S01]  /*ced0*/  IMAD.X R29, R58, 0x1, R56, P5 ;  /* 0x000000013a1d7824 */ /* 0x010fe200028e0638 */
[----:B------:R0:W-:Y:S02]  /*cee0*/  STL [R1+0xbc], R30 ;  /* 0x0000bc1e01007387 */ /* 0x0001e40000100800 */
[----:B0-----:R-:W-:-:S05]  /*cef0*/  IADD3 R30, P5, R45, R9, RZ ;  /* 0x000000092d1e7210 */ /* 0x001fca0007fbe0ff */
[----:B------:R-:W-:Y:S01]  /*cf00*/  IMAD.X R31, R47, 0x1, R21, P5 ;  /* 0x000000012f1f7824 */ /* 0x000fe200028e0615 */
[----:B------:R-:W-:-:S05]  /*cf10*/  IADD3 R32, P5, R51, R9, RZ ;  /* 0x0000000933207210 */ /* 0x000fca0007fbe0ff */
[----:B------:R-:W-:Y:S01]  /*cf20*/  IMAD.X R33, R59, 0x1, R21, P5 ;  /* 0x000000013b217824 */ /* 0x000fe200028e0615 */
[----:B--2---:R0:W-:Y:S02]  /*cf30*/  STL [R1+0x370], R34 ;  /* 0x0003702201007387 */ /* 0x0041e40000100800 */
[----:B0-----:R-:W-:Y:S01]  /*cf40*/  IADD3 R34, P5, R18, R19, RZ ;  /* 0x0000001312227210 */ /* 0x001fe20007fbe0ff */
[----:B------:R-:W-:-:S06]  /*cf50*/  IMAD.MOV.U32 R18, RZ, RZ, RZ ;  /* 0x000000ffff127224 */ /* 0x000fcc00078e00ff */
[----:B------:R-:W2:Y:S01]  /*cf60*/  @!P0 LDG.E.EL R18, desc[UR18][R28.64] ;  /* 0x000000121c128981 */ /* 0x000ea2000c2e1900 */
[----:B------:R-:W-:-:S03]  /*cf70*/  IMAD.X R35, R26, 0x1, R7, P5 ;  /* 0x000000011a237824 */ /* 0x000fc600028e0607 */
[----:B------:R-:W3:Y:S04]  /*cf80*/  LDL.LU R26, [R1+0x68] ;  /* 0x00006800011a7983 */ /* 0x000ee80000300800 */
[----:B--2---:R0:W-:Y:S02]  /*cf90*/  STL [R1+0x4d0], R18 ;  /* 0x0004d01201007387 */ /* 0x0041e40000100800 */
[----:B0-----:R-:W-:-:S06]  /*cfa0*/  IMAD.MOV.U32 R18, RZ, RZ, RZ ;  /* 0x000000ffff127224 */ /* 0x001fcc00078e00ff */
[----:B------:R-:W2:Y:S04]  /*cfb0*/  @P1 LDG.E.EL R18, desc[UR18][R30.64] ;  /* 0x000000121e121981 */ /* 0x000ea8000c2e1900 */
[----:B------:R-:W4:Y:S04]  /*cfc0*/  LDL.LU R30, [R1+0xb4] ;  /* 0x0000b400011e7983 */ /* 0x000f280000300800 */
[----:B------:R-:W3:Y:S04]  /*cfd0*/  LDL.LU R31, [R1+0x3c] ;  /* 0x00003c00011f7983 */ /* 0x000ee80000300800 */
[----:B--2---:R0:W-:Y:S02]  /*cfe0*/  STL [R1+0x134], R18 ;  /* 0x0001341201007387 */ /* 0x0041e40000100800 */
[----:B0-----:R-:W-:-:S06]  /*cff0*/  IMAD.MOV.U32 R18, RZ, RZ, RZ ;  /* 0x000000ffff127224 */ /* 0x001fcc00078e00ff */
[----:B------:R-:W2:Y:S01]  /*d000*/  @P4 LDG.E.EL R18, desc[UR18][R32.64] ;  /* 0x0000001220124981 */ /* 0x000ea2000c2e1900 */
[----:B------:R-:W-:-:S04]  /*d010*/  USHF.R.U32.HI UR10, URZ, 0x1d, UR5 ;  /* 0x0000001d3f0a7899 */ /* 0x000fc80008011605 */
[----:B------:R-:W-:-:S04]  /*d020*/  ULOP3.LUT UR10, UR10, 0x4, URZ, 0xc0, !UPT ;  /* 0x000000040a0a7892 */ /* 0x000fc8000f8ec03f */
[----:B------:R-:W-:Y:S01]  /*d030*/  UIADD3 UR10, UP0, UR4, UR10, URZ ;  /* 0x0000000a040a7290 */ /* 0x000fe2000ff1e03f */
[----:B--2---:R0:W-:Y:S02]  /*d040*/  STL [R1+0x100], R18 ;  /* 0x0001001201007387 */ /* 0x0041e40000100800 */
[----:B0-----:R-:W-:-:S06]  /*d050*/  IMAD.MOV.U32 R18, RZ, RZ, RZ ;  /* 0x000000ffff127224 */ /* 0x001fcc00078e00ff */
[----:B------:R-:W2:Y:S01]  /*d060*/  @P3 LDG.E.EL R18, desc[UR18][R34.64] ;  /* 0x0000001222123981 */ /* 0x000ea2000c2e1900 */
[----:B------:R-:W-:Y:S02]  /*d070*/  UIADD3.X UR4, URZ, UR5, URZ, UP0, !UPT ;  /* 0x000000053f047290 */ /* 0x000fe400087fe43f */
[----:B------:R-:W-:Y:S02]  /*d080*/  USHF.L.U32 UR16, UR10, 0x2, URZ ;  /* 0x000000020a107899 */ /* 0x000fe4000800063f */
[----:B------:R-:W-:-:S04]  /*d090*/  USHF.L.U64.HI UR10, UR10, 0x2, UR4 ;  /* 0x000000020a0a7899 */ /* 0x000fc80008010204 */
[----:B------:R-:W-:Y:S01]  /*d0a0*/  IADD3 R28, P5, R10, UR16, RZ ;  /* 0x000000100a1c7c10 */ /* 0x000fe2000ffbe0ff */
[----:B------:R-:W3:Y:S03]  /*d0b0*/  LDL.LU R34, [R1+0x78] ;  /* 0x0000780001227983 */ /* 0x000ee60000300800 */
[----:B------:R-:W-:Y:S01]  /*d0c0*/  IADD3.X R29, R20, UR10, RZ, P5, !PT ;  /* 0x0000000a141d7c10 */ /* 0x000fe2000affe4ff */
[----:B------:R-:W3:Y:S04]  /*d0d0*/  LDL.LU R35, [R1+0x8c] ;  /* 0x00008c0001237983 */ /* 0x000ee80000300800 */
[----:B------:R-:W3:Y:S04]  /*d0e0*/  LDL.LU R58, [R1+0x5c] ;  /* 0x00005c00013a7983 */ /* 0x000ee80000300800 */
[----:B------:R-:W3:Y:S01]  /*d0f0*/  LDL.LU R45, [R1+0x60] ;  /* 0x00006000012d7983 */ /* 0x000ee20000300800 */
[----:B------:R-:W-:-:S03]  /*d100*/  SHF.L.U64.HI R32, R28, 0x2, R29 ;  /* 0x000000021c207819 */ /* 0x000fc6000001021d */
[----:B------:R-:W3:Y:S04]  /*d110*/  LDL.LU R47, [R1+0x4c] ;  /* 0x00004c00012f7983 */ /* 0x000ee80000300800 */
[----:B------:R-:W3:Y:S04]  /*d120*/  LDL.LU R51, [R1+0x58] ;  /* 0x0000580001337983 */ /* 0x000ee80000300800 */
[----:B--2---:R0:W-:Y:S04]  /*d130*/  STL [R1+0x148], R18 ;  /* 0x0001481201007387 */ /* 0x0041e80000100800 */
[----:B0-----:R-:W2:Y:S04]  /*d140*/  LDL.LU R18, [R1+0x30] ;  /* 0x0000300001127983 */ /* 0x001ea80000300800 */
[----:B------:R-:W2:Y:S01]  /*d150*/  LDL.LU R29, [R1+0xac] ;  /* 0x0000ac00011d7983 */ /* 0x000ea20000300800 */
[----:B------:R-:W-:-:S05]  /*d160*/  IMAD.SHL.U32 R33, R28, 0x4, RZ ;  /* 0x000000041c217824 */ /* 0x000fca00078e00ff */
[----:B------:R-:W-:-:S04]  /*d170*/  IADD3 R59, P5, P6, R12, UR26, R33 ;  /* 0x0000001a0c3b7c10 */ /* 0x000fc8000febe021 */
[----:B------:R-:W-:-:S05]  /*d180*/  IADD3.X R28, R6, UR27, R32, P5, P6 ;  /* 0x0000001b061c7c10 */ /* 0x000fca000afec420 */
[----:B------:R2:W-:Y:S02]  /*d190*/  STL [R1+0x1c], R28 ;  /* 0x00001c1c01007387 */ /* 0x0005e40000100800 */
[----:B--2---:R-:W-:-:S05]  /*d1a0*/  IADD3 R28, P5, R29, R5, RZ ;  /* 0x000000051d1c7210 */ /* 0x004fca0007fbe0ff */
[----:B----4-:R-:W-:Y:S01]  /*d1b0*/  IMAD.X R29, R30, 0x1, R56, P5 ;  /* 0x000000011e1d7824 */ /* 0x010fe200028e0638 */
[----:B---3--:R-:W-:-:S05]  /*d1c0*/  IADD3 R30, P5, R31, R19, RZ ;  /* 0x000000131f1e7210 */ /* 0x008fca0007fbe0ff */
[----:B------:R-:W-:Y:S02]  /*d1d0*/  IMAD.X R31, R26, 0x1, R7, P5 ;  /* 0x000000011a1f7824 */ /* 0x000fe400028e0607 */
[----:B------:R-:W-:-:S06]  /*d1e0*/  IMAD.MOV.U32 R26, RZ, RZ, RZ ;  /* 0x000000ffff1a7224 */ /* 0x000fcc00078e00ff */
[----:B------:R0:W2:Y:S02]  /*d1f0*/  @!P0 LDG.E.EL R26, desc[UR18][R28.64] ;  /* 0x000000121c1a8981 */ /* 0x0000a4000c2e1900 */
[----:B0-----:R-:W-:-:S06]  /*d200*/  IMAD.MOV.U32 R28, RZ, RZ, RZ ;  /* 0x000000ffff1c7224 */ /* 0x001fcc00078e00ff */
[----:B------:R-:W3:Y:S04]  /*d210*/  @P3 LDG.E.EL R28, desc[UR18][R30.64] ;  /* 0x000000121e1c3981 */ /* 0x000ee8000c2e1900 */
[----:B--2---:R0:W-:Y:S04]  /*d220*/  STL [R1+0x144], R26 ;  /* 0x0001441a01007387 */ /* 0x0041e80000100800 */
[----:B0-----:R-:W2:Y:S04]  /*d230*/  LDL.LU R26, [R1+0x808] ;  /* 0x00080800011a7983 */ /* 0x001ea80000300800 */
[----:B------:R-:W4:Y:S04]  /*d240*/  LDL.LU R29, [R1+0x74] ;  /* 0x00007400011d7983 */ /* 0x000f280000300800 */
[----:B------:R-:W2:Y:S04]  /*d250*/  LDL.LU R31, [R1+0x88] ;  /* 0x00008800011f7983 */ /* 0x000ea80000300800 */
[----:B---3--:R0:W-:Y:S02]  /*d260*/  STL [R1+0x154], R28 ;  /* 0x0001541c01007387 */ /* 0x0081e40000100800 */
[----:B0-----:R-:W-:-:S04]  /*d270*/  IADD3 R28, P5, P6, R13, UR24, R33 ;  /* 0x000000180d1c7c10 */ /* 0x001fc8000febe021 */
[----:B------:R-:W-:Y:S01]  /*d280*/  IADD3.X R30, R8, UR25, R32, P5, P6 ;  /* 0x00000019081e7c10 */ /* 0x000fe2000afec420 */
[----:B------:R4:W-:Y:S04]  /*d290*/  STL [R1+0x54], R28 ;  /* 0x0000541c01007387 */ /* 0x0009e80000100800 */
[----:B------:R0:W-:Y:S01]  /*d2a0*/  STL [R1+0x68], R30 ;  /* 0x0000681e01007387 */ /* 0x0001e20000100800 */
[----:B----4-:R-:W-:-:S05]  /*d2b0*/  IADD3 R28, P5, R29, R9, RZ ;  /* 0x000000091d1c7210 */ /* 0x010fca0007fbe0ff */
[----:B--2---:R-:W-:Y:S01]  /*d2c0*/  IMAD.X R29, R31, 0x1, R21, P5 ;  /* 0x000000011f1d7824 */ /* 0x004fe200028e0615 */
[----:B0-----:R-:W-:Y:S01]  /*d2d0*/  IADD3 R30, P5, R34, R9, RZ ;  /* 0x00000009221e7210 */ /* 0x001fe20007fbe0ff */
[----:B------:R-:W-:-:S06]  /*d2e0*/  IMAD.MOV.U32 R34, RZ, RZ, RZ ;  /* 0x000000ffff227224 */ /* 0x000fcc00078e00ff */
[----:B------:R-:W2:Y:S04]  /*d2f0*/  @P1 LDG.E.EL R34, desc[UR18][R28.64] ;  /* 0x000000121c221981 */ /* 0x000ea8000c2e1900 */
[----:B------:R-:W3:Y:S01]  /*d300*/  LDG.E.EL.64 R28, desc[UR18][R16.64+0x28] ;  /* 0x00002812101c7981 */ /* 0x000ee2000c2e1b00 */
[----:B------:R-:W-:-:S03]  /*d310*/  IMAD.X R31, R35, 0x1, R21, P5 ;  /* 0x00000001231f7824 */ /* 0x000fc600028e0615 */
[----:B--2---:R0:W-:Y:S02]  /*d320*/  STL [R1+0xf8], R34 ;  /* 0x0000f82201007387 */ /* 0x0041e40000100800 */
[----:B0-----:R-:W-:Y:S01]  /*d330*/  IMAD.MOV.U32 R34, RZ, RZ, RZ ;  /* 0x000000ffff227224 */ /* 0x001fe200078e00ff */
[----:B---3--:R-:W-:Y:S02]  /*d340*/  R2UR UR5, R29 ;  /* 0x000000001d0572ca */ /* 0x008fe400000e0000 */
[----:B------:R-:W-:Y:S02]  /*d350*/  IADD3 R29, P5, P6, R22, UR22, R33 ;  /* 0x00000016161d7c10 */ /* 0x000fe4000febe021 */
[----:B------:R-:W-:Y:S01]  /*d360*/  R2UR UR4, R28 ;  /* 0x000000001c0472ca */ /* 0x000fe200000e0000 */
        /* <DEDUP_REMOVED lines=12> */
[----:B------:R-:W-:Y:S01]  /*d430*/  IADD3 R32, P5, R18, R19, RZ ;  /* 0x0000001312207210 */ /* 0x000fe20007fbe0ff */
[----:B------:R-:W-:-:S06]  /*d440*/  IMAD.MOV.U32 R18, RZ, RZ, RZ ;  /* 0x000000ffff127224 */ /* 0x000fcc00078e00ff */
[----:B------:R-:W3:Y:S01]  /*d450*/  @P1 LDG.E.EL R18, desc[UR18][R28.64] ;  /* 0x000000121c121981 */ /* 0x000ee2000c2e1900 */
[----:B------:R-:W-:-:S03]  /*d460*/  IMAD.X R33, R26, 0x1, R7, P5 ;  /* 0x000000011a217824 */ /* 0x000fc600028e0607 */
[----:B------:R-:W4:Y:S04]  /*d470*/  LDL.LU R26, [R1+0x804] ;  /* 0x00080400011a7983 */ /* 0x000f280000300800 */
[----:B--2---:R0:W-:Y:S02]  /*d480*/  STL [R1+0xf4], R34 ;  /* 0x0000f42201007387 */ /* 0x0041e40000100800 */
[----:B0-----:R-:W-:Y:S02]  /*d490*/  IADD3 R34, P5, R15, R5, RZ ;  /* 0x000000050f227210 */ /* 0x001fe40007fbe0ff */
[----:B------:R-:W2:Y:S03]  /*d4a0*/  LDL.LU R15, [R1+0x800] ;  /* 0x00080000010f7983 */ /* 0x000ea60000300800 */
[----:B------:R-:W-:-:S02]  /*d4b0*/  IMAD.X R35, R25, 0x1, R56, P5 ;  /* 0x0000000119237824 */ /* 0x000fc400028e0638 */
        /* <DEDUP_REMOVED lines=9> */
[----:B------:R0:W3:Y:S01]  /*d550*/  @P3 LDG.E.EL R18, desc[UR18][R32.64] ;  /* 0x0000001220123981 */ /* 0x0000e2000c2e1900 */
[----:B------:R-:W-:Y:S02]  /*d560*/  USHF.L.U32 UR15, UR9, 0x2, URZ ;  /* 0x00000002090f7899 */ /* 0x000fe4000800063f */
[----:B------:R-:W-:-:S04]  /*d570*/  UIADD3.X UR4, URZ, UR5, URZ, UP0, !UPT ;  /* 0x000000053f047290 */ /* 0x000fc800087fe43f */
[----:B------:R-:W-:Y:S01]  /*d580*/  USHF.L.U64.HI UR9, UR9, 0x2, UR4 ;  /* 0x0000000209097899 */ /* 0x000fe20008010204 */
[----:B------:R-:W-:-:S05]  /*d590*/  IADD3 R28, P5, R10, UR15, RZ ;  /* 0x0000000f0a1c7c10 */ /* 0x000fca000ffbe0ff */
[----:B0-----:R-:W-:Y:S01]  /*d5a0*/  IMAD.SHL.U32 R33, R28, 0x4, RZ ;  /* 0x000000041c217824 */ /* 0x001fe200078e00ff */
[----:B------:R-:W-:-:S04]  /*d5b0*/  IADD3.X R29, R20, UR9, RZ, P5, !PT ;  /* 0x00000009141d7c10 */ /* 0x000fc8000affe4ff */
[----:B------:R-:W-:Y:S02]  /*d5c0*/  SHF.L.U64.HI R32, R28, 0x2, R29 ;  /* 0x000000021c207819 */ /* 0x000fe4000001021d */
[----:B------:R-:W-:-:S04]  /*d5d0*/  IADD3 R31, P5, P6, R12, UR26, R33 ;  /* 0x0000001a0c1f7c10 */ /* 0x000fc8000febe021 */
[----:B------:R-:W-:Y:S02]  /*d5e0*/  IADD3.X R30, R6, UR27, R32, P5, P6 ;  /* 0x0000001b061e7c10 */ /* 0x000fe4000afec420 */
[----:B------:R-:W-:-:S05]  /*d5f0*/  IADD3 R28, P5, R27, R9, RZ ;  /* 0x000000091b1c7210 */ /* 0x000fca0007fbe0ff */
[----:B------:R-:W-:Y:S01]  /*d600*/  IMAD.X R29, R23, 0x1, R21, P5 ;  /* 0x00000001171d7824 */ /* 0x000fe200028e0615 */
[----:B---3--:R0:W-:Y:S02]  /*d610*/  STL [R1+0x15c], R18 ;  /* 0x00015c1201007387 */ /* 0x0081e40000100800 */
[----:B0-----:R-:W-:-:S06]  /*d620*/  IMAD.MOV.U32 R18, RZ, RZ, RZ ;  /* 0x000000ffff127224 */ /* 0x001fcc00078e00ff */
[----:B------:R0:W3:Y:S02]  /*d630*/  @!P0 LDG.E.EL R18, desc[UR18][R34.64] ;  /* 0x0000001222128981 */ /* 0x0000e4000c2e1900 */
[----:B0-----:R-:W-:-:S06]  /*d640*/  IMAD.MOV.U32 R34, RZ, RZ, RZ ;  /* 0x000000ffff227224 */ /* 0x001fcc00078e00ff */
[----:B------:R-:W2:Y:S04]  /*d650*/  @P1 LDG.E.EL R34, desc[UR18][R28.64] ;  /* 0x000000121c221981 */ /* 0x000ea8000c2e1900 */
[----:B---3--:R0:W-:Y:S04]  /*d660*/  STL [R1+0x160], R18 ;  /* 0x0001601201007387 */ /* 0x0081e80000100800 */
[----:B0-----:R-:W3:Y:S04]  /*d670*/  LDL.LU R18, [R1+0x188] ;  /* 0x0001880001127983 */ /* 0x001ee80000300800 */
[----:B------:R-:W-:Y:S04]  /*d680*/  STL [R1+0x8], R31 ;  /* 0x0000081f01007387 */ /* 0x000fe80000100800 */
[----:B------:R-:W3:Y:S04]  /*d690*/  LDL.LU R27, [R1+0x7f8] ;  /* 0x0007f800011b7983 */ /* 0x000ee80000300800 */
[----:B------:R0:W-:Y:S04]  /*d6a0*/  STL [R1+0x34], R30 ;  /* 0x0000341e01007387 */ /* 0x0001e80000100800 */
[----:B------:R-:W3:Y:S01]  /*d6b0*/  LDL.LU R23, [R1+0x7f4] ;  /* 0x0007f40001177983 */ /* 0x000ee20000300800 */
[----:B0-----:R-:W-:-:S03]  /*d6c0*/  IADD3 R30, P5, R11, R9, RZ ;  /* 0x000000090b1e7210 */ /* 0x001fc60007fbe0ff */
[----:B------:R-:W3:Y:S02]  /*d6d0*/  LDL.LU R11, [R1+0x7f0] ;  /* 0x0007f000010b7983 */ /* 0x000ee40000300800 */
[----:B------:R-:W-:Y:S02]  /*d6e0*/  IMAD.X R31, R37, 0x1, R21, P5 ;  /* 0x00000001251f7824 */ /* 0x000fe400028e0615 */
[----:B------:R-:W3:Y:S04]  /*d6f0*/  LDL.LU R37, [R1+0x7ec] ;  /* 0x0007ec0001257983 */ /* 0x000ee80000300800 */
[----:B--2---:R0:W-:Y:S01]  /*d700*/  STL [R1+0x1a4], R34 ;  /* 0x0001a42201007387 */ /* 0x0041e20000100800 */
[----:B------:R-:W-:Y:S01]  /*d710*/  IADD3 R58, P5, P6, R13, UR24, R33 ;  /* 0x000000180d3a7c10 */ /* 0x000fe2000febe021 */
[----:B0-----:R-:W-:-:S06]  /*d720*/  IMAD.MOV.U32 R34, RZ, RZ, RZ ;  /* 0x000000ffff227224 */ /* 0x001fcc00078e00ff */
[----:B------:R0:W2:Y:S02]  /*d730*/  @P4 LDG.E.EL R34, desc[UR18][R30.64] ;  /* 0x000000121e224981 */ /* 0x0000a4000c2e1900 */
[----:B0-----:R-:W-:Y:S02]  /*d740*/  IADD3.X R30, R8, UR25, R32, P5, P6 ;  /* 0x00000019081e7c10 */ /* 0x001fe4000afec420 */
[----:B------:R-:W3:Y:S01]  /*d750*/  LDL.LU R31, [R1+0x180] ;  /* 0x00018000011f7983 */ /* 0x000ee20000300800 */
[----:B------:R-:W-:-:S03]  /*d760*/  IADD3 R28, P5, R43, R19, RZ ;  /* 0x000000132b1c7210 */ /* 0x000fc60007fbe0ff */
[----:B------:R-:W3:Y:S02]  /*d770*/  LDL.LU R43, [R1+0x7e8] ;  /* 0x0007e800012b7983 */ /* 0x000ee40000300800 */
[----:B------:R-:W-:Y:S02]  /*d780*/  IMAD.X R29, R24, 0x1, R7, P5 ;  /* 0x00000001181d7824 */ /* 0x000fe400028e0607 */
[----:B------:R0:W-:Y:S04]  /*d790*/  STL [R1+0x14], R30 ;  /* 0x0000141e01007387 */ /* 0x0001e80000100800 */
[----:B------:R-:W3:Y:S01]  /*d7a0*/  LDL.LU R24, [R1+0x7e4] ;  /* 0x0007e40001187983 */ /* 0x000ee20000300800 */
[----:B0-----:R-:W-:-:S06]  /*d7b0*/  IMAD.MOV.U32 R30, RZ, RZ, RZ ;  /* 0x000000ffff1e7224 */ /* 0x001fcc00078e00ff */
[----:B------:R0:W3:Y:S04]  /*d7c0*/  @P3 LDG.E.EL R30, desc[UR18][R28.64] ;  /* 0x000000121c1e3981 */ /* 0x0000e8000c2e1900 */
[----:B------:R-:W3:Y:S04]  /*d7d0*/  LDG.E.EL.64 R28, desc[UR18][R16.64+0x30] ;  /* 0x00003012101c7981 */ /* 0x000ee8000c2e1b00 */
[----:B--2---:R1:W-:Y:S04]  /*d7e0*/  STL [R1+0x170], R34 ;  /* 0x0001702201007387 */ /* 0x0043e80000100800 */
[----:B-1----:R-:W2:Y:S04]  /*d7f0*/  LDL.LU R34, [R1+0x128] ;  /* 0x0001280001227983 */ /* 0x002ea80000300800 */
[----:B------:R-:W2:Y:S04]  /*d800*/  LDL.LU R35, [R1+0x124] ;  /* 0x0001240001237983 */ /* 0x000ea80000300800 */
[----:B------:R-:W2:Y:S04]  /*d810*/  LDL.LU R51, [R1+0x120] ;  /* 0x0001200001337983 */ /* 0x000ea80000300800 */
[----:B------:R-:W-:Y:S04]  /*d820*/  STL [R1+0x7dc], R16 ;  /* 0x0007dc1001007387 */ /* 0x000fe80000100800 */
[----:B------:R1:W-:Y:S01]  /*d830*/  STL [R1+0x7d8], R17 ;  /* 0x0007d81101007387 */ /* 0x0003e20000100800 */
[----:B---3--:R-:W-:-:S03]  /*d840*/  R2UR UR5, R29 ;  /* 0x000000001d0572ca */ /* 0x008fc600000e0000 */
[----:B------:R-:W3:Y:S01]  /*d850*/  LDL.LU R29, [R1+0x184] ;  /* 0x00018400011d7983 */ /* 0x000ee20000300800 */
[----:B-1----:R-:W-:Y:S02]  /*d860*/  IADD3 R17, P5, P6, R22, UR22, R33 ;  /* 0x0000001616117c10 */ /* 0x002fe4000febe021 */
[----:B------:R-:W-:Y:S02]  /*d870*/  R2UR UR4, R28 ;  /* 0x000000001c0472ca */ /* 0x000fe400000e0000 */
[----:B0-----:R-:W-:Y:S01]  /*d880*/  IADD3.X R28, R14, UR23, R32, P5, P6 ;  /* 0x000000170e1c7c10 */ /* 0x001fe2000afec420 */
[----:B------:R-:W-:Y:S04]  /*d890*/  STL [R1+0x28], R17 ;  /* 0x0000281101007387 */ /* 0x000fe80000100800 */
[----:B------:R-:W-:Y:S04]  /*d8a0*/  STL [R1+0x2c], R28 ;  /* 0x00002c1c01007387 */ /* 0x000fe80000100800 */
[----:B------:R0:W-:Y:S01]  /*d8b0*/  STL [R1+0x16c], R30 ;  /* 0x00016c1e01007387 */ /* 0x0001e20000100800 */
[----:B------:R-:W-:Y:S01]  /*d8c0*/  USHF.R.U32.HI UR8, URZ, 0x1d, UR5 ;  /* 0x0000001d3f087899 */ /* 0x000fe20008011605 */
[----:B0-----:R-:W-:-:S02]  /*d8d0*/  SEL R30, R18, RZ, P3 ;  /* 0x000000ff121e7207 */ /* 0x001fc40001800000 */
[----:B------:R-:W4:Y:S04]  /*d8e0*/  LDL.LU R18, [R1+0xe8] ;  /* 0x0000e80001127983 */ /* 0x000f280000300800 */
[----:B------:R-:W4:Y:S04]  /*d8f0*/  LDL.LU R45, [R1+0xe4] ;  /* 0x0000e400012d7983 */ /* 0x000f280000300800 */
[----:B------:R-:W4:Y:S01]  /*d900*/  LDL.LU R47, [R1+0xd8] ;  /* 0x0000d800012f7983 */ /* 0x000f220000300800 */
[----:B------:R-:W-:Y:S01]  /*d910*/  ULOP3.LUT UR8, UR8, 0x4, URZ, 0xc0, !UPT ;  /* 0x0000000408087892 */ /* 0x000fe2000f8ec03f */
[----:B------:R-:W-:-:S03]  /*d920*/  IADD3 R16, P5, P6, R3, UR20, R33 ;  /* 0x0000001403107c10 */ /* 0x000fc6000febe021 */
[----:B------:R-:W-:Y:S01]  /*d930*/  UIADD3 UR8, UP0, UR4, UR8, URZ ;  /* 0x0000000804087290 */ /* 0x000fe2000ff1e03f */
[----:B------:R-:W-:Y:S02]  /*d940*/  IADD3.X R17, R4, UR21, R32, P5, P6 ;  /* 0x0000001504117c10 */ /* 0x000fe4000afec420 */
[----:B------:R-:W-:Y:S01]  /*d950*/  ISETP.NE.AND P6, PT, R2, 0x10, PT ;  /* 0x000000100200780c */ /* 0x000fe20003fc5270 */
[----:B------:R-:W-:Y:S02]  /*d960*/  USHF.L.U32 UR14, UR8, 0x2, URZ ;  /* 0x00000002080e7899 */ /* 0x000fe4000800063f */
[----:B------:R-:W-:-:S04]  /*d970*/  UIADD3.X UR4, URZ, UR5, URZ, UP0, !UPT ;  /* 0x000000053f047290 */ /* 0x000fc800087fe43f */
[----:B------:R-:W-:Y:S01]  /*d980*/  USHF.L.U64.HI UR8, UR8, 0x2, UR4 ;  /* 0x0000000208087899 */ /* 0x000fe20008010204 */
[----:B---3--:R-:W-:Y:S02]  /*d990*/  SEL R28, R29, RZ, P1 ;  /* 0x000000ff1d1c7207 */ /* 0x008fe40000800000 */
[----:B------:R-:W-:-:S04]  /*d9a0*/  SEL R29, R31, RZ, P4 ;  /* 0x000000ff1f1d7207 */ /* 0x000fc80002000000 */
[----:B------:R-:W-:Y:S02]  /*d9b0*/  @P2 SEL R30, R28, R29, !P6 ;  /* 0x0000001d1c1e2207 */ /* 0x000fe40007000000 */
[----:B------:R-:W-:Y:S02]  /*d9c0*/  IADD3 R28, P5, R10, UR14, RZ ;  /* 0x0000000e0a1c7c10 */ /* 0x000fe4000ffbe0ff */
[----:B--2---:R-:W-:Y:S01]  /*d9d0*/  SEL R29, R35, RZ, P1 ;  /* 0x000000ff231d7207 */ /* 0x004fe20000800000 */
[----:B------:R0:W-:Y:S01]  /*d9e0*/  STL [R1+0xf0], R30 ;  /* 0x0000f01e01007387 */ /* 0x0001e20000100800 */
[----:B------:R-:W-:Y:S01]  /*d9f0*/  IADD3.X R33, R20, UR8, RZ, P5, !PT ;  /* 0x0000000814217c10 */ /* 0x000fe2000affe4ff */
[----:B------:R-:W-:Y:S01]  /*da00*/  IMAD.SHL.U32 R32, R28, 0x4, RZ ;  /* 0x000000041c207824 */ /* 0x000fe200078e00ff */
[----:B------:R-:W-:Y:S01]  /*da10*/  SEL R31, R34, RZ, P3 ;  /* 0x000000ff221f7207 */ /* 0x000fe20001800000 */
[----:B------:R1:W-:Y:S01]  /*da20*/  STL [R1+0x7ac], R10 ;  /* 0x0007ac0a01007387 */ /* 0x0003e20000100800 */
[----:B------:R-:W-:-:S02]  /*da30*/  SHF.L.U64.HI R33, R28, 0x2, R33 ;  /* 0x000000021c217819 */ /* 0x000fc40000010221 */
[----:B0-----:R-:W-:-:S04]  /*da40*/  SEL R30, R51, RZ, P4 ;  /* 0x000000ff331e7207 */ /* 0x001fc80002000000 */
[----:B------:R-:W-:Y:S02]  /*da50*/  @P2 SEL R31, R29, R30, !P6 ;  /* 0x0000001e1d1f2207 */ /* 0x000fe40007000000 */
[----:B-1----:R-:W-:Y:S01]  /*da60*/  IADD3 R10, P5, P6, R13, UR24, R32 ;  /* 0x000000180d0a7c10 */ /* 0x002fe2000febe020 */
[----:B------:R0:W-:Y:S03]  /*da70*/  STL [R1+0x7b0], R20 ;  /* 0x0007b01401007387 */ /* 0x0001e60000100800 */
[----:B------:R-:W-:Y:S01]  /*da80*/  IADD3.X R28, R8, UR25, R33, P5, P6 ;  /* 0x00000019081c7c10 */ /* 0x000fe2000afec421 */
[----:B------:R-:W-:Y:S04]  /*da90*/  STL [R1+0xec], R31 ;  /* 0x0000ec1f01007387 */ /* 0x000fe80000100800 */
[----:B------:R-:W2:Y:S04]  /*daa0*/  LDL.LU R13, [R1+0x7e0] ;  /* 0x0007e000010d7983 */ /* 0x000ea80000300800 */
[----:B0-----:R-:W3:Y:S04]  /*dab0*/  LDL.LU R20, [R1+0x13c] ;  /* 0x00013c0001147983 */ /* 0x001ee80000300800 */
[----:B------:R0:W-:Y:S04]  /*dac0*/  STL [R1+0xa4], R10 ;  /* 0x0000a40a01007387 */ /* 0x0001e80000100800 */
[----:B0-----:R-:W2:Y:S04]  /*dad0*/  LDL.LU R10, [R1+0x138] ;  /* 0x00013800010a7983 */ /* 0x001ea80000300800 */
[----:B------:R0:W-:Y:S04]  /*dae0*/  STL [R1+0xac], R28 ;  /* 0x0000ac1c01007387 */ /* 0x0001e80000100800 */
[----:B------:R-:W2:Y:S01]  /*daf0*/  LDL.LU R51, [R1+0x140] ;  /* 0x0001400001337983 */ /* 0x000ea20000300800 */
[----:B0-----:R-:W-:-:S03]  /*db00*/  IADD3 R28, P5, R42, R19, RZ ;  /* 0x000000132a1c7210 */ /* 0x001fc60007fbe0ff */
[----:B------:R-:W2:Y:S01]  /*db10*/  LDL.LU R42, [R1+0x11c] ;  /* 0x00011c00012a7983 */ /* 0x000ea20000300800 */
[----:B------:R-:W-:Y:S01]  /*db20*/  IMAD.MOV.U32 R35, RZ, RZ, RZ ;  /* 0x000000ffff237224 */ /* 0x000fe200078e00ff */
[----:B------:R-:W-:Y:S01]  /*db30*/  ISETP.NE.AND P6, PT, R2, 0x10, PT ;  /* 0x000000100200780c */ /* 0x000fe20003fc5270 */
[----:B------:R-:W-:Y:S01]  /*db40*/  IMAD.X R29, R46, 0x1, R7, P5 ;  /* 0x000000012e1d7824 */ /* 0x000fe200028e0607 */
[----:B----4-:R-:W-:Y:S02]  /*db50*/  SEL R30, R45, RZ, P1 ;  /* 0x000000ff2d1e7207 */ /* 0x010fe40000800000 */
[----:B------:R-:W-:Y:S02]  /*db60*/  SEL R31, R47, RZ, P4 ;  /* 0x000000ff2f1f7207 */ /* 0x000fe40002000000 */
[----:B------:R-:W-:Y:S01]  /*db70*/  SEL R18, R18, RZ, P3 ;  /* 0x000000ff12127207 */ /* 0x000fe20001800000 */
[----:B------:R0:W4:Y:S01]  /*db80*/  @P3 LDG.E.EL R35, desc[UR18][R28.64] ;  /* 0x000000121c233981 */ /* 0x000122000c2e1900 */
[----:B------:R-:W-:-:S05]  /*db90*/  @P2 SEL R18, R30, R31, !P6 ;  /* 0x0000001f1e122207 */ /* 0x000fca0007000000 */
[----:B------:R1:W-:Y:S01]  /*dba0*/  STL [R1+0xe8], R18 ;  /* 0x0000e81201007387 */ /* 0x0003e20000100800 */
[----:B0-----:R-:W-:-:S03]  /*dbb0*/  IADD3 R28, P5, P6, R22, UR22, R32 ;  /* 0x00000016161c7c10 */ /* 0x001fc6000febe020 */
[----:B------:R-:W4:Y:S04]  /*dbc0*/  LDL.LU R45, [R1+0x7c] ;  /* 0x00007c00012d7983 */ /* 0x000f280000300800 */
[----:B------:R0:W-:Y:S01]  /*dbd0*/  STL [R1+0x98], R28 ;  /* 0x0000981c01007387 */ /* 0x0001e20000100800 */
[----:B-1----:R-:W-:Y:S01]  /*dbe0*/  IADD3.X R18, R14, UR23, R33, P5, P6 ;  /* 0x000000170e127c10 */ /* 0x002fe2000afec421 */
[----:B------:R-:W-:Y:S02]  /*dbf0*/  IMAD.MOV.U32 R34, RZ, RZ, RZ ;  /* 0x000000ffff227224 */ /* 0x000fe400078e00ff */
[----:B------:R-:W4:Y:S01]  /*dc00*/  LDL.LU R47, [R1+0x70] ;  /* 0x00007000012f7983 */ /* 0x000f220000300800 */
[----:B0-----:R-:W-:-:S05]  /*dc10*/  IADD3 R28, P5, R39, R9, RZ ;  /* 0x00000009271c7210 */ /* 0x001fca0007fbe0ff */
[--C-:B------:R-:W-:Y:S01]  /*dc20*/  IMAD.X R29, R44, 0x1, R21.reuse, P5 ;  /* 0x000000012c1d7824 */ /* 0x100fe200028e0615 */
[----:B------:R-:W-:Y:S01]  /*dc30*/  IADD3 R30, P5, R36, R9, RZ ;  /* 0x00000009241e7210 */ /* 0x000fe20007fbe0ff */
[----:B------:R-:W-:Y:S01]  /*dc40*/  IMAD.MOV.U32 R36, RZ, RZ, RZ ;  /* 0x000000ffff247224 */ /* 0x000fe200078e00ff */
[----:B------:R0:W-:Y:S03]  /*dc50*/  STL [R1+0xa0], R18 ;  /* 0x0000a01201007387 */ /* 0x0001e60000100800 */
[----:B------:R-:W-:Y:S01]  /*dc60*/  IMAD.X R31, R38, 0x1, R21, P5 ;  /* 0x00000001261f7824 */ /* 0x000fe200028e0615 */
[----:B------:R-:W4:Y:S04]  /*dc70*/  @P1 LDG.E.EL R34, desc[UR18][R28.64] ;  /* 0x000000121c221981 */ /* 0x000f28000c2e1900 */
[----:B------:R1:W4:Y:S04]  /*dc80*/  @P4 LDG.E.EL R36, desc[UR18][R30.64] ;  /* 0x000000121e244981 */ /* 0x000328000c2e1900 */
[----:B0-----:R-:W4:Y:S01]  /*dc90*/  LDL.LU R18, [R1+0x6c] ;  /* 0x00006c0001127983 */ /* 0x001f220000300800 */
[----:B-1----:R-:W-:-:S04]  /*dca0*/  IADD3 R30, P5, P6, R12, UR26, R32 ;  /* 0x0000001a0c1e7c10 */ /* 0x002fc8000febe020 */
[----:B------:R-:W-:Y:S01]  /*dcb0*/  IADD3.X R29, R6, UR27, R33, P5, P6 ;  /* 0x0000001b061d7c10 */ /* 0x000fe2000afec421 */
[----:B------:R0:W-:Y:S01]  /*dcc0*/  STL [R1+0x84], R30 ;  /* 0x0000841e01007387 */ /* 0x0001e20000100800 */
[----:B------:R-:W-:-:S03]  /*dcd0*/  IADD3 R28, P5, P6, R3, UR20, R32 ;  /* 0x00000014031c7c10 */ /* 0x000fc6000febe020 */
[----:B------:R1:W-:Y:S04]  /*dce0*/  STL [R1+0x7b8], R3 ;  /* 0x0007b80301007387 */ /* 0x0003e80000100800 */
[----:B------:R-:W-:Y:S01]  /*dcf0*/  STL [R1+0x8c], R29 ;  /* 0x00008c1d01007387 */ /* 0x000fe20000100800 */
[----:B0-----:R-:W-:-:S03]  /*dd00*/  IADD3.X R30, R4, UR21, R33, P5, P6 ;  /* 0x00000015041e7c10 */ /* 0x001fc6000afec421 */
[----:B-1----:R-:W4:Y:S04]  /*dd10*/  LDL R3, [R1+0xdc] ;  /* 0x0000dc0001037983 */ /* 0x002f280000100800 */
[----:B------:R-:W-:Y:S04]  /*dd20*/  STL [R1+0x88], R28 ;  /* 0x0000881c01007387 */ /* 0x000fe80000100800 */
[----:B------:R0:W-:Y:S02]  /*dd30*/  STL [R1+0x7b4], R4 ;  /* 0x0007b40401007387 */ /* 0x0001e40000100800 */
[----:B0-----:R-:W-:Y:S01]  /*dd40*/  IMAD.MOV.U32 R4, RZ, RZ, RZ ;  /* 0x000000ffff047224 */ /* 0x001fe200078e00ff */
[----:B--2---:R-:W-:-:S05]  /*dd50*/  IADD3 R28, P5, R42, R9, RZ ;  /* 0x000000092a1c7210 */ /* 0x004fca0007fbe0ff */
[----:B---3--:R-:W-:-:S05]  /*dd60*/  IMAD.X R29, R20, 0x1, R21, P5 ;  /* 0x00000001141d7824 */ /* 0x008fca00028e0615 */
[----:B------:R-:W2:Y:S04]  /*dd70*/  @P4 LDG.E.EL R4, desc[UR18][R28.64] ;  /* 0x000000121c044981 */ /* 0x000ea8000c2e1900 */
[----:B------:R0:W-:Y:S02]  /*dd80*/  STL [R1+0x9c], R30 ;  /* 0x00009c1e01007387 */ /* 0x0001e40000100800 */
[----:B0-----:R-:W-:-:S05]  /*dd90*/  IADD3 R30, P5, R10, R5, RZ ;  /* 0x000000050a1e7210 */ /* 0x001fca0007fbe0ff */
[----:B------:R-:W-:Y:S01]  /*dda0*/  IMAD.X R31, R51, 0x1, R56, P5 ;  /* 0x00000001331f7824 */ /* 0x000fe200028e0638 */
[----:B--2---:R0:W-:Y:S01]  /*ddb0*/  STL [R1+0x344], R4 ;  /* 0x0003440401007387 */ /* 0x0041e20000100800 */
[----:B------:R-:W-:-:S03]  /*ddc0*/  ISETP.NE.AND P6, PT, R2, 0x10, PT ;  /* 0x000000100200780c */ /* 0x000fc60003fc5270 */
[----:B------:R-:W2:Y:S01]  /*ddd0*/  LDL.LU R46, [R1+0x198] ;  /* 0x00019800012e7983 */ /* 0x000ea20000300800 */
[----:B------:R-:W-:-:S03]  /*dde0*/  IADD3 R29, P5, R13, UR29, RZ ;  /* 0x0000001d0d1d7c10 */ /* 0x000fc6000ffbe0ff */
[----:B------:R-:W3:Y:S01]  /*ddf0*/  LDL.LU R51, [R1+0x194] ;  /* 0x0001940001337983 */ /* 0x000ee20000300800 */
[----:B0-----:R-:W-:-:S06]  /*de00*/  IMAD.MOV.U32 R4, RZ, RZ, RZ ;  /* 0x000000ffff047224 */ /* 0x001fcc00078e00ff */
[----:B------:R4:W2:Y:S01]  /*de10*/  @!P0 LDG.E.EL R4, desc[UR18][R30.64] ;  /* 0x000000121e048981 */ /* 0x0008a2000c2e1900 */
[----:B------:R-:W-:Y:S02]  /*de20*/  IADD3.X R28, R24, UR13, RZ, P5, !PT ;  /* 0x0000000d181c7c10 */ /* 0x000fe4000affe4ff */
[----:B----4-:R-:W-:Y:S02]  /*de30*/  SEL R30, R47, RZ, P1 ;  /* 0x000000ff2f1e7207 */ /* 0x010fe40000800000 */
[----:B------:R-:W-:Y:S01]  /*de40*/  SEL R31, R18, RZ, P4 ;  /* 0x000000ff121f7207 */ /* 0x000fe20002000000 */
[----:B------:R-:W-:Y:S01]  /*de50*/  IMAD.SHL.U32 R33, R29, 0x4, RZ ;  /* 0x000000041d217824 */ /* 0x000fe200078e00ff */
[----:B--2---:R0:W-:Y:S04]  /*de60*/  STL [R1+0x4cc], R4 ;  /* 0x0004cc0401007387 */ /* 0x0041e80000100800 */
[----:B------:R-:W2:Y:S04]  /*de70*/  LDL.LU R38, [R1+0x17c] ;  /* 0x00017c0001267983 */ /* 0x000ea80000300800 */
[----:B------:R-:W4:Y:S01]  /*de80*/  LDL.LU R44, [R1+0x178] ;  /* 0x00017800012c7983 */ /* 0x000f220000300800 */
[----:B0-----:R-:W-:-:S02]  /*de90*/  SEL R4, R45, RZ, P3 ;  /* 0x000000ff2d047207 */ /* 0x001fc40001800000 */
[----:B------:R-:W-:Y:S01]  /*dea0*/  @P2 SEL R4, R30, R31, !P6 ;  /* 0x0000001f1e042207 */ /* 0x000fe20007000000 */
[----:B------:R-:W2:Y:S04]  /*deb0*/  LDL.LU R39, [R1+0x174] ;  /* 0x0001740001277983 */ /* 0x000ea80000300800 */
[----:B------:R-:W2:Y:S04]  /*dec0*/  LDL.LU R10, [R1+0x10c] ;  /* 0x00010c00010a7983 */ /* 0x000ea80000300800 */
[----:B------:R-:W2:Y:S04]  /*ded0*/  LDL.LU R45, [R1+0x108] ;  /* 0x00010800012d7983 */ /* 0x000ea80000300800 */
[----:B------:R-:W2:Y:S04]  /*dee0*/  LDL.LU R47, [R1+0x104] ;  /* 0x00010400012f7983 */ /* 0x000ea80000300800 */
[----:B------:R0:W-:Y:S04]  /*def0*/  STL [R1+0xe4], R4 ;  /* 0x0000e40401007387 */ /* 0x0001e80000100800 */
[----:B------:R-:W4:Y:S04]  /*df00*/  LDL.LU R18, [R1+0xa8] ;  /* 0x0000a80001127983 */ /* 0x000f280000300800 */
[----:B------:R-:W4:Y:S01]  /*df10*/  LDL.LU R42, [R1+0x94] ;  /* 0x00009400012a7983 */ /* 0x000f220000300800 */
[----:B0-----:R-:W-:-:S03]  /*df20*/  SHF.L.U64.HI R4, R29, 0x2, R28 ;  /* 0x000000021d047819 */ /* 0x001fc6000001021c */
[----:B------:R-:W4:Y:S04]  /*df30*/  LDL.LU R20, [R1+0x64] ;  /* 0x0000640001147983 */ /* 0x000f280000300800 */
[----:B------:R-:W4:Y:S01]  /*df40*/  LDL.LU R28, [R1+0x1a0] ;  /* 0x0001a000011c7983 */ /* 0x000f220000300800 */
[----:B------:R-:W-:Y:S02]  /*df50*/  IADD3 R30, P5, P6, R12, UR26, R33 ;  /* 0x0000001a0c1e7c10 */ /* 0x000fe4000febe021 */
[----:B------:R-:W-:Y:S02]  /*df60*/  SEL R37, R37, RZ, P1 ;  /* 0x000000ff25257207 */ /* 0x000fe40000800000 */
[----:B------:R-:W-:Y:S02]  /*df70*/  IADD3.X R31, R6, UR27, R4, P5, P6 ;  /* 0x0000001b061f7c10 */ /* 0x000fe4000afec404 */
[----:B------:R-:W-:-:S02]  /*df80*/  ISETP.NE.AND P6, PT, R2, 0x10, PT ;  /* 0x000000100200780c */ /* 0x000fc40003fc5270 */
[----:B------:R-:W-:Y:S02]  /*df90*/  SEL R27, R27, RZ, P4 ;  /* 0x000000ff1b1b7207 */ /* 0x000fe40002000000 */
[----:B------:R-:W-:Y:S02]  /*dfa0*/  SEL R32, R43, RZ, P3 ;  /* 0x000000ff2b207207 */ /* 0x000fe40001800000 */
[----:B------:R-:W-:Y:S01]  /*dfb0*/  @P2 SEL R32, R37, R27, !P6 ;  /* 0x0000001b25202207 */ /* 0x000fe20007000000 */
[----:B------:R-:W-:Y:S04]  /*dfc0*/  STL [R1+0x38], R33 ;  /* 0x0000382101007387 */ /* 0x000fe80000100800 */
[----:B------:R-:W-:Y:S04]  /*dfd0*/  STL [R1+0x30], R4 ;  /* 0x0000300401007387 */ /* 0x000fe80000100800 */
[----:B------:R0:W-:Y:S01]  /*dfe0*/  STL [R1+0xe0], R32 ;  /* 0x0000e02001007387 */ /* 0x0001e20000100800 */
[----:B---3--:R-:W-:-:S02]  /*dff0*/  SEL R29, R51, RZ, P4 ;  /* 0x000000ff331d7207 */ /* 0x008fc40002000000 */
[----:B0-----:R-:W-:-:S04]  /*e000*/  IADD3 R32, P5, P6, R3, UR24, R33 ;  /* 0x0000001803207c10 */ /* 0x001fc8000febe021 */
[----:B------:R-:W-:Y:S02]  /*e010*/  IADD3.X R27, R8, UR25, R4, P5, P6 ;  /* 0x00000019081b7c10 */ /* 0x000fe4000afec404 */
[----:B------:R-:W-:Y:S02]  /*e020*/  ISETP.NE.AND P6, PT, R2, 0x10, PT ;  /* 0x000000100200780c */ /* 0x000fe40003fc5270 */
[----:B------:R-:W-:Y:S02]  /*e030*/  SEL R15, R15, RZ, P1 ;  /* 0x000000ff0f0f7207 */ /* 0x000fe40000800000 */
[----:B------:R-:W-:Y:S02]  /*e040*/  SEL R26, R26, RZ, P4 ;  /* 0x000000ff1a1a7207 */ /* 0x000fe40002000000 */
[----:B--2---:R-:W-:Y:S02]  /*e050*/  SEL R37, R47, RZ, P4 ;  /* 0x000000ff2f257207 */ /* 0x004fe40002000000 */
[----:B----4-:R-:W-:-:S02]  /*e060*/  SEL R43, R28, RZ, P3 ;  /* 0x000000ff1c2b7207 */ /* 0x010fc40001800000 */
[----:B------:R-:W-:-:S04]  /*e070*/  SEL R28, R46, RZ, P1 ;  /* 0x000000ff2e1c7207 */ /* 0x000fc80000800000 */
[----:B------:R-:W-:Y:S02]  /*e080*/  @P2 SEL R43, R28, R29, !P6 ;  /* 0x0000001d1c2b2207 */ /* 0x000fe40007000000 */
[----:B------:R-:W-:Y:S02]  /*e090*/  IADD3 R51, P5, P6, R22, UR22, R33 ;  /* 0x0000001616337c10 */ /* 0x000fe4000febe021 */
[----:B------:R-:W-:Y:S02]  /*e0a0*/  SEL R28, R44, RZ, P1 ;  /* 0x000000ff2c1c7207 */ /* 0x000fe40000800000 */
[----:B------:R-:W-:Y:S02]  /*e0b0*/  IADD3.X R46, R14, UR23, R4, P5, P6 ;  /* 0x000000170e2e7c10 */ /* 0x000fe4000afec404 */
[----:B------:R-:W-:Y:S02]  /*e0c0*/  ISETP.NE.AND P6, PT, R2, 0x10, PT ;  /* 0x000000100200780c */ /* 0x000fe40003fc5270 */
[----:B------:R-:W-:-:S02]  /*e0d0*/  SEL R29, R39, RZ, P4 ;  /* 0x000000ff271d7207 */ /* 0x000fc40002000000 */
[----:B------:R-:W-:Y:S02]  /*e0e0*/  SEL R4, R38, RZ, P3 ;  /* 0x000000ff26047207 */ /* 0x000fe40001800000 */
[----:B------:R-:W-:Y:S01]  /*e0f0*/  @P2 SEL R4, R28, R29, !P6 ;  /* 0x0000001d1c042207 */ /* 0x000fe20007000000 */
[----:B------:R-:W-:Y:S01]  /*e100*/  STL [R1+0xd8], R43 ;  /* 0x0000d82b01007387 */ /* 0x000fe20000100800 */
[----:B------:R-:W-:Y:S02]  /*e110*/  IADD3 R29, P5, R11, UR29, RZ ;  /* 0x0000001d0b1d7c10 */ /* 0x000fe4000ffbe0ff */
[----:B------:R-:W-:Y:S01]  /*e120*/  SEL R33, R45, RZ, P1 ;  /* 0x000000ff2d217207 */ /* 0x000fe20000800000 */
[----:B------:R0:W-:Y:S01]  /*e130*/  STL [R1+0xd4], R4 ;  /* 0x0000d40401007387 */ /* 0x0001e20000100800 */
[----:B------:R-:W-:Y:S02]  /*e140*/  IADD3.X R28, R23, UR13, RZ, P5, !PT ;  /* 0x0000000d171c7c10 */ /* 0x000fe4000affe4ff */
[----:B0-----:R-:W-:Y:S01]  /*e150*/  SEL R4, R10, RZ, P3 ;  /* 0x000000ff0a047207 */ /* 0x001fe20001800000 */
[----:B------:R-:W-:Y:S01]  /*e160*/  IMAD.SHL.U32 R10, R29, 0x4, RZ ;  /* 0x000000041d0a7824 */ /* 0x000fe200078e00ff */
[----:B------:R-:W-:-:S04]  /*e170*/  @P2 SEL R4, R33, R37, !P6 ;  /* 0x0000002521042207 */ /* 0x000fc80007000000 */
[----:B------:R-:W-:Y:S01]  /*e180*/  IADD3 R47, P5, P6, R12, UR26, R10 ;  /* 0x0000001a0c2f7c10 */ /* 0x000fe2000febe00a */
[----:B------:R0:W-:Y:S01]  /*e190*/  STL [R1+0xd0], R4 ;  /* 0x0000d00401007387 */ /* 0x0001e20000100800 */
[----:B------:R-:W-:Y:S02]  /*e1a0*/  SEL R18, R18, RZ, P3 ;  /* 0x000000ff12127207 */ /* 0x000fe40001800000 */
[----:B0-----:R-:W-:Y:S02]  /*e1b0*/  SHF.L.U64.HI R4, R29, 0x2, R28 ;  /* 0x000000021d047819 */ /* 0x001fe4000001021c */
[----:B------:R-:W-:Y:S02]  /*e1c0*/  SEL R28, R42, RZ, P1 ;  /* 0x000000ff2a1c7207 */ /* 0x000fe40000800000 */
[----:B------:R-:W-:Y:S02]  /*e1d0*/  IADD3.X R45, R6, UR27, R4, P5, P6 ;  /* 0x0000001b062d7c10 */ /* 0x000fe4000afec404 */
[----:B------:R-:W-:-:S02]  /*e1e0*/  ISETP.NE.AND P6, PT, R2, 0x10, PT ;  /* 0x000000100200780c */ /* 0x000fc40003fc5270 */
[----:B------:R-:W-:-:S04]  /*e1f0*/  SEL R29, R20, RZ, P4 ;  /* 0x000000ff141d7207 */ /* 0x000fc80002000000 */
[----:B------:R-:W-:Y:S02]  /*e200*/  @P2 SEL R18, R28, R29, !P6 ;  /* 0x0000001d1c122207 */ /* 0x000fe40007000000 */
[----:B------:R-:W-:Y:S01]  /*e210*/  IADD3 R44, P5, P6, R3, UR24, R10 ;  /* 0x00000018032c7c10 */ /* 0x000fe2000febe00a */
[----:B------:R-:W-:Y:S03]  /*e220*/  STL [R1+0x24], R10 ;  /* 0x0000240a01007387 */ /* 0x000fe60000100800 */
[----:B------:R-:W-:Y:S01]  /*e230*/  IADD3.X R38, R8, UR25, R4, P5, P6 ;  /* 0x0000001908267c10 */ /* 0x000fe2000afec404 */
[----:B------:R-:W-:Y:S01]  /*e240*/  STL [R1+0x20], R4 ;  /* 0x0000200401007387 */ /* 0x000fe20000100800 */
[----:B------:R-:W-:-:S03]  /*e250*/  ISETP.NE.AND P6, PT, R2, 0x10, PT ;  /* 0x000000100200780c */ /* 0x000fc60003fc5270 */
[----:B------:R0:W-:Y:S02]  /*e260*/  STL [R1+0xc8], R18 ;  /* 0x0000c81201007387 */ /* 0x0001e40000100800 */
[----:B0-----:R-:W-:Y:S02]  /*e270*/  SEL R18, R25, RZ, P3 ;  /* 0x000000ff19127207 */ /* 0x001fe40001800000 */
[----:B------:R-:W-:Y:S02]  /*e280*/  @P2 SEL R18, R15, R26, !P6 ;  /* 0x0000001a0f122207 */ /* 0x000fe40007000000 */
[----:B------:R-:W-:-:S04]  /*e290*/  IADD3 R43, P5, P6, R22, UR22, R10 ;  /* 0x00000016162b7c10 */ /* 0x000fc8000febe00a */
[----:B------:R-:W-:Y:S02]  /*e2a0*/  IADD3.X R37, R14, UR23, R4, P5, P6 ;  /* 0x000000170e257c10 */ /* 0x000fe4000afec404 */
[----:B------:R-:W-:-:S05]  /*e2b0*/  IADD3 R28, P5, R53, R5, RZ ;  /* 0x00000005351c7210 */ /* 0x000fca0007fbe0ff */
[----:B------:R-:W-:Y:S02]  /*e2c0*/  IMAD.X R29, R0, 0x1, R56, P5 ;  /* 0x00000001001d7824 */ /* 0x000fe400028e0638 */
[----:B------:R-:W-:-:S06]  /*e2d0*/  IMAD.MOV.U32 R0, RZ, RZ, RZ ;  /* 0x000000ffff007224 */ /* 0x000fcc00078e00ff */
[----:B------:R-:W2:Y:S01]  /*e2e0*/  @!P0 LDG.E.EL R0, desc[UR18][R28.64] ;  /* 0x000000121c008981 */ /* 0x000ea2000c2e1900 */
[----:B------:R-:W-:-:S03]  /*e2f0*/  IADD3 R30, P5, R30, R19, RZ ;  /* 0x000000131e1e7210 */ /* 0x000fc60007fbe0ff */
[----:B------:R-:W-:Y:S04]  /*e300*/  STL [R1+0xb4], R18 ;  /* 0x0000b41201007387 */ /* 0x000fe80000100800 */
[----:B------:R-:W3:Y:S01]  /*e310*/  LDL.LU R10, [R1] ;  /* 0x00000000010a7983 */ /* 0x000ee20000300800 */
[----:B------:R-:W-:-:S03]  /*e320*/  IMAD.X R31, R31, 0x1, R7, P5 ;  /* 0x000000011f1f7824 */ /* 0x000fc600028e0607 */
[----:B--2---:R0:W-:Y:S02]  /*e330*/  STL [R1+0xa8], R0 ;  /* 0x0000a80001007387 */ /* 0x0041e40000100800 */
[----:B0-----:R-:W-:-:S06]  /*e340*/  IMAD.MOV.U32 R0, RZ, RZ, RZ ;  /* 0x000000ffff007224 */ /* 0x001fcc00078e00ff */
[----:B------:R-:W2:Y:S01]  /*e350*/  @P3 LDG.E.EL R0, desc[UR18][R30.64] ;  /* 0x000000121e003981 */ /* 0x000ea2000c2e1900 */
[----:B------:R-:W-:-:S05]  /*e360*/  IADD3 R32, P5, R32, R9, RZ ;  /* 0x0000000920207210 */ /* 0x000fca0007fbe0ff */
[----:B------:R-:W-:Y:S01]  /*e370*/  IMAD.X R33, R27, 0x1, R21, P5 ;  /* 0x000000011b217824 */ /* 0x000fe200028e0615 */
[----:B------:R-:W-:-:S05]  /*e380*/  IADD3 R26, P5, R41, R19, RZ ;  /* 0x00000013291a7210 */ /* 0x000fca0007fbe0ff */
[----:B------:R-:W-:Y:S01]  /*e390*/  IMAD.X R27, R50, 0x1, R7, P5 ;  /* 0x00000001321b7824 */ /* 0x000fe200028e0607 */
[----:B------:R-:W-:-:S04]  /*e3a0*/  IADD3 R15, P5, R13, UR28, RZ ;  /* 0x0000001c0d0f7c10 */ /* 0x000fc8000ffbe0ff */
[----:B------:R-:W-:Y:S01]  /*e3b0*/  IADD3.X R25, R24, UR12, RZ, P5, !PT ;  /* 0x0000000c18197c10 */ /* 0x000fe2000affe4ff */
[----:B------:R-:W-:-:S03]  /*e3c0*/  IMAD.SHL.U32 R20, R15, 0x4, RZ ;  /* 0x000000040f147824 */ /* 0x000fc600078e00ff */
[----:B------:R-:W-:Y:S02]  /*e3d0*/  SHF.L.U64.HI R4, R15, 0x2, R25 ;  /* 0x000000020f047819 */ /* 0x000fe40000010219 */
[----:B------:R-:W-:Y:S01]  /*e3e0*/  IADD3 R39, P5, P6, R12, UR26, R20 ;  /* 0x0000001a0c277c10 */ /* 0x000fe2000febe014 */
[----:B------:R-:W-:-:S03]  /*e3f0*/  IMAD.MOV.U32 R41, RZ, RZ, RZ ;  /* 0x000000ffff297224 */ /* 0x000fc600078e00ff */
[----:B------:R-:W-:Y:S01]  /*e400*/  IADD3.X R25, R6, UR27, R4, P5, P6 ;  /* 0x0000001b06197c10 */ /* 0x000fe2000afec404 */
[----:B--2---:R0:W-:Y:S04]  /*e410*/  STL [R1+0x7d4], R0 ;  /* 0x0007d40001007387 */ /* 0x0041e80000100800 */
[----:B------:R1:W2:Y:S04]  /*e420*/  @P3 LDG.E.EL R41, desc[UR18][R26.64] ;  /* 0x000000121a293981 */ /* 0x0002a8000c2e1900 */
[----:B0-----:R-:W4:Y:S01]  /*e430*/  LDL R0, [R1+0xfc] ;  /* 0x0000fc0001007983 */ /* 0x001f220000100800 */
[----:B------:R-:W-:-:S05]  /*e440*/  IADD3 R28, P5, R54, R9, RZ ;  /* 0x00000009361c7210 */ /* 0x000fca0007fbe0ff */
[----:B------:R-:W-:Y:S01]  /*e450*/  IMAD.X R29, R55, 0x1, R21, P5 ;  /* 0x00000001371d7824 */ /* 0x000fe200028e0615 */
[----:B-1----:R-:W-:Y:S01]  /*e460*/  IADD3 R26, P5, R40, R9, RZ ;  /* 0x00000009281a7210 */ /* 0x002fe20007fbe0ff */
[----:B------:R-:W-:-:S04]  /*e470*/  IMAD.MOV.U32 R40, RZ, RZ, RZ ;  /* 0x000000ffff287224 */ /* 0x000fc800078e00ff */
[----:B------:R-:W-:Y:S01]  /*e480*/  IMAD.X R27, R48, 0x1, R21, P5 ;  /* 0x00000001301b7824 */ /* 0x000fe200028e0615 */
[----:B------:R-:W-:Y:S01]  /*e490*/  IADD3 R48, P5, P6, R3, UR24, R20 ;  /* 0x0000001803307c10 */ /* 0x000fe2000febe014 */
[----:B------:R-:W-:-:S03]  /*e4a0*/  IMAD.MOV.U32 R42, RZ, RZ, RZ ;  /* 0x000000ffff2a7224 */ /* 0x000fc600078e00ff */
[----:B------:R0:W2:Y:S01]  /*e4b0*/  @P4 LDG.E.EL R40, desc[UR18][R26.64] ;  /* 0x000000121a284981 */ /* 0x0000a2000c2e1900 */
[----:B------:R-:W-:-:S03]  /*e4c0*/  IADD3.X R50, R8, UR25, R4, P5, P6 ;  /* 0x0000001908327c10 */ /* 0x000fc6000afec404 */
[----:B------:R1:W2:Y:S01]  /*e4d0*/  @P1 LDG.E.EL R42, desc[UR18][R28.64] ;  /* 0x000000121c2a1981 */ /* 0x0002a2000c2e1900 */
[----:B0-----:R-:W-:-:S05]  /*e4e0*/  IADD3 R26, P5, R51, R9, RZ ;  /* 0x00000009331a7210 */ /* 0x001fca0007fbe0ff */
[----:B------:R-:W-:Y:S01]  /*e4f0*/  IMAD.X R27, R46, 0x1, R21, P5 ;  /* 0x000000012e1b7824 */ /* 0x000fe200028e0615 */
[----:B-1----:R-:W-:Y:S01]  /*e500*/  IADD3 R28, P5, R47, R19, RZ ;  /* 0x000000132f1c7210 */ /* 0x002fe20007fbe0ff */
[----:B------:R-:W-:-:S04]  /*e510*/  IMAD.MOV.U32 R18, RZ, RZ, RZ ;  /* 0x000000ffff127224 */ /* 0x000fc800078e00ff */
[----:B------:R-:W-:Y:S02]  /*e520*/  IMAD.X R29, R45, 0x1, R7, P5 ;  /* 0x000000012d1d7824 */ /* 0x000fe400028e0607 */
[----:B------:R0:W2:Y:S04]  /*e530*/  @P1 LDG.E.EL R18, desc[UR18][R32.64] ;  /* 0x0000001220121981 */ /* 0x0000a8000c2e1900 */
[----:B------:R-:W-:Y:S04]  /*e540*/  STL [R1+0x10], R20 ;  /* 0x0000101401007387 */ /* 0x000fe80000100800 */
[----:B------:R1:W-:Y:S01]  /*e550*/  STL [R1+0xc], R4 ;  /* 0x00000c0401007387 */ /* 0x0003e20000100800 */
[----:B------:R-:W-:-:S02]  /*e560*/  IMAD.MOV.U32 R53, RZ, RZ, RZ ;  /* 0x000000ffff357224 */ /* 0x000fc400078e00ff */
[----:B------:R-:W-:Y:S01]  /*e570*/  IMAD.MOV.U32 R22, RZ, RZ, RZ ;  /* 0x000000ffff167224 */ /* 0x000fe200078e00ff */
[----:B------:R-:W2:Y:S04]  /*e580*/  LDL.LU R46, [R1+0x1c] ;  /* 0x00001c00012e7983 */ /* 0x000ea80000300800 */
[----:B------:R-:W2:Y:S04]  /*e590*/  @P3 LDG.E.EL R53, desc[UR18][R28.64] ;  /* 0x000000121c353981 */ /* 0x000ea8000c2e1900 */
[----:B------:R0:W2:Y:S01]  /*e5a0*/  @P4 LDG.E.EL R22, desc[UR18][R26.64] ;  /* 0x000000121a164981 */ /* 0x0000a2000c2e1900 */
[----:B----4-:R-:W-:-:S04]  /*e5b0*/  IADD3 R54, P5, P6, R0, UR22, R20 ;  /* 0x0000001600367c10 */ /* 0x010fc8000febe014 */
[----:B------:R-:W-:Y:S02]  /*e5c0*/  IADD3.X R55, R14, UR23, R4, P5, P6 ;  /* 0x000000170e377c10 */ /* 0x000fe4000afec404 */
[----:B0-----:R-:W-:Y:S01]  /*e5d0*/  IADD3 R32, P5, R44, R9, RZ ;  /* 0x000000092c207210 */ /* 0x001fe20007fbe0ff */
[----:B-1----:R-:W-:-:S04]  /*e5e0*/  IMAD.MOV.U32 R4, RZ, RZ, RZ ;  /* 0x000000ffff047224 */ /* 0x002fc800078e00ff */
[----:B------:R-:W-:-:S05]  /*e5f0*/  IMAD.X R33, R38, 0x1, R21, P5 ;  /* 0x0000000126217824 */ /* 0x000fca00028e0615 */
[----:B------:R-:W4:Y:S01]  /*e600*/  @P1 LDG.E.EL R4, desc[UR18][R32.64] ;  /* 0x0000001220041981 */ /* 0x000f22000c2e1900 */
[----:B------:R-:W-:-:S05]  /*e610*/  IADD3 R26, P5, R60, R19, RZ ;  /* 0x000000133c1a7210 */ /* 0x000fca0007fbe0ff */
[----:B---3--:R-:W-:Y:S01]  /*e620*/  IMAD.X R27, R10, 0x1, R7, P5 ;  /* 0x000000010a1b7824 */ /* 0x008fe200028e0607 */
[----:B------:R-:W-:Y:S01]  /*e630*/  IADD3 R30, P5, R57, R9, RZ ;  /* 0x00000009391e7210 */ /* 0x000fe20007fbe0ff */
[----:B------:R-:W-:Y:S01]  /*e640*/  IMAD.MOV.U32 R38, RZ, RZ, RZ ;  /* 0x000000ffff267224 */ /* 0x000fe200078e00ff */
[----:B------:R-:W3:Y:S03]  /*e650*/  LDL.LU R33, [R1+0x90] ;  /* 0x0000900001217983 */ /* 0x000ee60000300800 */
[--C-:B------:R-:W-:Y:S01]  /*e660*/  IMAD.X R31, R61, 0x1, R21.reuse, P5 ;  /* 0x000000013d1f7824 */ /* 0x100fe200028e0615 */
[----:B------:R-:W-:Y:S01]  /*e670*/  IADD3 R28, P5, R49, R9, RZ ;  /* 0x00000009311c7210 */ /* 0x000fe20007fbe0ff */
[----:B------:R0:W2:Y:S04]  /*e680*/  @P3 LDG.E.EL R38, desc[UR18][R26.64] ;  /* 0x000000121a263981 */ /* 0x0000a8000c2e1900 */
[----:B------:R-:W-:Y:S01]  /*e690*/  IMAD.X R29, R52, 0x1, R21, P5 ;  /* 0x00000001341d7824 */ /* 0x000fe200028e0615 */
[----:B------:R-:W2:Y:S01]  /*e6a0*/  LDL.LU R60, [R1+0xb0] ;  /* 0x0000b000013c7983 */ /* 0x000ea20000300800 */
[----:B0-----:R-:W-:Y:S01]  /*e6b0*/  IADD3 R26, P5, R11, UR28, RZ ;  /* 0x0000001c0b1a7c10 */ /* 0x001fe2000ffbe0ff */
[----:B------:R-:W-:-:S03]  /*e6c0*/  IMAD.MOV.U32 R15, RZ, RZ, RZ ;  /* 0x000000ffff0f7224 */ /* 0x000fc600078e00ff */
[----:B------:R-:W-:Y:S01]  /*e6d0*/  IADD3.X R32, R23, UR12, RZ, P5, !PT ;  /* 0x0000000c17207c10 */ /* 0x000fe2000affe4ff */
[C---:B------:R-:W-:Y:S02]  /*e6e0*/  IMAD.SHL.U32 R20, R26.reuse, 0x4, RZ ;  /* 0x000000041a147824 */ /* 0x040fe400078e00ff */
[----:B------:R0:W3:Y:S01]  /*e6f0*/  @P4 LDG.E.EL R15, desc[UR18][R28.64] ;  /* 0x000000121c0f4981 */ /* 0x0000e2000c2e1900 */
[----:B------:R-:W-:Y:S02]  /*e700*/  SHF.L.U64.HI R10, R26, 0x2, R32 ;  /* 0x000000021a0a7819 */ /* 0x000fe40000010220 */
[----:B------:R-:W-:Y:S01]  /*e710*/  IADD3 R51, P5, P6, R12, UR26, R20 ;  /* 0x0000001a0c337c10 */ /* 0x000fe2000febe014 */
[----:B------:R-:W-:Y:S01]  /*e720*/  IMAD.MOV.U32 R44, RZ, RZ, RZ ;  /* 0x000000ffff2c7224 */ /* 0x000fe200078e00ff */
[----:B----4-:R1:W-:Y:S04]  /*e730*/  STL [R1+0x58], R4 ;  /* 0x0000580401007387 */ /* 0x0103e80000100800 */
[----:B-1----:R-:W4:Y:S04]  /*e740*/  LDL.LU R4, [R1+0x54] ;  /* 0x0000540001047983 */ /* 0x002f280000300800 */
[----:B------:R-:W3:Y:S04]  /*e750*/  LDL.LU R57, [R1+0x68] ;  /* 0x0000680001397983 */ /* 0x000ee80000300800 */
[----:B------:R-:W3:Y:S04]  /*e760*/  LDL.LU R45, [R1+0x18] ;  /* 0x00001800012d7983 */ /* 0x000ee80000300800 */
[----:B------:R-:W3:Y:S04]  /*e770*/  LDL.LU R47, [R1+0x3c] ;  /* 0x00003c00012f7983 */ /* 0x000ee80000300800 */
[----:B--2---:R1:W-:Y:S02]  /*e780*/  STL [R1+0x5c], R53 ;  /* 0x00005c3501007387 */ /* 0x0043e40000100800 */
[----:B-1----:R-:W-:-:S02]  /*e790*/  IADD3.X R53, R6, UR27, R10, P5, P6 ;  /* 0x0000001b06357c10 */ /* 0x002fc4000afec40a */
[----:B0-----:R-:W-:-:S05]  /*e7a0*/  IADD3 R28, P5, R43, R9, RZ ;  /* 0x000000092b1c7210 */ /* 0x001fca0007fbe0ff */
[----:B------:R-:W-:-:S05]  /*e7b0*/  IMAD.X R29, R37, 0x1, R21, P5 ;  /* 0x00000001251d7824 */ /* 0x000fca00028e0615 */
[----:B------:R-:W2:Y:S01]  /*e7c0*/  @P4 LDG.E.EL R44, desc[UR18][R28.64] ;  /* 0x000000121c2c4981 */ /* 0x000ea2000c2e1900 */
[----:B------:R-:W-:Y:S02]  /*e7d0*/  SEL R34, R34, RZ, P1 ;  /* 0x000000ff22227207 */ /* 0x000fe40000800000 */
[----:B------:R-:W-:Y:S01]  /*e7e0*/  SEL R36, R36, RZ, P4 ;  /* 0x000000ff24247207 */ /* 0x000fe20002000000 */
[----:B------:R-:W-:Y:S01]  /*e7f0*/  IMAD.MOV.U32 R43, RZ, RZ, RZ ;  /* 0x000000ffff2b7224 */ /* 0x000fe200078e00ff */
[----:B------:R-:W-:Y:S01]  /*e800*/  SEL R26, R35, RZ, P3 ;  /* 0x000000ff231a7207 */ /* 0x000fe20001800000 */
[----:B------:R-:W-:-:S06]  /*e810*/  IMAD.MOV.U32 R27, RZ, RZ, RZ ;  /* 0x000000ffff1b7224 */ /* 0x000fcc00078e00ff */
[----:B------:R-:W3:Y:S04]  /*e820*/  @P1 LDG.E.EL R27, desc[UR18][R30.64] ;  /* 0x000000121e1b1981 */ /* 0x000ee8000c2e1900 */
[----:B--2---:R0:W-:Y:S04]  /*e830*/  STL [R1+0x50], R44 ;  /* 0x0000502c01007387 */ /* 0x0041e80000100800 */
[----:B------:R-:W2:Y:S04]  /*e840*/  LDL.LU R49, [R1+0x8] ;  /* 0x0000080001317983 */ /* 0x000ea80000300800 */
[----:B------:R-:W2:Y:S01]  /*e850*/  LDL.LU R61, [R1+0x34] ;  /* 0x00003400013d7983 */ /* 0x000ea20000300800 */
[----:B0-----:R-:W-:-:S04]  /*e860*/  IADD3 R44, P5, P6, R3, UR24, R20 ;  /* 0x00000018032c7c10 */ /* 0x001fc8000febe014 */
[----:B------:R-:W-:Y:S02]  /*e870*/  IADD3.X R52, R8, UR25, R10, P5, P6 ;  /* 0x0000001908347c10 */ /* 0x000fe4000afec40a */
[----:B------:R-:W-:Y:S02]  /*e880*/  IADD3 R28, P5, R59, R19, RZ ;  /* 0x000000133b1c7210 */ /* 0x000fe40007fbe0ff */
[----:B------:R-:W-:-:S03]  /*e890*/  ISETP.NE.AND P6, PT, R2, 0x10, PT ;  /* 0x000000100200780c */ /* 0x000fc60003fc5270 */
[----:B------:R-:W-:Y:S01]  /*e8a0*/  IMAD.X R29, R46, 0x1, R7, P5 ;  /* 0x000000012e1d7824 */ /* 0x000fe200028e0607 */
[----:B------:R-:W-:Y:S01]  /*e8b0*/  @P2 SEL R26, R34, R36, !P6 ;  /* 0x00000024221a2207 */ /* 0x000fe20007000000 */
[----:B------:R-:W2:Y:S01]  /*e8c0*/  LDL.LU R46, [R1+0x14] ;  /* 0x00001400012e7983 */ /* 0x000ea20000300800 */
[----:B------:R-:W-:-:S03]  /*e8d0*/  IADD3 R36, P5, P6, R0, UR22, R20 ;  /* 0x0000001600247c10 */ /* 0x000fc6000febe014 */
[----:B------:R3:W2:Y:S01]  /*e8e0*/  @P3 LDG.E.EL R43, desc[UR18][R28.64] ;  /* 0x000000121c2b3981 */ /* 0x0006a2000c2e1900 */
[----:B------:R-:W-:-:S03]  /*e8f0*/  IADD3.X R37, R14, UR23, R10, P5, P6 ;  /* 0x000000170e257c10 */ /* 0x000fc6000afec40a */
[----:B------:R-:W-:Y:S04]  /*e900*/  STL [R1+0x94], R26 ;  /* 0x0000941a01007387 */ /* 0x000fe80000100800 */
[----:B------:R-:W-:Y:S01]  /*e910*/  STL [R1+0x7bc], R20 ;  /* 0x0007bc1401007387 */ /* 0x000fe20000100800 */
[----:B---3--:R-:W-:-:S03]  /*e920*/  IADD3 R28, P5, R33, R5, RZ ;  /* 0x00000005211c7210 */ /* 0x008fc60007fbe0ff */
[----:B------:R0:W-:Y:S02]  /*e930*/  STL [R1+0x7c0], R10 ;  /* 0x0007c00a01007387 */ /* 0x0001e40000100800 */
[----:B------:R-:W-:Y:S02]  /*e940*/  IMAD.X R29, R60, 0x1, R56, P5 ;  /* 0x000000013c1d7824 */ /* 0x000fe400028e0638 */
[----:B0-----:R-:W-:Y:S01]  /*e950*/  IMAD.MOV.U32 R10, RZ, RZ, RZ ;  /* 0x000000ffff0a7224 */ /* 0x001fe200078e00ff */
[----:B------:R-:W3:Y:S05]  /*e960*/  LDL.LU R60, [R1+0x28] ;  /* 0x00002800013c7983 */ /* 0x000eea0000300800 */
[----:B------:R2:W3:Y:S01]  /*e970*/  @!P0 LDG.E.EL R10, desc[UR18][R28.64] ;  /* 0x000000121c0a8981 */ /* 0x0004e2000c2e1900 */
[----:B------:R-:W-:-:S05]  /*e980*/  IADD3 R30, P5, R39, R19, RZ ;  /* 0x00000013271e7210 */ /* 0x000fca0007fbe0ff */
[----:B------:R-:W-:Y:S01]  /*e990*/  IMAD.X R31, R25, 0x1, R7, P5 ;  /* 0x00000001191f7824 */ /* 0x000fe200028e0607 */
[----:B----4-:R-:W-:Y:S02]  /*e9a0*/  IADD3 R34, P5, R4, R9, RZ ;  /* 0x0000000904227210 */ /* 0x010fe40007fbe0ff */
[----:B------:R-:W4:Y:S03]  /*e9b0*/  LDL.LU R4, [R1+0x2c] ;  /* 0x00002c0001047983 */ /* 0x000f260000300800 */
[----:B------:R-:W-:Y:S01]  /*e9c0*/  IMAD.X R35, R57, 0x1, R21, P5 ;  /* 0x0000000139237824 */ /* 0x000fe200028e0615 */
[----:B------:R-:W-:-:S05]  /*e9d0*/  IADD3 R32, P5, R45, R9, RZ ;  /* 0x000000092d207210 */ /* 0x000fca0007fbe0ff */
[----:B------:R-:W-:Y:S01]  /*e9e0*/  IMAD.X R33, R47, 0x1, R21, P5 ;  /* 0x000000012f217824 */ /* 0x000fe200028e0615 */
[----:B------:R-:W-:-:S04]  /*e9f0*/  IADD3 R57, P5, R13, UR17, RZ ;  /* 0x000000110d397c10 */ /* 0x000fc8000ffbe0ff */
[----:B------:R-:W-:Y:S01]  /*ea00*/  IADD3.X R26, R24, UR11, RZ, P5, !PT ;  /* 0x0000000b181a7c10 */ /* 0x000fe2000affe4ff */
[----:B------:R-:W-:-:S03]  /*ea10*/  IMAD.SHL.U32 R59, R57, 0x4, RZ ;  /* 0x00000004393b7824 */ /* 0x000fc600078e00ff */
[----:B------:R-:W-:Y:S02]  /*ea20*/  SHF.L.U64.HI R57, R57, 0x2, R26 ;  /* 0x0000000239397819 */ /* 0x000fe4000001021a */
[----:B------:R-:W-:-:S04]  /*ea30*/  IADD3 R47, P5, P6, R12, UR26, R59 ;  /* 0x0000001a0c2f7c10 */ /* 0x000fc8000febe03b */
[----:B------:R-:W-:Y:S01]  /*ea40*/  IADD3.X R45, R6, UR27, R57, P5, P6 ;  /* 0x0000001b062d7c10 */ /* 0x000fe2000afec439 */
[----:B------:R-:W-:Y:S02]  /*ea50*/  IMAD.MOV.U32 R26, RZ, RZ, RZ ;  /* 0x000000ffff1a7224 */ /* 0x000fe400078e00ff */
[----:B------:R-:W-:-:S06]  /*ea60*/  IMAD.MOV.U32 R25, RZ, RZ, RZ ;  /* 0x000000ffff197224 */ /* 0x000fcc00078e00ff */
[----:B------:R-:W4:Y:S01]  /*ea70*/  @P4 LDG.E.EL R25, desc[UR18][R32.64] ;  /* 0x0000001220194981 */ /* 0x000f22000c2e1900 */
[----:B--2---:R-:W-:-:S05]  /*ea80*/  IADD3 R28, P5, R49, R19, RZ ;  /* 0x00000013311c7210 */ /* 0x004fca0007fbe0ff */
[----:B------:R-:W-:-:S05]  /*ea90*/  IMAD.X R29, R61, 0x1, R7, P5 ;  /* 0x000000013d1d7824 */ /* 0x000fca00028e0607 */
[----:B------:R0:W2:Y:S02]  /*eaa0*/  @P3 LDG.E.EL R26, desc[UR18][R28.64] ;  /* 0x000000121c1a3981 */ /* 0x0000a4000c2e1900 */
[----:B0-----:R-:W-:Y:S02]  /*eab0*/  CS2R R28, SRZ ;  /* 0x00000000001c7805 */ /* 0x001fe4000001ff00 */
[----:B---3--:R0:W-:Y:S02]  /*eac0*/  STL [R1+0x90], R10 ;  /* 0x0000900a01007387 */ /* 0x0081e40000100800 */
[----:B0-----:R-:W-:-:S06]  /*ead0*/  IMAD.MOV.U32 R10, RZ, RZ, RZ ;  /* 0x000000ffff0a7224 */ /* 0x001fcc00078e00ff */
[----:B------:R0:W3:Y:S02]  /*eae0*/  @P3 LDG.E.EL R10, desc[UR18][R30.64] ;  /* 0x000000121e0a3981 */ /* 0x0000e4000c2e1900 */
[----:B0-----:R-:W-:-:S05]  /*eaf0*/  IADD3 R30, P5, R58, R9, RZ ;  /* 0x000000093a1e7210 */ /* 0x001fca0007fbe0ff */
[----:B------:R-:W-:Y:S01]  /*eb00*/  IMAD.X R31, R46, 0x1, R21, P5 ;  /* 0x000000012e1f7824 */ /* 0x000fe200028e0615 */
[----:B------:R-:W-:-:S04]  /*eb10*/  IADD3 R49, P5, P6, R3, UR24, R59 ;  /* 0x0000001803317c10 */ /* 0x000fc8000febe03b */
[----:B------:R0:W2:Y:S01]  /*eb20*/  @P1 LDG.E.EL R28, desc[UR18][R30.64] ;  /* 0x000000121e1c1981 */ /* 0x0000a2000c2e1900 */
[----:B------:R-:W-:Y:S02]  /*eb30*/  IADD3.X R46, R8, UR25, R57, P5, P6 ;  /* 0x00000019082e7c10 */ /* 0x000fe4000afec439 */
[----:B0-----:R-:W-:-:S05]  /*eb40*/  IADD3 R30, P5, R48, R9, RZ ;  /* 0x00000009301e7210 */ /* 0x001fca0007fbe0ff */
[--C-:B------:R-:W-:Y:S01]  /*eb50*/  IMAD.X R31, R50, 0x1, R21.reuse, P5 ;  /* 0x00000001321f7824 */ /* 0x100fe200028e0615 */
[----:B------:R-:W-:Y:S02]  /*eb60*/  IADD3 R32, P5, R60, R9, RZ ;  /* 0x000000093c207210 */ /* 0x000fe40007fbe0ff */
[----:B------:R-:W2:Y:S03]  /*eb70*/  LDL.LU R60, [R1+0xb8] ;  /* 0x0000b800013c7983 */ /* 0x000ea60000300800 */
[----:B----4-:R-:W-:Y:S02]  /*eb80*/  IMAD.X R33, R4, 0x1, R21, P5 ;  /* 0x0000000104217824 */ /* 0x010fe400028e0615 */
[----:B------:R-:W-:Y:S01]  /*eb90*/  IMAD.MOV.U32 R4, RZ, RZ, RZ ;  /* 0x000000ffff047224 */ /* 0x000fe200078e00ff */
[----:B------:R-:W-:Y:S01]  /*eba0*/  IADD3 R50, P5, P6, R0, UR22, R59 ;  /* 0x0000001600327c10 */ /* 0x000fe2000febe03b */
[----:B------:R-:W-:Y:S01]  /*ebb0*/  IMAD.MOV.U32 R39, RZ, RZ, RZ ;  /* 0x000000ffff277224 */ /* 0x000fe200078e00ff */
[----:B------:R-:W4:Y:S04]  /*ebc0*/  @P4 LDG.E.EL R29, desc[UR18][R32.64] ;  /* 0x00000012201d4981 */ /* 0x000f28000c2e1900 */
[----:B------:R0:W2:Y:S01]  /*ebd0*/  @P1 LDG.E.EL R4, desc[UR18][R30.64] ;  /* 0x000000121e041981 */ /* 0x0000a2000c2e1900 */
[----:B------:R-:W-:-:S03]  /*ebe0*/  IADD3.X R48, R14, UR23, R57, P5, P6 ;  /* 0x000000170e307c10 */ /* 0x000fc6000afec439 */
[----:B------:R1:W3:Y:S01]  /*ebf0*/  @P1 LDG.E.EL R39, desc[UR18][R34.64] ;  /* 0x0000001222271981 */ /* 0x0002e2000c2e1900 */
[----:B0-----:R-:W-:-:S05]  /*ec00*/  IADD3 R30, P5, R54, R9, RZ ;  /* 0x00000009361e7210 */ /* 0x001fca0007fbe0ff */
[----:B------:R-:W-:Y:S01]  /*ec10*/  IMAD.X R31, R55, 0x1, R21, P5 ;  /* 0x00000001371f7824 */ /* 0x000fe200028e0615 */
[----:B------:R-:W-:-:S05]  /*ec20*/  IADD3 R32, P5, R51, R19, RZ ;  /* 0x0000001333207210 */ /* 0x000fca0007fbe0ff */
[----:B------:R-:W-:Y:S01]  /*ec30*/  IMAD.X R33, R53, 0x1, R7, P5 ;  /* 0x0000000135217824 */ /* 0x000fe200028e0607 */
[----:B-1----:R-:W-:-:S05]  /*ec40*/  IADD3 R34, P5, R44, R9, RZ ;  /* 0x000000092c227210 */ /* 0x002fca0007fbe0ff */
[--C-:B------:R-:W-:Y:S01]  /*ec50*/  IMAD.X R35, R52, 0x1, R21.reuse, P5 ;  /* 0x0000000134237824 */ /* 0x100fe200028e0615 */
[----:B------:R-:W-:Y:S01]  /*ec60*/  IADD3 R36, P5, R36, R9, RZ ;  /* 0x0000000924247210 */ /* 0x000fe20007fbe0ff */
[----:B--2---:R0:W-:Y:S04]  /*ec70*/  STL [R1+0x14], R4 ;  /* 0x0000140401007387 */ /* 0x0041e80000100800 */
[----:B0-----:R-:W2:Y:S04]  /*ec80*/  LDL.LU R4, [R1+0xbc] ;  /* 0x0000bc0001047983 */ /* 0x001ea80000300800 */
[----:B------:R-:W-:Y:S04]  /*ec90*/  STL [R1+0x7c4], R59 ;  /* 0x0007c43b01007387 */ /* 0x000fe80000100800 */
[----:B------:R0:W-:Y:S01]  /*eca0*/  STL [R1+0x7c8], R57 ;  /* 0x0007c83901007387 */ /* 0x0001e20000100800 */
[----:B------:R-:W-:-:S02]  /*ecb0*/  IMAD.X R37, R37, 0x1, R21, P5 ;  /* 0x0000000125257824 */ /* 0x000fc400028e0615 */
[----:B0-----:R-:W-:-:S06]  /*ecc0*/  IMAD.MOV.U32 R57, RZ, RZ, RZ ;  /* 0x000000ffff397224 */ /* 0x001fcc00078e00ff */
[----:B------:R0:W4:Y:S02]  /*ecd0*/  @P4 LDG.E.EL R57, desc[UR18][R30.64] ;  /* 0x000000121e394981 */ /* 0x000124000c2e1900 */
        /* <DEDUP_REMOVED lines=8> */
[----:B------:R-:W-:-:S02]  /*ed60*/  SEL R40, R40, RZ, P4 ;  /* 0x000000ff28287207 */ /* 0x000fc40002000000 */
[----:B------:R-:W-:Y:S02]  /*ed70*/  SEL R41, R41, RZ, P3 ;  /* 0x000000ff29297207 */ /* 0x000fe40001800000 */
[----:B------:R-:W-:Y:S01]  /*ed80*/  @P2 SEL R41, R42, R40, !P6 ;  /* 0x000000282a292207 */ /* 0x000fe20007000000 */
[----:B---3--:R-:W-:Y:S01]  /*ed90*/  STL [R1+0x1c], R10 ;  /* 0x00001c0a01007387 */ /* 0x008fe20000100800 */
[----:B------:R-:W-:-:S03]  /*eda0*/  IADD3 R40, P5, P6, R3, UR24, R55 ;  /* 0x0000001803287c10 */ /* 0x000fc6000febe037 */
[----:B------:R-:W3:Y:S04]  /*edb0*/  LDL.LU R42, [R1+0x80] ;  /* 0x00008000012a7983 */ /* 0x000ee80000300800 */
[----:B------:R0:W-:Y:S02]  /*edc0*/  STL [R1+0x7c], R41 ;  /* 0x00007c2901007387 */ /* 0x0001e40000100800 */
[----:B0-----:R-:W-:Y:S02]  /*edd0*/  IADD3.X R41, R8, UR25, R54, P5, P6 ;  /* 0x0000001908297c10 */ /* 0x001fe4000afec436 */
[----:B------:R-:W-:Y:S02]  /*ede0*/  IADD3 R30, P5, R60, R5, RZ ;  /* 0x000000053c1e7210 */ /* 0x000fe40007fbe0ff */
[----:B------:R-:W-:-:S06]  /*edf0*/  CS2R R58, SRZ ;  /* 0x00000000003a7805 */ /* 0x000fcc000001ff00 */
[----:B------:R0:W3:Y:S01]  /*ee00*/  @P3 LDG.E.EL R59, desc[UR18][R32.64] ;  /* 0x00000012203b3981 */ /* 0x0000e2000c2e1900 */
[----:B--2---:R-:W-:Y:S02]  /*ee10*/  IMAD.X R31, R4, 0x1, R56, P5 ;  /* 0x00000001041f7824 */ /* 0x004fe400028e0638 */
[----:B------:R-:W-:-:S06]  /*ee20*/  IMAD.MOV.U32 R4, RZ, RZ, RZ ;  /* 0x000000ffff047224 */ /* 0x000fcc00078e00ff */
[----:B------:R-:W2:Y:S01]  /*ee30*/  @!P0 LDG.E.EL R4, desc[UR18][R30.64] ;  /* 0x000000121e048981 */ /* 0x000ea2000c2e1900 */
[----:B0-----:R-:W-:-:S03]  /*ee40*/  IADD3 R32, P5, R47, R19, RZ ;  /* 0x000000132f207210 */ /* 0x001fc60007fbe0ff */
[----:B------:R-:W3:Y:S01]  /*ee50*/  LDL.LU R47, [R1+0x74] ;  /* 0x00007400012f7983 */ /* 0x000ee20000300800 */
[----:B------:R-:W-:Y:S02]  /*ee60*/  IMAD.MOV.U32 R10, RZ, RZ, RZ ;  /* 0x000000ffff0a7224 */ /* 0x000fe400078e00ff */
[----:B------:R-:W-:Y:S02]  /*ee70*/  IMAD.MOV.U32 R20, RZ, RZ, RZ ;  /* 0x000000ffff147224 */ /* 0x000fe400078e00ff */
[----:B------:R-:W-:Y:S02]  /*ee80*/  IMAD.X R33, R45, 0x1, R7, P5 ;  /* 0x000000012d217824 */ /* 0x000fe400028e0607 */
[----:B------:R0:W3:Y:S04]  /*ee90*/  @P1 LDG.E.EL R10, desc[UR18][R34.64] ;  /* 0x00000012220a1981 */ /* 0x0000e8000c2e1900 */
[----:B------:R1:W3:Y:S01]  /*eea0*/  @P4 LDG.E.EL R20, desc[UR18][R36.64] ;  /* 0x0000001224144981 */ /* 0x0002e2000c2e1900 */
[----:B0-----:R-:W-:-:S05]  /*eeb0*/  IADD3 R34, P5, R49, R9, RZ ;  /* 0x0000000931227210 */ /* 0x001fca0007fbe0ff */
[----:B------:R-:W-:Y:S01]  /*eec0*/  IMAD.X R35, R46, 0x1, R21, P5 ;  /* 0x000000012e237824 */ /* 0x000fe200028e0615 */
[----:B-1----:R-:W-:Y:S01]  /*eed0*/  IADD3 R36, P5, R50, R9, RZ ;  /* 0x0000000932247210 */ /* 0x002fe20007fbe0ff */
[----:B------:R-:W-:-:S04]  /*eee0*/  IMAD.MOV.U32 R61, RZ, RZ, RZ ;  /* 0x000000ffff3d7224 */ /* 0x000fc800078e00ff */
[----:B------:R-:W-:Y:S01]  /*eef0*/  IMAD.X R37, R48, 0x1, R21, P5 ;  /* 0x0000000130257824 */ /* 0x000fe200028e0615 */
[----:B------:R-:W-:Y:S01]  /*ef00*/  IADD3 R51, P5, R13, UR16, RZ ;  /* 0x000000100d337c10 */ /* 0x000fe2000ffbe0ff */
[----:B------:R0:W4:Y:S03]  /*ef10*/  @P3 LDG.E.EL R61, desc[UR18][R32.64] ;  /* 0x00000012203d3981 */ /* 0x000126000c2e1900 */
[----:B------:R-:W-:Y:S01]  /*ef20*/  IADD3.X R30, R24, UR10, RZ, P5, !PT ;  /* 0x0000000a181e7c10 */ /* 0x000fe2000affe4ff */
[----:B------:R-:W-:Y:S01]  /*ef30*/  IMAD.SHL.U32 R53, R51, 0x4, RZ ;  /* 0x0000000433357824 */ /* 0x000fe200078e00ff */
[----:B------:R-:W-:Y:S01]  /*ef40*/  SEL R27, R27, RZ, P1 ;  /* 0x000000ff1b1b7207 */ /* 0x000fe20000800000 */
[----:B------:R-:W-:Y:S01]  /*ef50*/  IMAD.MOV.U32 R60, RZ, RZ, RZ ;  /* 0x000000ffff3c7224 */ /* 0x000fe200078e00ff */
[----:B------:R-:W-:Y:S01]  /*ef60*/  SHF.L.U64.HI R51, R51, 0x2, R30 ;  /* 0x0000000233337819 */ /* 0x000fe2000001021e */
[----:B------:R-:W4:Y:S01]  /*ef70*/  @P4 LDG.E.EL R58, desc[UR18][R36.64] ;  /* 0x00000012243a4981 */ /* 0x000f22000c2e1900 */
[----:B0-----:R-:W-:-:S03]  /*ef80*/  IADD3 R33, P5, P6, R12, UR26, R53 ;  /* 0x0000001a0c217c10 */ /* 0x001fc6000febe035 */
[----:B------:R0:W4:Y:S01]  /*ef90*/  @P1 LDG.E.EL R60, desc[UR18][R34.64] ;  /* 0x00000012223c1981 */ /* 0x000122000c2e1900 */
[----:B------:R-:W-:Y:S02]  /*efa0*/  IADD3.X R32, R6, UR27, R51, P5, P6 ;  /* 0x0000001b06207c10 */ /* 0x000fe4000afec433 */
[----:B------:R-:W-:-:S05]  /*efb0*/  IADD3 R30, P5, R52, R19, RZ ;  /* 0x00000013341e7210 */ /* 0x000fca0007fbe0ff */
[----:B------:R-:W-:Y:S01]  /*efc0*/  IMAD.X R31, R44, 0x1, R7, P5 ;  /* 0x000000012c1f7824 */ /* 0x000fe200028e0607 */
[----:B0-----:R-:W-:Y:S02]  /*efd0*/  IADD3 R35, P5, P6, R3, UR24, R53 ;  /* 0x0000001803237c10 */ /* 0x001fe4000febe035 */
[----:B------:R-:W-:Y:S02]  /*efe0*/  SEL R15, R15, RZ, P4 ;  /* 0x000000ff0f0f7207 */ /* 0x000fe40002000000 */
[----:B------:R-:W-:Y:S02]  /*eff0*/  IADD3.X R34, R8, UR25, R51, P5, P6 ;  /* 0x0000001908227c10 */ /* 0x000fe4000afec433 */
[----:B------:R-:W-:Y:S02]  /*f000*/  ISETP.NE.AND P6, PT, R2, 0x10, PT ;  /* 0x000000100200780c */ /* 0x000fe40003fc5270 */
[----:B------:R-:W-:Y:S02]  /*f010*/  SEL R36, R38, RZ, P3 ;  /* 0x000000ff26247207 */ /* 0x000fe40001800000 */
[----:B------:R-:W-:Y:S01]  /*f020*/  @P2 SEL R36, R27, R15, !P6 ;  /* 0x0000000f1b242207 */ /* 0x000fe20007000000 */
[----:B------:R-:W-:-:S02]  /*f030*/  IMAD.MOV.U32 R48, RZ, RZ, RZ ;  /* 0x000000ffff307224 */ /* 0x000fc400078e00ff */
[----:B------:R-:W-:Y:S02]  /*f040*/  IMAD.MOV.U32 R46, RZ, RZ, RZ ;  /* 0x000000ffff2e7224 */ /* 0x000fe400078e00ff */
[----:B------:R-:W-:Y:S01]  /*f050*/  IMAD.MOV.U32 R45, RZ, RZ, RZ ;  /* 0x000000ffff2d7224 */ /* 0x000fe200078e00ff */
[----:B------:R-:W-:Y:S02]  /*f060*/  SEL R39, R39, RZ, P1 ;  /* 0x000000ff27277207 */ /* 0x000fe40000800000 */
[----:B------:R-:W-:Y:S01]  /*f070*/  SEL R25, R25, RZ, P4 ;  /* 0x000000ff19197207 */ /* 0x000fe20002000000 */
[----:B--2---:R0:W-:Y:S02]  /*f080*/  STL [R1+0x78], R4 ;  /* 0x0000780401007387 */ /* 0x0041e40000100800 */
[----:B0-----:R-:W-:Y:S02]  /*f090*/  IMAD.MOV.U32 R4, RZ, RZ, RZ ;  /* 0x000000ffff047224 */ /* 0x001fe400078e00ff */
[----:B------:R0:W-:Y:S04]  /*f0a0*/  STL [R1+0x74], R36 ;  /* 0x0000742401007387 */ /* 0x0001e80000100800 */
[----:B------:R3:W2:Y:S01]  /*f0b0*/  @P3 LDG.E.EL R4, desc[UR18][R30.64] ;  /* 0x000000121e043981 */ /* 0x0006a2000c2e1900 */
[----:B0-----:R-:W-:-:S02]  /*f0c0*/  CS2R R36, SRZ ;  /* 0x0000000000247805 */ /* 0x001fc4000001ff00 */
[----:B---3--:R-:W-:-:S05]  /*f0d0*/  IADD3 R30, P5, R47, R5, RZ ;  /* 0x000000052f1e7210 */ /* 0x008fca0007fbe0ff */
[----:B------:R-:W-:Y:S01]  /*f0e0*/  IMAD.X R31, R42, 0x1, R56, P5 ;  /* 0x000000012a1f7824 */ /* 0x000fe200028e0638 */
[----:B------:R-:W-:-:S04]  /*f0f0*/  IADD3 R27, P5, P6, R0, UR22, R53 ;  /* 0x00000016001b7c10 */ /* 0x000fc8000febe035 */
[----:B------:R0:W3:Y:S01]  /*f100*/  @!P0 LDG.E.EL R36, desc[UR18][R30.64] ;  /* 0x000000121e248981 */ /* 0x0000e2000c2e1900 */
[----:B------:R-:W-:Y:S02]  /*f110*/  IADD3.X R15, R14, UR23, R51, P5, P6 ;  /* 0x000000170e0f7c10 */ /* 0x000fe4000afec433 */
[----:B0-----:R-:W-:-:S05]  /*f120*/  IADD3 R30, P5, R33, R19, RZ ;  /* 0x00000013211e7210 */ /* 0x001fca0007fbe0ff */
[----:B------:R-:W-:Y:S01]  /*f130*/  IMAD.X R31, R32, 0x1, R7, P5 ;  /* 0x00000001201f7824 */ /* 0x000fe200028e0607 */
[----:B------:R-:W-:-:S04]  /*f140*/  IADD3 R32, P5, R35, R9, RZ ;  /* 0x0000000923207210 */ /* 0x000fc80007fbe0ff */
[----:B------:R0:W2:Y:S01]  /*f150*/  @P3 LDG.E.EL R48, desc[UR18][R30.64] ;  /* 0x000000121e303981 */ /* 0x0000a2000c2e1900 */
[----:B------:R-:W-:Y:S01]  /*f160*/  IMAD.X R33, R34, 0x1, R21, P5 ;  /* 0x0000000122217824 */ /* 0x000fe200028e0615 */
[----:B------:R-:W-:-:S04]  /*f170*/  IADD3 R34, P5, R27, R9, RZ ;  /* 0x000000091b227210 */ /* 0x000fc80007fbe0ff */
[----:B------:R1:W2:Y:S01]  /*f180*/  @P1 LDG.E.EL R46, desc[UR18][R32.64] ;  /* 0x00000012202e1981 */ /* 0x0002a2000c2e1900 */
[----:B------:R-:W-:Y:S01]  /*f190*/  IMAD.X R35, R15, 0x1, R21, P5 ;  /* 0x000000010f237824 */ /* 0x000fe200028e0615 */
[----:B------:R-:W-:-:S04]  /*f1a0*/  IADD3 R27, P5, R13, UR15, RZ ;  /* 0x0000000f0d1b7c10 */ /* 0x000fc8000ffbe0ff */
[----:B0-----:R-:W-:Y:S01]  /*f1b0*/  IADD3.X R30, R24, UR9, RZ, P5, !PT ;  /* 0x00000009181e7c10 */ /* 0x001fe2000affe4ff */
[C---:B------:R-:W-:Y:S01]  /*f1c0*/  IMAD.SHL.U32 R15, R27.reuse, 0x4, RZ ;  /* 0x000000041b0f7824 */ /* 0x040fe200078e00ff */
[----:B------:R0:W2:Y:S02]  /*f1d0*/  @P4 LDG.E.EL R45, desc[UR18][R34.64] ;  /* 0x00000012222d4981 */ /* 0x0000a4000c2e1900 */
[----:B------:R-:W-:Y:S02]  /*f1e0*/  SHF.L.U64.HI R27, R27, 0x2, R30 ;  /* 0x000000021b1b7819 */ /* 0x000fe4000001021e */
[----:B-1----:R-:W-:-:S04]  /*f1f0*/  IADD3 R33, P5, P6, R12, UR26, R15 ;  /* 0x0000001a0c217c10 */ /* 0x002fc8000febe00f */
[----:B------:R-:W-:Y:S02]  /*f200*/  IADD3.X R32, R6, UR27, R27, P5, P6 ;  /* 0x0000001b06207c10 */ /* 0x000fe4000afec41b */
[----:B------:R-:W-:Y:S02]  /*f210*/  ISETP.NE.AND P6, PT, R2, 0x10, PT ;  /* 0x000000100200780c */ /* 0x000fe40003fc5270 */
[----:B------:R-:W-:Y:S02]  /*f220*/  IADD3 R30, P5, R16, R5, RZ ;  /* 0x00000005101e7210 */ /* 0x000fe40007fbe0ff */
[----:B0-----:R-:W-:Y:S01]  /*f230*/  SEL R34, R43, RZ, P3 ;  /* 0x000000ff2b227207 */ /* 0x001fe20001800000 */
[----:B------:R-:W2:Y:S01]  /*f240*/  LDL.LU R16, [R1+0x7dc] ;  /* 0x0007dc0001107983 */ /* 0x000ea20000300800 */
[----:B------:R-:W-:Y:S01]  /*f250*/  @P2 SEL R34, R39, R25, !P6 ;  /* 0x0000001927222207 */ /* 0x000fe20007000000 */
[----:B------:R-:W-:Y:S02]  /*f260*/  IMAD.X R31, R17, 0x1, R56, P5 ;  /* 0x00000001111f7824 */ /* 0x000fe400028e0638 */
[----:B------:R-:W2:Y:S04]  /*f270*/  LDL.LU R17, [R1+0x7d8] ;  /* 0x0007d80001117983 */ /* 0x000ea80000300800 */
[----:B------:R0:W-:Y:S02]  /*f280*/  STL [R1+0x330], R34 ;  /* 0x0003302201007387 */ /* 0x0001e40000100800 */
[----:B0-----:R-:W-:-:S06]  /*f290*/  IMAD.MOV.U32 R34, RZ, RZ, RZ ;  /* 0x000000ffff227224 */ /* 0x001fcc00078e00ff */
[----:B------:R-:W2:Y:S01]  /*f2a0*/  @!P0 LDG.E.EL R34, desc[UR18][R30.64] ;  /* 0x000000121e228981 */ /* 0x000ea2000c2e1900 */
[----:B------:R-:W-:Y:S02]  /*f2b0*/  IMAD.MOV.U32 R38, RZ, RZ, RZ ;  /* 0x000000ffff267224 */ /* 0x000fe400078e00ff */
[----:B------:R-:W-:Y:S01]  /*f2c0*/  IMAD.MOV.U32 R43, RZ, RZ, RZ ;  /* 0x000000ffff2b7224 */ /* 0x000fe200078e00ff */
[----:B------:R-:W-:Y:S02]  /*f2d0*/  SEL R28, R28, RZ, P1 ;  /* 0x000000ff1c1c7207 */ /* 0x000fe40000800000 */
[----:B----4-:R-:W-:Y:S02]  /*f2e0*/  SEL R29, R29, RZ, P4 ;  /* 0x000000ff1d1d7207 */ /* 0x010fe40002000000 */
[----:B------:R-:W-:Y:S01]  /*f2f0*/  SEL R26, R26, RZ, P3 ;  /* 0x000000ff1a1a7207 */ /* 0x000fe20001800000 */
[----:B---3--:R0:W-:Y:S04]  /*f300*/  STL [R1+0x33c], R36 ;  /* 0x00033c2401007387 */ /* 0x0081e80000100800 */
[----:B------:R-:W3:Y:S04]  /*f310*/  LDL.LU R39, [R1+0xa4] ;  /* 0x0000a40001277983 */ /* 0x000ee80000300800 */
[----:B------:R-:W4:Y:S04]  /*f320*/  LDL.LU R35, [R1+0xac] ;  /* 0x0000ac0001237983 */ /* 0x000f280000300800 */
[----:B------:R-:W3:Y:S04]  /*f330*/  LDL.LU R44, [R1+0x98] ;  /* 0x00009800012c7983 */ /* 0x000ee80000300800 */
[----:B0-----:R-:W3:Y:S04]  /*f340*/  LDL.LU R36, [R1+0xa0] ;  /* 0x0000a00001247983 */ /* 0x001ee80000300800 */
[----:B------:R-:W3:Y:S04]  /*f350*/  LDL.LU R50, [R1+0x84] ;  /* 0x0000840001327983 */ /* 0x000ee80000300800 */
[----:B------:R-:W3:Y:S04]  /*f360*/  LDL.LU R49, [R1+0x8c] ;  /* 0x00008c0001317983 */ /* 0x000ee80000300800 */
[----:B------:R-:W3:Y:S04]  /*f370*/  LDL.LU R47, [R1+0x88] ;  /* 0x00008800012f7983 */ /* 0x000ee80000300800 */
[----:B------:R-:W3:Y:S04]  /*f380*/  LDL.LU R42, [R1+0x9c] ;  /* 0x00009c00012a7983 */ /* 0x000ee80000300800 */
[----:B--2---:R0:W-:Y:S02]  /*f390*/  STL [R1+0x334], R34 ;  /* 0x0003342201007387 */ /* 0x0041e40000100800 */
[----:B0-----:R-:W-:-:S04]  /*f3a0*/  IADD3 R34, P5, P6, R3, UR24, R15 ;  /* 0x0000001803227c10 */ /* 0x001fc8000febe00f */
[----:B------:R-:W-:Y:S02]  /*f3b0*/  IADD3.X R25, R8, UR25, R27, P5, P6 ;  /* 0x0000001908197c10 */ /* 0x000fe4000afec41b */
[----:B------:R-:W-:-:S05]  /*f3c0*/  IADD3 R30, P5, R33, R19, RZ ;  /* 0x00000013211e7210 */ /* 0x000fca0007fbe0ff */
[----:B------:R-:W-:Y:S01]  /*f3d0*/  IMAD.X R31, R32, 0x1, R7, P5 ;  /* 0x00000001201f7824 */ /* 0x000fe200028e0607 */
[----:B------:R-:W-:-:S04]  /*f3e0*/  IADD3 R32, P5, R34, R9, RZ ;  /* 0x0000000922207210 */ /* 0x000fc80007fbe0ff */
[----:B------:R-:W2:Y:S01]  /*f3f0*/  @P3 LDG.E.EL R43, desc[UR18][R30.64] ;  /* 0x000000121e2b3981 */ /* 0x000ea2000c2e1900 */
[----:B------:R-:W-:-:S05]  /*f400*/  IMAD.X R33, R25, 0x1, R21, P5 ;  /* 0x0000000119217824 */ /* 0x000fca00028e0615 */
[----:B------:R0:W2:Y:S02]  /*f410*/  @P1 LDG.E.EL R38, desc[UR18][R32.64] ;  /* 0x0000001220261981 */ /* 0x0000a4000c2e1900 */
[----:B0-----:R-:W-:-:S04]  /*f420*/  IADD3 R32, P5, P6, R0, UR22, R15 ;  /* 0x0000001600207c10 */ /* 0x001fc8000febe00f */
[----:B------:R-:W-:Y:S02]  /*f430*/  IADD3.X R25, R14, UR23, R27, P5, P6 ;  /* 0x000000170e197c10 */ /* 0x000fe4000afec41b */
[----:B------:R-:W-:-:S05]  /*f440*/  IADD3 R30, P5, R40, R9, RZ ;  /* 0x00000009281e7210 */ /* 0x000fca0007fbe0ff */
[----:B------:R-:W-:Y:S01]  /*f450*/  IMAD.X R31, R41, 0x1, R21, P5 ;  /* 0x00000001291f7824 */ /* 0x000fe200028e0615 */
[----:B------:R-:W-:-:S05]  /*f460*/  IADD3 R32, P5, R32, R9, RZ ;  /* 0x0000000920207210 */ /* 0x000fca0007fbe0ff */
[----:B------:R-:W-:-:S05]  /*f470*/  IMAD.X R33, R25, 0x1, R21, P5 ;  /* 0x0000000119217824 */ /* 0x000fca00028e0615 */
[----:B------:R0:W2:Y:S02]  /*f480*/  @P4 LDG.E.EL R37, desc[UR18][R32.64] ;  /* 0x0000001220254981 */ /* 0x0000a4000c2e1900 */
[----:B0-----:R-:W-:-:S04]  /*f490*/  IADD3 R33, P5, P6, R0, UR22, R55 ;  /* 0x0000001600217c10 */ /* 0x001fc8000febe037 */
[----:B------:R-:W-:Y:S02]  /*f4a0*/  IADD3.X R32, R14, UR23, R54, P5, P6 ;  /* 0x000000170e207c10 */ /* 0x000fe4000afec436 */
[----:B------:R-:W-:-:S04]  /*f4b0*/  ISETP.NE.AND P6, PT, R2, 0x10, PT ;  /* 0x000000100200780c */ /* 0x000fc80003fc5270 */
[----:B------:R-:W-:Y:S02]  /*f4c0*/  @P2 SEL R26, R28, R29, !P6 ;  /* 0x0000001d1c1a2207 */ /* 0x000fe40007000000 */
[----:B------:R-:W2:Y:S04]  /*f4d0*/  LDG.E.EL.64 R28, desc[UR18][R16.64+-0x8] ;  /* 0xfffff812101c7981 */ /* 0x000ea8000c2e1b00 */
[----:B------:R-:W3:Y:S01]  /*f4e0*/  LDG.E.EL.64 R16, desc[UR18][R16.64] ;  /* 0x0000001210107981 */ /* 0x000ee2000c2e1b00 */
[----:B------:R-:W-:-:S03]  /*f4f0*/  IADD3 R25, P5, R13, UR14, RZ ;  /* 0x0000000e0d197c10 */ /* 0x000fc6000ffbe0ff */
[----:B------:R0:W-:Y:S02]  /*f500*/  STL [R1+0x32c], R26 ;  /* 0x00032c1a01007387 */ /* 0x0001e40000100800 */
[----:B0-----:R-:W-:Y:S01]  /*f510*/  IADD3.X R26, R24, UR8, RZ, P5, !PT ;  /* 0x00000008181a7c10 */ /* 0x001fe2000affe4ff */
[----:B------:R-:W-:Y:S01]  /*f520*/  IMAD.MOV.U32 R34, RZ, RZ, RZ ;  /* 0x000000ffff227224 */ /* 0x000fe200078e00ff */
[----:B--2---:R-:W-:Y:S02]  /*f530*/  R2UR UR4, R28 ;  /* 0x000000001c0472ca */ /* 0x004fe400000e0000 */
[----:B---3--:R-:W-:Y:S01]  /*f540*/  R2UR UR6, R16 ;  /* 0x00000000100672ca */ /* 0x008fe200000e0000 */
[C---:B------:R-:W-:Y:S01]  /*f550*/  IMAD.SHL.U32 R16, R25.reuse, 0x4, RZ ;  /* 0x0000000419107824 */ /* 0x040fe200078e00ff */
[----:B------:R-:W-:-:S04]  /*f560*/  SHF.L.U64.HI R25, R25, 0x2, R26 ;  /* 0x0000000219197819 */ /* 0x000fc8000001021a */
[----:B------:R-:W-:Y:S02]  /*f570*/  IADD3 R26, P5, P6, R3, UR24, R16 ;  /* 0x00000018031a7c10 */ /* 0x000fe4000febe010 */
[----:B------:R-:W-:Y:S02]  /*f580*/  R2UR UR7, R17 ;  /* 0x00000000110772ca */ /* 0x000fe400000e0000 */
[----:B------:R-:W-:Y:S02]  /*f590*/  IADD3.X R17, R8, UR25, R25, P5, P6 ;  /* 0x0000001908117c10 */ /* 0x000fe4000afec419 */
[----:B------:R-:W-:Y:S02]  /*f5a0*/  IADD3 R28, P5, R39, R9, RZ ;  /* 0x00000009271c7210 */ /* 0x000fe40007fbe0ff */
[----:B------:R-:W-:-:S03]  /*f5b0*/  R2UR UR5, R29 ;  /* 0x000000001d0572ca */ /* 0x000fc600000e0000 */
[----:B----4-:R-:W-:-:S05]  /*f5c0*/  IMAD.X R29, R35, 0x1, R21, P5 ;  /* 0x00000001231d7824 */ /* 0x010fca00028e0615 */
[----:B------:R-:W2:Y:S01]  /*f5d0*/  @P1 LDG.E.EL R34, desc[UR18][R28.64] ;  /* 0x000000121c221981 */ /* 0x000ea2000c2e1900 */
[----:B------:R-:W-:-:S06]  /*f5e0*/  IMAD.MOV.U32 R52, RZ, RZ, RZ ;  /* 0x000000ffff347224 */ /* 0x000fcc00078e00ff */
[----:B------:R0:W3:Y:S02]  /*f5f0*/  @P1 LDG.E.EL R52, desc[UR18][R30.64] ;  /* 0x000000121e341981 */ /* 0x0000e4000c2e1900 */
[----:B0-----:R-:W-:-:S05]  /*f600*/  IADD3 R30, P5, R44, R9, RZ ;  /* 0x000000092c1e7210 */ /* 0x001fca0007fbe0ff */
[----:B------:R-:W-:Y:S01]  /*f610*/  IMAD.X R31, R36, 0x1, R21, P5 ;  /* 0x00000001241f7824 */ /* 0x000fe200028e0615 */
[----:B--2---:R0:W-:Y:S02]  /*f620*/  STL [R1+0x64], R34 ;  /* 0x0000642201007387 */ /* 0x0041e40000100800 */
[----:B0-----:R-:W-:-:S06]  /*f630*/  IMAD.MOV.U32 R34, RZ, RZ, RZ ;  /* 0x000000ffff227224 */ /* 0x001fcc00078e00ff */
[----:B------:R-:W2:Y:S01]  /*f640*/  @P4 LDG.E.EL R34, desc[UR18][R30.64] ;  /* 0x000000121e224981 */ /* 0x000ea2000c2e1900 */
[----:B------:R-:W-:-:S03]  /*f650*/  IADD3 R35, P5, P6, R0, UR22, R16 ;  /* 0x0000001600237c10 */ /* 0x000fc6000febe010 */
[----:B------:R-:W4:Y:S04]  /*f660*/  LDL.LU R0, [R1+0x7d4] ;  /* 0x0007d40001007983 */ /* 0x000f280000300800 */
[----:B--2---:R0:W-:Y:S02]  /*f670*/  STL [R1+0x60], R34 ;  /* 0x0000602201007387 */ /* 0x0041e40000100800 */
[----:B0-----:R-:W-:Y:S02]  /*f680*/  IADD3.X R34, R14, UR23, R25, P5, P6 ;  /* 0x000000170e227c10 */ /* 0x001fe4000afec419 */
[----:B------:R-:W-:Y:S01]  /*f690*/  IADD3 R28, P5, R50, R19, RZ ;  /* 0x00000013321c7210 */ /* 0x000fe20007fbe0ff */
[----:B------:R0:W-:Y:S04]  /*f6a0*/  STL [R1+0x728], R5 ;  /* 0x0007280501007387 */ /* 0x0001e80000100800 */
[----:B------:R-:W-:Y:S01]  /*f6b0*/  IMAD.X R29, R49, 0x1, R7, P5 ;  /* 0x00000001311d7824 */ /* 0x000fe200028e0607 */
[----:B------:R-:W-:Y:S01]  /*f6c0*/  IADD3 R30, P5, R47, R5, RZ ;  /* 0x000000052f1e7210 */ /* 0x000fe20007fbe0ff */
[----:B0-----:R-:W-:-:S06]  /*f6d0*/  IMAD.MOV.U32 R5, RZ, RZ, RZ ;  /* 0x000000ffff057224 */ /* 0x001fcc00078e00ff */
[----:B------:R-:W2:Y:S01]  /*f6e0*/  @P3 LDG.E.EL R5, desc[UR18][R28.64] ;  /* 0x000000121c053981 */ /* 0x000ea2000c2e1900 */
[----:B------:R-:W-:-:S03]  /*f6f0*/  IMAD.X R31, R42, 0x1, R56, P5 ;  /* 0x000000012a1f7824 */ /* 0x000fc600028e0638 */
[----:B------:R-:W-:Y:S01]  /*f700*/  STL [R1+0x72c], R56 ;  /* 0x00072c3801007387 */ /* 0x000fe20000100800 */
[----:B------:R-:W-:-:S03]  /*f710*/  IADD3 R39, P5, P6, R12, UR26, R16 ;  /* 0x0000001a0c277c10 */ /* 0x000fc6000febe010 */
[----:B--2---:R0:W-:Y:S01]  /*f720*/  STL [R1+0x54], R5 ;  /* 0x0000540501007387 */ /* 0x0041e20000100800 */
[----:B------:R-:W-:Y:S01]  /*f730*/  IADD3.X R36, R6, UR27, R25, P5, P6 ;  /* 0x0000001b06247c10 */ /* 0x000fe2000afec419 */
[----:B0-----:R-:W-:Y:S02]  /*f740*/  IMAD.MOV.U32 R5, RZ, RZ, RZ ;  /* 0x000000ffff057224 */ /* 0x001fe400078e00ff */
[----:B------:R-:W2:Y:S01]  /*f750*/  LDL.LU R44, [R1+0x1cc] ;  /* 0x0001cc00012c7983 */ /* 0x000ea20000300800 */
[----:B------:R-:W-:-:S03]  /*f760*/  IADD3 R28, P5, R33, R9, RZ ;  /* 0x00000009211c7210 */ /* 0x000fc60007fbe0ff */
[----:B------:R-:W2:Y:S04]  /*f770*/  LDL.LU R47, [R1+0x1c8] ;  /* 0x0001c800012f7983 */ /* 0x000ea80000300800 */
[----:B------:R0:W2:Y:S01]  /*f780*/  @!P0 LDG.E.EL R5, desc[UR18][R30.64] ;  /* 0x000000121e058981 */ /* 0x0000a2000c2e1900 */
[----:B------:R-:W-:-:S03]  /*f790*/  IMAD.X R29, R32, 0x1, R21, P5 ;  /* 0x00000001201d7824 */ /* 0x000fc600028e0615 */
[----:B------:R-:W3:Y:S04]  /*f7a0*/  LDL.LU R42, [R1+0x1c4] ;  /* 0x0001c400012a7983 */ /* 0x000ee80000300800 */
[----:B------:R1:W-:Y:S01]  /*f7b0*/  STL [R1+0x7a8], R16 ;  /* 0x0007a81001007387 */ /* 0x0003e20000100800 */
[----:B0-----:R-:W-:-:S05]  /*f7c0*/  IADD3 R30, P5, R26, R9, RZ ;  /* 0x000000091a1e7210 */ /* 0x001fca0007fbe0ff */
[----:B------:R-:W-:Y:S01]  /*f7d0*/  IMAD.X R31, R17, 0x1, R21, P5 ;  /* 0x00000001111f7824 */ /* 0x000fe200028e0615 */
[----:B-1----:R-:W3:Y:S04]  /*f7e0*/  LDL R16, [R1+0xfc] ;  /* 0x0000fc0001107983 */ /* 0x002ee80000100800 */
[----:B--2---:R0:W-:Y:S02]  /*f7f0*/  STL [R1+0x320], R5 ;  /* 0x0003200501007387 */ /* 0x0041e40000100800 */
        /* <DEDUP_REMOVED lines=12> */
[----:B------:R-:W-:-:S06]  /*f8c0*/  IMAD.MOV.U32 R50, RZ, RZ, RZ ;  /* 0x000000ffff327224 */ /* 0x000fcc00078e00ff */
[----:B------:R0:W3:Y:S02]  /*f8d0*/  @P4 LDG.E.EL R50, desc[UR18][R28.64] ;  /* 0x000000121c324981 */ /* 0x0000e4000c2e1900 */
[----:B0-----:R-:W-:-:S04]  /*f8e0*/  IADD3 R28, P5, R11, UR16, RZ ;  /* 0x000000100b1c7c10 */ /* 0x001fc8000ffbe0ff */
[----:B------:R-:W-:Y:S01]  /*f8f0*/  IADD3.X R26, R23, UR10, RZ, P5, !PT ;  /* 0x0000000a171a7c10 */ /* 0x000fe2000affe4ff */
[----:B------:R-:W-:-:S03]  /*f900*/  IMAD.SHL.U32 R17, R28, 0x4, RZ ;  /* 0x000000041c117824 */ /* 0x000fc600078e00ff */
[----:B------:R-:W-:Y:S02]  /*f910*/  SHF.L.U64.HI R28, R28, 0x2, R26 ;  /* 0x000000021c1c7819 */ /* 0x000fe4000001021a */
[----:B------:R-:W-:-:S04]  /*f920*/  IADD3 R30, P5, P6, R12, UR26, R17 ;  /* 0x0000001a0c1e7c10 */ /* 0x000fc8000febe011 */
[----:B------:R-:W-:Y:S02]  /*f930*/  IADD3.X R26, R6, UR27, R28, P5, P6 ;  /* 0x0000001b061a7c10 */ /* 0x000fe4000afec41c */
[----:B------:R-:W-:Y:S01]  /*f940*/  IADD3 R30, P5, R30, R19, RZ ;  /* 0x000000131e1e7210 */ /* 0x000fe20007fbe0ff */
[----:B------:R-:W-:-:S04]  /*f950*/  IMAD.MOV.U32 R49, RZ, RZ, RZ ;  /* 0x000000ffff317224 */ /* 0x000fc800078e00ff */
[----:B------:R-:W-:-:S05]  /*f960*/  IMAD.X R31, R26, 0x1, R7, P5 ;  /* 0x000000011a1f7824 */ /* 0x000fca00028e0607 */
[----:B------:R0:W4:Y:S04]  /*f970*/  @P3 LDG.E.EL R49, desc[UR18][R30.64] ;  /* 0x000000121e313981 */ /* 0x000128000c2e1900 */
[----:B--2---:R1:W-:Y:S04]  /*f980*/  STL [R1+0x6c], R5 ;  /* 0x00006c0501007387 */ /* 0x0043e80000100800 */
[----:B-1----:R-:W2:Y:S04]  /*f990*/  LDL.LU R5, [R1+0x19c] ;  /* 0x00019c0001057983 */ /* 0x002ea80000300800 */
[----:B------:R-:W4:Y:S04]  /*f9a0*/  LDL.LU R56, [R1+0x190] ;  /* 0x0001900001387983 */ /* 0x000f280000300800 */
[----:B------:R-:W4:Y:S01]  /*f9b0*/  LDL.LU R40, [R1+0x18c] ;  /* 0x00018c0001287983 */ /* 0x000f220000300800 */
[----:B0-----:R-:W-:-:S04]  /*f9c0*/  IADD3 R30, P5, P6, R3, UR24, R17 ;  /* 0x00000018031e7c10 */ /* 0x001fc8000febe011 */
[----:B------:R-:W-:Y:S02]  /*f9d0*/  IADD3.X R26, R8, UR25, R28, P5, P6 ;  /* 0x00000019081a7c10 */ /* 0x000fe4000afec41c */
[----:B------:R-:W-:Y:S02]  /*f9e0*/  IADD3 R30, P5, R30, R9, RZ ;  /* 0x000000091e1e7210 */ /* 0x000fe40007fbe0ff */
[----:B------:R-:W-:Y:S02]  /*f9f0*/  ISETP.NE.AND P6, PT, R2, 0x10, PT ;  /* 0x000000100200780c */ /* 0x000fe40003fc5270 */
[----:B---3--:R-:W-:Y:S01]  /*fa00*/  SEL R29, R42, RZ, P4 ;  /* 0x000000ff2a1d7207 */ /* 0x008fe20002000000 */
[----:B------:R-:W-:Y:S01]  /*fa10*/  IMAD.X R31, R26, 0x1, R21, P5 ;  /* 0x000000011a1f7824 */ /* 0x000fe200028e0615 */
[----:B------:R-:W-:Y:S02]  /*fa20*/  SEL R26, R47, RZ, P1 ;  /* 0x000000ff2f1a7207 */ /* 0x000fe40000800000 */
[----:B------:R-:W-:-:S02]  /*fa30*/  SEL R32, R44, RZ, P3 ;  /* 0x000000ff2c207207 */ /* 0x000fc40001800000 */
[----:B------:R-:W-:-:S05]  /*fa40*/  @P2 SEL R32, R26, R29, !P6 ;  /* 0x0000001d1a202207 */ /* 0x000fca0007000000 */
[----:B------:R0:W-:Y:S04]  /*fa50*/  STL [R1+0x318], R32 ;  /* 0x0003182001007387 */ /* 0x0001e80000100800 */
[----:B0-----:R-:W3:Y:S04]  /*fa60*/  LDL.LU R32, [R1+0x158] ;  /* 0x0001580001207983 */ /* 0x001ee80000300800 */
[----:B------:R-:W3:Y:S04]  /*fa70*/  LDL.LU R47, [R1+0x150] ;  /* 0x00015000012f7983 */ /* 0x000ee80000300800 */
[----:B------:R-:W3:Y:S01]  /*fa80*/  LDL.LU R42, [R1+0x14c] ;  /* 0x00014c00012a7983 */ /* 0x000ee20000300800 */
[----:B------:R-:W-:-:S02]  /*fa90*/  IMAD.MOV.U32 R44, RZ, RZ, RZ ;  /* 0x000000ffff2c7224 */ /* 0x000fc400078e00ff */
[----:B------:R-:W-:Y:S01]  /*faa0*/  IMAD.MOV.U32 R41, RZ, RZ, RZ ;  /* 0x000000ffff297224 */ /* 0x000fe200078e00ff */
[----:B------:R-:W3:Y:S04]  /*fab0*/  LDL.LU R33, [R1+0x130] ;  /* 0x0001300001217983 */ /* 0x000ee80000300800 */
[----:B------:R0:W3:Y:S04]  /*fac0*/  @P1 LDG.E.EL R44, desc[UR18][R30.64] ;  /* 0x000000121e2c1981 */ /* 0x0000e8000c2e1900 */
[----:B------:R-:W3:Y:S01]  /*fad0*/  LDL.LU R35, [R1+0x12c] ;  /* 0x00012c0001237983 */ /* 0x000ee20000300800 */
[----:B0-----:R-:W-:-:S04]  /*fae0*/  IADD3 R30, P5, P6, R16, UR22, R17 ;  /* 0x00000016101e7c10 */ /* 0x001fc8000febe011 */
[----:B------:R-:W-:Y:S02]  /*faf0*/  IADD3.X R26, R14, UR23, R28, P5, P6 ;  /* 0x000000170e1a7c10 */ /* 0x000fe4000afec41c */
[----:B------:R-:W-:-:S05]  /*fb00*/  IADD3 R30, P5, R30, R9, RZ ;  /* 0x000000091e1e7210 */ /* 0x000fca0007fbe0ff */
[----:B------:R-:W-:Y:S01]  /*fb10*/  IMAD.X R31, R26, 0x1, R21, P5 ;  /* 0x000000011a1f7824 */ /* 0x000fe200028e0615 */
[----:B------:R-:W-:-:S04]  /*fb20*/  ISETP.NE.AND P6, PT, R2, 0x10, PT ;  /* 0x000000100200780c */ /* 0x000fc80003fc5270 */
[----:B------:R4:W3:Y:S01]  /*fb30*/  @P4 LDG.E.EL R41, desc[UR18][R30.64] ;  /* 0x000000121e294981 */ /* 0x0008e2000c2e1900 */
[----:B--2---:R-:W-:Y:S02]  /*fb40*/  SEL R5, R5, RZ, P3 ;  /* 0x000000ff05057207 */ /* 0x004fe40001800000 */
[----:B----4-:R-:W-:Y:S02]  /*fb50*/  SEL R30, R56, RZ, P1 ;  /* 0x000000ff381e7207 */ /* 0x010fe40000800000 */
[----:B------:R-:W-:Y:S02]  /*fb60*/  SEL R31, R40, RZ, P4 ;  /* 0x000000ff281f7207 */ /* 0x000fe40002000000 */
[----:B------:R-:W2:Y:S02]  /*fb70*/  LDL.LU R40, [R1+0x118] ;  /* 0x0001180001287983 */ /* 0x000ea40000300800 */
[----:B------:R-:W-:-:S05]  /*fb80*/  @P2 SEL R5, R30, R31, !P6 ;  /* 0x0000001f1e052207 */ /* 0x000fca0007000000 */
[----:B------:R0:W-:Y:S04]  /*fb90*/  STL [R1+0x314], R5 ;  /* 0x0003140501007387 */ /* 0x0001e80000100800 */
[----:B0-----:R-:W4:Y:S04]  /*fba0*/  LDL.LU R5, [R1+0xcc] ;  /* 0x0000cc0001057983 */ /* 0x001f280000300800 */
[----:B------:R-:W4:Y:S04]  /*fbb0*/  LDL.LU R36, [R1+0xc4] ;  /* 0x0000c40001247983 */ /* 0x000f280000300800 */
[----:B------:R-:W4:Y:S01]  /*fbc0*/  LDL.LU R56, [R1+0xc0] ;  /* 0x0000c00001387983 */ /* 0x000f220000300800 */
[----:B------:R-:W-:-:S04]  /*fbd0*/  IADD3 R29, P5, R11, UR15, RZ ;  /* 0x0000000f0b1d7c10 */ /* 0x000fc8000ffbe0ff */
[----:B------:R-:W-:Y:S01]  /*fbe0*/  IADD3.X R26, R23, UR9, RZ, P5, !PT ;  /* 0x00000009171a7c10 */ /* 0x000fe2000affe4ff */
[----:B------:R-:W-:-:S03]  /*fbf0*/  IMAD.SHL.U32 R39, R29, 0x4, RZ ;  /* 0x000000041d277824 */ /* 0x000fc600078e00ff */
[----:B------:R-:W-:Y:S02]  /*fc00*/  SHF.L.U64.HI R26, R29, 0x2, R26 ;  /* 0x000000021d1a7819 */ /* 0x000fe4000001021a */
[----:B------:R-:W-:-:S04]  /*fc10*/  IADD3 R30, P5, P6, R12, UR26, R39 ;  /* 0x0000001a0c1e7c10 */ /* 0x000fc8000febe027 */
[----:B------:R-:W-:Y:S02]  /*fc20*/  IADD3.X R29, R6, UR27, R26, P5, P6 ;  /* 0x0000001b061d7c10 */ /* 0x000fe4000afec41a */
[----:B------:R-:W-:Y:S02]  /*fc30*/  IADD3 R30, P5, R30, R19, RZ ;  /* 0x000000131e1e7210 */ /* 0x000fe40007fbe0ff */
[----:B---3--:R-:W-:-:S03]  /*fc40*/  SEL R34, R32, RZ, P3 ;  /* 0x000000ff20227207 */ /* 0x008fc60001800000 */
[----:B------:R-:W-:Y:S01]  /*fc50*/  IMAD.X R31, R29, 0x1, R7, P5 ;  /* 0x000000011d1f7824 */ /* 0x000fe200028e0607 */
[----:B------:R-:W-:Y:S01]  /*fc60*/  SEL R29, R47, RZ, P1 ;  /* 0x000000ff2f1d7207 */ /* 0x000fe20000800000 */
[----:B------:R-:W-:Y:S01]  /*fc70*/  IMAD.MOV.U32 R47, RZ, RZ, RZ ;  /* 0x000000ffff2f7224 */ /* 0x000fe200078e00ff */
[----:B------:R-:W-:Y:S02]  /*fc80*/  ISETP.NE.AND P6, PT, R2, 0x10, PT ;  /* 0x000000100200780c */ /* 0x000fe40003fc5270 */
[----:B------:R-:W-:-:S03]  /*fc90*/  SEL R32, R42, RZ, P4 ;  /* 0x000000ff2a207207 */ /* 0x000fc60002000000 */
[----:B------:R0:W3:Y:S01]  /*fca0*/  @P3 LDG.E.EL R47, desc[UR18][R30.64] ;  /* 0x000000121e2f3981 */ /* 0x0000e2000c2e1900 */
[----:B------:R-:W-:Y:S02]  /*fcb0*/  @P2 SEL R34, R29, R32, !P6 ;  /* 0x000000201d222207 */ /* 0x000fe40007000000 */
[----:B0-----:R-:W-:-:S04]  /*fcc0*/  IADD3 R30, P5, P6, R3, UR24, R39 ;  /* 0x00000018031e7c10 */ /* 0x001fc8000febe027 */
[----:B------:R-:W-:Y:S02]  /*fcd0*/  IADD3.X R29, R8, UR25, R26, P5, P6 ;  /* 0x00000019081d7c10 */ /* 0x000fe4000afec41a */
[----:B------:R-:W-:Y:S01]  /*fce0*/  IADD3 R30, P5, R30, R9, RZ ;  /* 0x000000091e1e7210 */ /* 0x000fe20007fbe0ff */
[----:B------:R-:W-:-:S04]  /*fcf0*/  IMAD.MOV.U32 R42, RZ, RZ, RZ ;  /* 0x000000ffff2a7224 */ /* 0x000fc800078e00ff */
[----:B------:R-:W-:-:S05]  /*fd00*/  IMAD.X R31, R29, 0x1, R21, P5 ;  /* 0x000000011d1f7824 */ /* 0x000fca00028e0615 */
[----:B------:R0:W3:Y:S02]  /*fd10*/  @P1 LDG.E.EL R42, desc[UR18][R30.64] ;  /* 0x000000121e2a1981 */ /* 0x0000e4000c2e1900 */
[----:B0-----:R-:W-:-:S04]  /*fd20*/  IADD3 R30, P5, P6, R16, UR22, R39 ;  /* 0x00000016101e7c10 */ /* 0x001fc8000febe027 */
[----:B------:R-:W-:Y:S02]  /*fd30*/  IADD3.X R29, R14, UR23, R26, P5, P6 ;  /* 0x000000170e1d7c10 */ /* 0x000fe4000afec41a */
[----:B------:R-:W-:Y:S02]  /*fd40*/  IADD3 R30, P5, R30, R9, RZ ;  /* 0x000000091e1e7210 */ /* 0x000fe40007fbe0ff */
[----:B------:R-:W-:-:S03]  /*fd50*/  ISETP.NE.AND P6, PT, R2, 0x10, PT ;  /* 0x000000100200780c */ /* 0x000fc60003fc5270 */
[----:B------:R-:W-:Y:S01]  /*fd60*/  IMAD.X R31, R29, 0x1, R21, P5 ;  /* 0x000000011d1f7824 */ /* 0x000fe200028e0615 */
[----:B------:R-:W-:Y:S02]  /*fd70*/  SEL R29, R35, RZ, P1 ;  /* 0x000000ff231d7207 */ /* 0x000fe40000800000 */
[----:B------:R-:W-:Y:S01]  /*fd80*/  SEL R33, R33, RZ, P3 ;  /* 0x000000ff21217207 */ /* 0x000fe20001800000 */
[----:B------:R0:W-:Y:S01]  /*fd90*/  STL [R1+0x2fc], R34 ;  /* 0x0002fc2201007387 */ /* 0x0001e20000100800 */
[----:B--2---:R-:W-:Y:S01]  /*fda0*/  SEL R32, R40, RZ, P4 ;  /* 0x000000ff28207207 */ /* 0x004fe20002000000 */
[----:B------:R-:W-:-:S03]  /*fdb0*/  IMAD.MOV.U32 R40, RZ, RZ, RZ ;  /* 0x000000ffff287224 */ /* 0x000fc600078e00ff */
[----:B------:R-:W-:Y:S02]  /*fdc0*/  @P2 SEL R33, R29, R32, !P6 ;  /* 0x000000201d212207 */ /* 0x000fe40007000000 */
[----:B------:R-:W-:Y:S01]  /*fdd0*/  IADD3 R29, P5, R11, UR14, RZ ;  /* 0x0000000e0b1d7c10 */ /* 0x000fe2000ffbe0ff */
[----:B------:R1:W2:Y:S03]  /*fde0*/  @P4 LDG.E.EL R40, desc[UR18][R30.64] ;  /* 0x000000121e284981 */ /* 0x0002a6000c2e1900 */
[----:B------:R-:W-:-:S04]  /*fdf0*/  IADD3.X R35, R23, UR8, RZ, P5, !PT ;  /* 0x0000000817237c10 */ /* 0x000fc8000affe4ff */
[----:B------:R-:W-:Y:S02]  /*fe00*/  SHF.L.U64.HI R35, R29, 0x2, R35 ;  /* 0x000000021d237819 */ /* 0x000fe40000010223 */
[----:B----4-:R-:W-:Y:S02]  /*fe10*/  SEL R5, R5, RZ, P3 ;  /* 0x000000ff05057207 */ /* 0x010fe40001800000 */
[----:B-1----:R-:W-:Y:S01]  /*fe20*/  SEL R30, R36, RZ, P1 ;  /* 0x000000ff241e7207 */ /* 0x002fe20000800000 */
[----:B------:R-:W-:Y:S01]  /*fe30*/  IMAD.SHL.U32 R36, R29, 0x4, RZ ;  /* 0x000000041d247824 */ /* 0x000fe200078e00ff */
[----:B------:R-:W-:-:S04]  /*fe40*/  SEL R31, R56, RZ, P4 ;  /* 0x000000ff381f7207 */ /* 0x000fc80002000000 */
[----:B------:R-:W-:Y:S02]  /*fe50*/  @P2 SEL R5, R30, R31, !P6 ;  /* 0x0000001f1e052207 */ /* 0x000fe40007000000 */
[----:B------:R-:W-:Y:S01]  /*fe60*/  IADD3 R30, P5, P6, R3, UR24, R36 ;  /* 0x00000018031e7c10 */ /* 0x000fe2000febe024 */
[----:B------:R-:W-:Y:S03]  /*fe70*/  STL [R1+0x2e4], R33 ;  /* 0x0002e42101007387 */ /* 0x000fe60000100800 */
[----:B------:R-:W-:Y:S01]  /*fe80*/  IADD3.X R29, R8, UR25, R35, P5, P6 ;  /* 0x00000019081d7c10 */ /* 0x000fe2000afec423 */
[----:B0-----:R-:W4:Y:S01]  /*fe90*/  LDL.LU R34, [R1+0x1c] ;  /* 0x00001c0001227983 */ /* 0x001f220000300800 */
[----:B------:R-:W-:-:S03]  /*fea0*/  IADD3 R30, P5, R30, R9, RZ ;  /* 0x000000091e1e7210 */ /* 0x000fc60007fbe0ff */
[----:B------:R-:W2:Y:S02]  /*feb0*/  LDL.LU R56, [R1+0x14] ;  /* 0x0000140001387983 */ /* 0x000ea40000300800 */
[----:B------:R-:W-:Y:S02]  /*fec0*/  IMAD.X R31, R29, 0x1, R21, P5 ;  /* 0x000000011d1f7824 */ /* 0x000fe400028e0615 */
[----:B------:R0:W-:Y:S02]  /*fed0*/  STL [R1+0x2dc], R5 ;  /* 0x0002dc0501007387 */ /* 0x0001e40000100800 */
[----:B0-----:R-:W-:-:S06]  /*fee0*/  IMAD.MOV.U32 R5, RZ, RZ, RZ ;  /* 0x000000ffff057224 */ /* 0x001fcc00078e00ff */
[----:B------:R0:W2:Y:S02]  /*fef0*/  @P1 LDG.E.EL R5, desc[UR18][R30.64] ;  /* 0x000000121e051981 */ /* 0x0000a4000c2e1900 */
[----:B0-----:R-:W-:-:S04]  /*ff00*/  IADD3 R30, P5, P6, R16, UR22, R36 ;  /* 0x00000016101e7c10 */ /* 0x001fc8000febe024 */
[----:B------:R-:W-:Y:S02]  /*ff10*/  IADD3.X R29, R14, UR23, R35, P5, P6 ;  /* 0x000000170e1d7c10 */ /* 0x000fe4000afec423 */
[----:B------:R-:W-:Y:S02]  /*ff20*/  IADD3 R30, P5, R30, R9, RZ ;  /* 0x000000091e1e7210 */ /* 0x000fe40007fbe0ff */
[----:B------:R-:W-:-:S03]  /*ff30*/  SEL R32, R22, RZ, P4 ;  /* 0x000000ff16207207 */ /* 0x000fc60002000000 */
[----:B------:R-:W-:Y:S01]  /*ff40*/  IMAD.X R31, R29, 0x1, R21, P5 ;  /* 0x000000011d1f7824 */ /* 0x000fe200028e0615 */
[----:B------:R-:W-:Y:S02]  /*ff50*/  SEL R29, R18, RZ, P1 ;  /* 0x000000ff121d7207 */ /* 0x000fe40000800000 */
[----:B------:R-:W3:Y:S04]  /*ff60*/  LDL.LU R18, [R1+0x7d0] ;  /* 0x0007d00001127983 */ /* 0x000ee80000300800 */
[----:B------:R-:W3:Y:S01]  /*ff70*/  LDL.LU R22, [R1+0x7cc] ;  /* 0x0007cc0001167983 */ /* 0x000ee20000300800 */
[----:B------:R-:W-:Y:S02]  /*ff80*/  ISETP.NE.AND P6, PT, R2, 0x10, PT ;  /* 0x000000100200780c */ /* 0x000fe40003fc5270 */
[----:B------:R-:W-:-:S02]  /*ff90*/  SEL R0, R0, RZ, P3 ;  /* 0x000000ff00007207 */ /* 0x000fc40001800000 */
[----:B------:R-:W-:Y:S02]  /*ffa0*/  @P2 SEL R0, R29, R32, !P6 ;  /* 0x000000201d002207 */ /* 0x000fe40007000000 */
[----:B------:R-:W-:Y:S02]  /*ffb0*/  SEL R60, R60, RZ, P1 ;  /* 0x000000ff3c3c7207 */ /* 0x000fe40000800000 */
[----:B------:R-:W-:Y:S02]  /*ffc0*/  SEL R58, R58, RZ, P4 ;  /* 0x000000ff3a3a7207 */ /* 0x000fe40002000000 */
[----:B------:R-:W-:Y:S01]  /*ffd0*/  SEL R32, R61, RZ, P3 ;  /* 0x000000ff3d207207 */ /* 0x000fe20001800000 */
[----:B--2---:R0:W-:Y:S02]  /*ffe0*/  STL [R1+0x44], R5 ;  /* 0x0000440501007387 */ /* 0x0041e40000100800 */
[----:B0-----:R-:W-:-:S06]  /*fff0*/  IMAD.MOV.U32 R5, RZ, RZ, RZ ;  /* 0x000000ffff057224 */ /* 0x001fcc00078e00ff */
[----:B------:R0:W2:Y:S02]  /*10000*/  @P4 LDG.E.EL R5, desc[UR18][R30.64] ;  /* 0x000000121e054981 */ /* 0x0000a4000c2e1900 */
[----:B0-----:R-:W-:-:S04]  /*10010*/  IADD3 R30, P5, P6, R12, UR26, R36 ;  /* 0x0000001a0c1e7c10 */ /* 0x001fc8000febe024 */
[----:B------:R-:W-:Y:S02]  /*10020*/  IADD3.X R29, R6, UR27, R35, P5, P6 ;  /* 0x0000001b061d7c10 */ /* 0x000fe4000afec423 */
[----:B------:R-:W-:Y:S01]  /*10030*/  IADD3 R30, P5, R30, R19, RZ ;  /* 0x000000131e1e7210 */ /* 0x000fe20007fbe0ff */
[----:B------:R0:W-:Y:S04]  /*10040*/  STL [R1+0x2d8], R0 ;  /* 0x0002d80001007387 */ /* 0x0001e80000100800 */
[----:B------:R-:W-:Y:S02]  /*10050*/  IMAD.X R31, R29, 0x1, R7, P5 ;  /* 0x000000011d1f7824 */ /* 0x000fe400028e0607 */
[----:B0-----:R-:W-:Y:S01]  /*10060*/  IMAD.MOV.U32 R0, RZ, RZ, RZ ;  /* 0x000000ffff007224 */ /* 0x001fe200078e00ff */
[----:B------:R-:W-:-:S05]  /*10070*/  ISETP.NE.AND P6, PT, R2, 0x10, PT ;  /* 0x000000100200780c */ /* 0x000fca0003fc5270 */
[----:B------:R0:W2:Y:S01]  /*10080*/  @P3 LDG.E.EL R0, desc[UR18][R30.64] ;  /* 0x000000121e003981 */ /* 0x0000a2000c2e1900 */
[----:B----4-:R-:W-:Y:S02]  /*10090*/  SEL R34, R34, RZ, P3 ;  /* 0x000000ff22227207 */ /* 0x010fe40001800000 */
[----:B---3--:R-:W-:Y:S02]  /*100a0*/  IADD3 R29, P5, R22, UR14, RZ ;  /* 0x0000000e161d7c10 */ /* 0x008fe4000ffbe0ff */
[----:B0-----:R-:W-:Y:S02]  /*100b0*/  SEL R30, R56, RZ, P1 ;  /* 0x000000ff381e7207 */ /* 0x001fe40000800000 */
[----:B------:R-:W-:Y:S02]  /*100c0*/  SEL R31, R57, RZ, P4 ;  /* 0x000000ff391f7207 */ /* 0x000fe40002000000 */
[----:B------:R-:W3:Y:S02]  /*100d0*/  LDL.LU R57, [R1+0x7c8] ;  /* 0x0007c80001397983 */ /* 0x000ee40000300800 */
[----:B------:R-:W-:-:S02]  /*100e0*/  @P2 SEL R34, R30, R31, !P6 ;  /* 0x0000001f1e222207 */ /* 0x000fc40007000000 */
[----:B------:R-:W-:-:S03]  /*100f0*/  IADD3.X R33, R18, UR8, RZ, P5, !PT ;  /* 0x0000000812217c10 */ /* 0x000fc6000affe4ff */
[----:B------:R0:W-:Y:S01]  /*10100*/  STL [R1+0x2d0], R34 ;  /* 0x0002d02201007387 */ /* 0x0001e20000100800 */
[----:B------:R-:W-:-:S03]  /*10110*/  SHF.L.U64.HI R33, R29, 0x2, R33 ;  /* 0x000000021d217819 */ /* 0x000fc60000010221 */
[----:B------:R-:W4:Y:S04]  /*10120*/  LDL.LU R61, [R1+0x58] ;  /* 0x00005800013d7983 */ /* 0x000f280000300800 */
[----:B------:R-:W2:Y:S01]  /*10130*/  LDL.LU R56, [R1+0x50] ;  /* 0x0000500001387983 */ /* 0x000ea20000300800 */
[----:B0-----:R-:W-:-:S05]  /*10140*/  IMAD.SHL.U32 R34, R29, 0x4, RZ ;  /* 0x000000041d227824 */ /* 0x001fca00078e00ff */
[----:B------:R-:W-:-:S04]  /*10150*/  IADD3 R30, P5, P6, R3, UR24, R34 ;  /* 0x00000018031e7c10 */ /* 0x000fc8000febe022 */
[----:B------:R-:W-:Y:S02]  /*10160*/  IADD3.X R29, R8, UR25, R33, P5, P6 ;  /* 0x00000019081d7c10 */ /* 0x000fe4000afec421 */
[----:B------:R-:W-:Y:S02]  /*10170*/  ISETP.NE.AND P6, PT, R2, 0x10, PT ;  /* 0x000000100200780c */ /* 0x000fe40003fc5270 */
[----:B------:R-:W-:Y:S02]  /*10180*/  IADD3 R30, P5, R30, R9, RZ ;  /* 0x000000091e1e7210 */ /* 0x000fe40007fbe0ff */
[----:B------:R-:W-:Y:S01]  /*10190*/  @P2 SEL R32, R60, R58, !P6 ;  /* 0x0000003a3c202207 */ /* 0x000fe20007000000 */
[----:B------:R-:W-:Y:S02]  /*101a0*/  IMAD.MOV.U32 R60, RZ, RZ, RZ ;  /* 0x000000ffff3c7224 */ /* 0x000fe400078e00ff */
[----:B------:R-:W-:-:S05]  /*101b0*/  IMAD.X R31, R29, 0x1, R21, P5 ;  /* 0x000000011d1f7824 */ /* 0x000fca00028e0615 */
[----:B------:R0:W3:Y:S02]  /*101c0*/  @P1 LDG.E.EL R60, desc[UR18][R30.64] ;  /* 0x000000121e3c1981 */ /* 0x0000e4000c2e1900 */
[----:B0-----:R-:W-:-:S04]  /*101d0*/  IADD3 R30, P5, P6, R16, UR22, R34 ;  /* 0x00000016101e7c10 */ /* 0x001fc8000febe022 */
[----:B------:R-:W-:Y:S02]  /*101e0*/  IADD3.X R29, R14, UR23, R33, P5, P6 ;  /* 0x000000170e1d7c10 */ /* 0x000fe4000afec421 */
[----:B------:R-:W-:Y:S01]  /*101f0*/  IADD3 R30, P5, R30, R9, RZ ;  /* 0x000000091e1e7210 */ /* 0x000fe20007fbe0ff */
[----:B------:R0:W-:Y:S04]  /*10200*/  STL [R1+0x2cc], R32 ;  /* 0x0002cc2001007387 */ /* 0x0001e80000100800 */
[----:B------:R-:W-:Y:S01]  /*10210*/  IMAD.X R31, R29, 0x1, R21, P5 ;  /* 0x000000011d1f7824 */ /* 0x000fe200028e0615 */
[----:B------:R-:W-:Y:S02]  /*10220*/  SEL R29, R48, RZ, P3 ;  /* 0x000000ff301d7207 */ /* 0x000fe40001800000 */
[----:B------:R-:W3:Y:S01]  /*10230*/  LDL.LU R48, [R1+0x5c] ;  /* 0x00005c0001307983 */ /* 0x000ee20000300800 */
[----:B------:R-:W-:-:S02]  /*10240*/  ISETP.NE.AND P6, PT, R2, 0x10, PT ;  /* 0x000000100200780c */ /* 0x000fc40003fc5270 */
[----:B------:R-:W-:Y:S02]  /*10250*/  SEL R46, R46, RZ, P1 ;  /* 0x000000ff2e2e7207 */ /* 0x000fe40000800000 */
[----:B------:R-:W-:Y:S01]  /*10260*/  SEL R45, R45, RZ, P4 ;  /* 0x000000ff2d2d7207 */ /* 0x000fe20002000000 */
[----:B------:R-:W-:Y:S01]  /*10270*/  IMAD.MOV.U32 R58, RZ, RZ, RZ ;  /* 0x000000ffff3a7224 */ /* 0x000fe200078e00ff */
[----:B0-----:R-:W-:Y:S02]  /*10280*/  IADD3 R32, P5, R22, UR29, RZ ;  /* 0x0000001d16207c10 */ /* 0x001fe4000ffbe0ff */
[----:B------:R-:W-:-:S03]  /*10290*/  @P2 SEL R29, R46, R45, !P6 ;  /* 0x0000002d2e1d2207 */ /* 0x000fc60007000000 */
[----:B------:R0:W3:Y:S04]  /*102a0*/  @P4 LDG.E.EL R58, desc[UR18][R30.64] ;  /* 0x000000121e3a4981 */ /* 0x0000e8000c2e1900 */
[----:B------:R1:W-:Y:S01]  /*102b0*/  STL [R1+0x2c8], R29 ;  /* 0x0002c81d01007387 */ /* 0x0003e20000100800 */
[----:B0-----:R-:W-:Y:S01]  /*102c0*/  IADD3.X R30, R18, UR13, RZ, P5, !PT ;  /* 0x0000000d121e7c10 */ /* 0x001fe2000affe4ff */
[----:B-1----:R-:W-:-:S03]  /*102d0*/  IMAD.SHL.U32 R29, R32, 0x4, RZ ;  /* 0x00000004201d7824 */ /* 0x002fc600078e00ff */
[----:B------:R-:W-:Y:S02]  /*102e0*/  SHF.L.U64.HI R32, R32, 0x2, R30 ;  /* 0x0000000220207819 */ /* 0x000fe4000001021e */
[----:B------:R-:W-:Y:S02]  /*102f0*/  IADD3 R30, P5, P6, R12, UR26, R29 ;  /* 0x0000001a0c1e7c10 */ /* 0x000fe4000febe01d */
[----:B------:R-:W-:Y:S02]  /*10300*/  SEL R38, R38, RZ, P1 ;  /* 0x000000ff26267207 */ /* 0x000fe40000800000 */
[----:B------:R-:W-:Y:S02]  /*10310*/  IADD3.X R31, R6, UR27, R32, P5, P6 ;  /* 0x0000001b061f7c10 */ /* 0x000fe4000afec420 */
[----:B------:R-:W-:Y:S02]  /*10320*/  ISETP.NE.AND P6, PT, R2, 0x10, PT ;  /* 0x000000100200780c */ /* 0x000fe40003fc5270 */
[----:B------:R-:W-:-:S02]  /*10330*/  SEL R37, R37, RZ, P4 ;  /* 0x000000ff25257207 */ /* 0x000fc40002000000 */
[----:B------:R-:W-:Y:S02]  /*10340*/  SEL R43, R43, RZ, P3 ;  /* 0x000000ff2b2b7207 */ /* 0x000fe40001800000 */
[----:B------:R-:W-:Y:S02]  /*10350*/  @P2 SEL R43, R38, R37, !P6 ;  /* 0x00000025262b2207 */ /* 0x000fe40007000000 */
[----:B------:R-:W-:-:S03]  /*10360*/  IADD3 R30, P5, R30, R19, RZ ;  /* 0x000000131e1e7210 */ /* 0x000fc60007fbe0ff */
[----:B------:R0:W-:Y:S02]  /*10370*/  STL [R1+0x2c4], R43 ;  /* 0x0002c42b01007387 */ /* 0x0001e40000100800 */
[----:B------:R-:W-:Y:S02]  /*10380*/  IMAD.X R31, R31, 0x1, R7, P5 ;  /* 0x000000011f1f7824 */ /* 0x000fe400028e0607 */
[----:B0-----:R-:W-:-:S06]  /*10390*/  IMAD.MOV.U32 R43, RZ, RZ, RZ ;  /* 0x000000ffff2b7224 */ /* 0x001fcc00078e00ff */
[----:B------:R0:W3:Y:S01]  /*103a0*/  @P3 LDG.E.EL R43, desc[UR18][R30.64] ;  /* 0x000000121e2b3981 */ /* 0x0000e2000c2e1900 */
[----:B------:R-:W-:Y:S01]  /*103b0*/  IMAD.MOV.U32 R45, RZ, RZ, RZ ;  /* 0x000000ffff2d7224 */ /* 0x000fe200078e00ff */
[----:B0-----:R-:W-:-:S04]  /*103c0*/  IADD3 R30, P5, P6, R3, UR24, R29 ;  /* 0x00000018031e7c10 */ /* 0x001fc8000febe01d */
[----:B------:R-:W-:Y:S02]  /*103d0*/  IADD3.X R31, R8, UR25, R32, P5, P6 ;  /* 0x00000019081f7c10 */ /* 0x000fe4000afec420 */
[----:B------:R-:W-:-:S05]  /*103e0*/  IADD3 R30, P5, R30, R9, RZ ;  /* 0x000000091e1e7210 */ /* 0x000fca0007fbe0ff */
[----:B------:R-:W-:-:S05]  /*103f0*/  IMAD.X R31, R31, 0x1, R21, P5 ;  /* 0x000000011f1f7824 */ /* 0x000fca00028e0615 */
[----:B------:R0:W3:Y:S02]  /*10400*/  @P1 LDG.E.EL R45, desc[UR18][R30.64] ;  /* 0x000000121e2d1981 */ /* 0x0000e4000c2e1900 */
[----:B0-----:R-:W-:-:S04]  /*10410*/  IADD3 R30, P5, P6, R16, UR22, R29 ;  /* 0x00000016101e7c10 */ /* 0x001fc8000febe01d */
[----:B------:R-:W-:Y:S02]  /*10420*/  IADD3.X R31, R14, UR23, R32, P5, P6 ;  /* 0x000000170e1f7c10 */ /* 0x000fe4000afec420 */
[----:B------:R-:W-:Y:S02]  /*10430*/  ISETP.NE.AND P6, PT, R2, 0x10, PT ;  /* 0x000000100200780c */ /* 0x000fe40003fc5270 */
[----:B------:R-:W-:-:S05]  /*10440*/  IADD3 R30, P5, R30, R9, RZ ;  /* 0x000000091e1e7210 */ /* 0x000fca0007fbe0ff */
[----:B------:R-:W-:Y:S01]  /*10450*/  IMAD.X R31, R31, 0x1, R21, P5 ;  /* 0x000000011f1f7824 */ /* 0x000fe200028e0615 */
[----:B----4-:R-:W-:Y:S02]  /*10460*/  SEL R37, R61, RZ, P1 ;  /* 0x000000ff3d257207 */ /* 0x010fe40000800000 */
[----:B--2---:R-:W-:Y:S02]  /*10470*/  SEL R38, R56, RZ, P4 ;  /* 0x000000ff38267207 */ /* 0x004fe40002000000 */
[----:B---3--:R-:W-:Y:S02]  /*10480*/  SEL R46, R48, RZ, P3 ;  /* 0x000000ff302e7207 */ /* 0x008fe40001800000 */
[----:B------:R-:W-:-:S05]  /*10490*/  @P2 SEL R46, R37, R38, !P6 ;  /* 0x00000026252e2207 */ /* 0x000fca0007000000 */
[----:B------:R0:W-:Y:S02]  /*104a0*/  STL [R1+0x2c0], R46 ;  /* 0x0002c02e01007387 */ /* 0x0001e40000100800 */
[----:B0-----:R-:W-:-:S06]  /*104b0*/  IMAD.MOV.U32 R46, RZ, RZ, RZ ;  /* 0x000000ffff2e7224 */ /* 0x001fcc00078e00ff */
[----:B------:R0:W2:Y:S01]  /*104c0*/  @P4 LDG.E.EL R46, desc[UR18][R30.64] ;  /* 0x000000121e2e4981 */ /* 0x0000a2000c2e1900 */
[----:B------:R-:W-:Y:S02]  /*104d0*/  SEL R37, R20, RZ, P4 ;  /* 0x000000ff14257207 */ /* 0x000fe40002000000 */
[----:B------:R-:W-:Y:S02]  /*104e0*/  SEL R48, R59, RZ, P3 ;  /* 0x000000ff3b307207 */ /* 0x000fe40001800000 */
[----:B------:R-:W3:Y:S01]  /*104f0*/  LDL.LU R59, [R1+0x7c4] ;  /* 0x0007c400013b7983 */ /* 0x000ee20000300800 */
[----:B0-----:R-:W-:Y:S02]  /*10500*/  IADD3 R30, P5, R22, UR28, RZ ;  /* 0x0000001c161e7c10 */ /* 0x001fe4000ffbe0ff */
[----:B------:R-:W-:Y:S02]  /*10510*/  SEL R31, R10, RZ, P1 ;  /* 0x000000ff0a1f7207 */ /* 0x000fe40000800000 */
[----:B------:R-:W-:Y:S01]  /*10520*/  IADD3.X R38, R18, UR12, RZ, P5, !PT ;  /* 0x0000000c12267c10 */ /* 0x000fe2000affe4ff */
[----:B------:R-:W4:Y:S01]  /*10530*/  LDL.LU R10, [R1+0x7c0] ;  /* 0x0007c000010a7983 */ /* 0x000f220000300800 */
[----:B------:R-:W-:Y:S01]  /*10540*/  @P2 SEL R48, R31, R37, !P6 ;  /* 0x000000251f302207 */ /* 0x000fe20007000000 */
[C---:B------:R-:W-:Y:S01]  /*10550*/  IMAD.SHL.U32 R37, R30.reuse, 0x4, RZ ;  /* 0x000000041e257824 */ /* 0x040fe200078e00ff */
[----:B------:R-:W-:Y:S01]  /*10560*/  SHF.L.U64.HI R38, R30, 0x2, R38 ;  /* 0x000000021e267819 */ /* 0x000fe20000010226 */
[----:B------:R-:W3:Y:S03]  /*10570*/  LDL.LU R20, [R1+0x7bc] ;  /* 0x0007bc0001147983 */ /* 0x000ee60000300800 */
[----:B------:R-:W-:-:S04]  /*10580*/  IADD3 R30, P5, P6, R12, UR26, R37 ;  /* 0x0000001a0c1e7c10 */ /* 0x000fc8000febe025 */
[----:B------:R-:W-:Y:S02]  /*10590*/  IADD3.X R31, R6, UR27, R38, P5, P6 ;  /* 0x0000001b061f7c10 */ /* 0x000fe4000afec426 */
[----:B------:R-:W-:Y:S01]  /*105a0*/  IADD3 R30, P5, R30, R19, RZ ;  /* 0x000000131e1e7210 */ /* 0x000fe20007fbe0ff */
[----:B------:R0:W-:Y:S04]  /*105b0*/  STL [R1+0x2bc], R48 ;  /* 0x0002bc3001007387 */ /* 0x0001e80000100800 */
[----:B------:R-:W-:Y:S02]  /*105c0*/  IMAD.X R31, R31, 0x1, R7, P5 ;  /* 0x000000011f1f7824 */ /* 0x000fe400028e0607 */
[----:B0-----:R-:W-:-:S06]  /*105d0*/  IMAD.MOV.U32 R48, RZ, RZ, RZ ;  /* 0x000000ffff307224 */ /* 0x001fcc00078e00ff */
[----:B------:R0:W3:Y:S01]  /*105e0*/  @P3 LDG.E.EL R48, desc[UR18][R30.64] ;  /* 0x000000121e303981 */ /* 0x0000e2000c2e1900 */
[----:B------:R-:W-:Y:S02]  /*105f0*/  SEL R52, R52, RZ, P1 ;  /* 0x000000ff34347207 */ /* 0x000fe40000800000 */
[----:B------:R-:W-:Y:S02]  /*10600*/  SEL R50, R50, RZ, P4 ;  /* 0x000000ff32327207 */ /* 0x000fe40002000000 */
[----:B0-----:R-:W-:-:S04]  /*10610*/  IADD3 R30, P5, P6, R3, UR24, R37 ;  /* 0x00000018031e7c10 */ /* 0x001fc8000febe025 */
[----:B------:R-:W-:Y:S02]  /*10620*/  IADD3.X R31, R8, UR25, R38, P5, P6 ;  /* 0x00000019081f7c10 */ /* 0x000fe4000afec426 */
[----:B------:R-:W-:Y:S02]  /*10630*/  ISETP.NE.AND P6, PT, R2, 0x10, PT ;  /* 0x000000100200780c */ /* 0x000fe40003fc5270 */
[----:B------:R-:W-:Y:S02]  /*10640*/  IADD3 R30, P5, R30, R9, RZ ;  /* 0x000000091e1e7210 */ /* 0x000fe40007fbe0ff */
[----:B------:R-:W-:Y:S02]  /*10650*/  SEL R4, R4, RZ, P3 ;  /* 0x000000ff04047207 */ /* 0x000fe40001800000 */
[----:B------:R-:W-:Y:S01]  /*10660*/  @P2 SEL R4, R52, R50, !P6 ;  /* 0x0000003234042207 */ /* 0x000fe20007000000 */
[----:B------:R-:W-:Y:S02]  /*10670*/  IMAD.MOV.U32 R50, RZ, RZ, RZ ;  /* 0x000000ffff327224 */ /* 0x000fe400078e00ff */
[----:B------:R-:W-:-:S05]  /*10680*/  IMAD.X R31, R31, 0x1, R21, P5 ;  /* 0x000000011f1f7824 */ /* 0x000fca00028e0615 */
[----:B------:R0:W4:Y:S01]  /*10690*/  @P1 LDG.E.EL R50, desc[UR18][R30.64] ;  /* 0x000000121e321981 */ /* 0x000122000c2e1900 */
[----:B------:R-:W-:Y:S01]  /*106a0*/  IMAD.MOV.U32 R52, RZ, RZ, RZ ;  /* 0x000000ffff347224 */ /* 0x000fe200078e00ff */
[----:B0-----:R-:W-:-:S04]  /*106b0*/  IADD3 R30, P5, P6, R16, UR22, R37 ;  /* 0x00000016101e7c10 */ /* 0x001fc8000febe025 */
[----:B------:R-:W-:Y:S02]  /*106c0*/  IADD3.X R31, R14, UR23, R38, P5, P6 ;  /* 0x000000170e1f7c10 */ /* 0x000fe4000afec426 */
[----:B------:R-:W-:-:S05]  /*106d0*/  IADD3 R30, P5, R30, R9, RZ ;  /* 0x000000091e1e7210 */ /* 0x000fca0007fbe0ff */
[----:B------:R-:W-:Y:S01]  /*106e0*/  IMAD.X R31, R31, 0x1, R21, P5 ;  /* 0x000000011f1f7824 */ /* 0x000fe200028e0615 */
[----:B------:R-:W-:Y:S02]  /*106f0*/  ISETP.NE.AND P6, PT, R2, 0x10, PT ;  /* 0x000000100200780c */ /* 0x000fe40003fc5270 */
[----:B------:R-:W-:Y:S02]  /*10700*/  SEL R44, R44, RZ, P1 ;  /* 0x000000ff2c2c7207 */ /* 0x000fe40000800000 */
[----:B------:R0:W4:Y:S01]  /*10710*/  @P4 LDG.E.EL R52, desc[UR18][R30.64] ;  /* 0x000000121e344981 */ /* 0x000122000c2e1900 */
[----:B------:R-:W-:-:S03]  /*10720*/  SEL R41, R41, RZ, P4 ;  /* 0x000000ff29297207 */ /* 0x000fc60002000000 */
[----:B------:R1:W-:Y:S01]  /*10730*/  STL [R1+0x2b4], R4 ;  /* 0x0002b40401007387 */ /* 0x0003e20000100800 */
[----:B0-----:R-:W-:Y:S02]  /*10740*/  IADD3 R30, P5, R22, UR17, RZ ;  /* 0x00000011161e7c10 */ /* 0x001fe4000ffbe0ff */
[----:B-1----:R-:W-:Y:S02]  /*10750*/  SEL R4, R49, RZ, P3 ;  /* 0x000000ff31047207 */ /* 0x002fe40001800000 */
[----:B------:R-:W-:Y:S01]  /*10760*/  @P2 SEL R4, R44, R41, !P6 ;  /* 0x000000292c042207 */ /* 0x000fe20007000000 */
[----:B------:R-:W-:Y:S01]  /*10770*/  IMAD.SHL.U32 R41, R30, 0x4, RZ ;  /* 0x000000041e297824 */ /* 0x000fe200078e00ff */
[----:B------:R-:W-:-:S04]  /*10780*/  IADD3.X R31, R18, UR11, RZ, P5, !PT ;  /* 0x0000000b121f7c10 */ /* 0x000fc8000affe4ff */
[----:B------:R-:W-:Y:S02]  /*10790*/  SHF.L.U64.HI R44, R30, 0x2, R31 ;  /* 0x000000021e2c7819 */ /* 0x000fe4000001021f */
[----:B------:R-:W-:Y:S02]  /*107a0*/  IADD3 R30, P5, P6, R12, UR26, R41 ;  /* 0x0000001a0c1e7c10 */ /* 0x000fe4000febe029 */
[----:B------:R-:W-:Y:S02]  /*107b0*/  SEL R42, R42, RZ, P1 ;  /* 0x000000ff2a2a7207 */ /* 0x000fe40000800000 */
[----:B------:R-:W-:Y:S02]  /*107c0*/  IADD3.X R31, R6, UR27, R44, P5, P6 ;  /* 0x0000001b061f7c10 */ /* 0x000fe4000afec42c */
[----:B------:R-:W-:Y:S02]  /*107d0*/  ISETP.NE.AND P6, PT, R2, 0x10, PT ;  /* 0x000000100200780c */ /* 0x000fe40003fc5270 */
[----:B------:R-:W-:Y:S01]  /*107e0*/  SEL R40, R40, RZ, P4 ;  /* 0x000000ff28287207 */ /* 0x000fe20002000000 */
[----:B------:R0:W-:Y:S01]  /*107f0*/  STL [R1+0x2b0], R4 ;  /* 0x0002b00401007387 */ /* 0x0001e20000100800 */
[----:B------:R-:W-:-:S05]  /*10800*/  IADD3 R30, P5, R30, R19, RZ ;  /* 0x000000131e1e7210 */ /* 0x000fca0007fbe0ff */
[----:B------:R-:W-:Y:S01]  /*10810*/  IMAD.X R31, R31, 0x1, R7, P5 ;  /* 0x000000011f1f7824 */ /* 0x000fe200028e0607 */
[----:B0-----:R-:W-:Y:S02]  /*10820*/  SEL R4, R47, RZ, P3 ;  /* 0x000000ff2f047207 */ /* 0x001fe40001800000 */
[----:B------:R-:W-:Y:S01]  /*10830*/  @P2 SEL R4, R42, R40, !P6 ;  /* 0x000000282a042207 */ /* 0x000fe20007000000 */
[----:B------:R-:W-:-:S06]  /*10840*/  IMAD.MOV.U32 R40, RZ, RZ, RZ ;  /* 0x000000ffff287224 */ /* 0x000fcc00078e00ff */
[----:B------:R0:W4:Y:S01]  /*10850*/  @P3 LDG.E.EL R40, desc[UR18][R30.64] ;  /* 0x000000121e283981 */ /* 0x000122000c2e1900 */
[----:B------:R-:W-:Y:S01]  /*10860*/  IMAD.MOV.U32 R42, RZ, RZ, RZ ;  /* 0x000000ffff2a7224 */ /* 0x000fe200078e00ff */
[----:B0-----:R-:W-:-:S04]  /*10870*/  IADD3 R30, P5, P6, R3, UR24, R41 ;  /* 0x00000018031e7c10 */ /* 0x001fc8000febe029 */
[----:B------:R-:W-:Y:S02]  /*10880*/  IADD3.X R31, R8, UR25, R44, P5, P6 ;  /* 0x00000019081f7c10 */ /* 0x000fe4000afec42c */
[----:B------:R-:W-:-:S05]  /*10890*/  IADD3 R30, P5, R30, R9, RZ ;  /* 0x000000091e1e7210 */ /* 0x000fca0007fbe0ff */
[----:B------:R-:W-:-:S05]  /*108a0*/  IMAD.X R31, R31, 0x1, R21, P5 ;  /* 0x000000011f1f7824 */ /* 0x000fca00028e0615 */
[----:B------:R0:W4:Y:S01]  /*108b0*/  @P1 LDG.E.EL R42, desc[UR18][R30.64] ;  /* 0x000000121e2a1981 */ /* 0x000122000c2e1900 */
[----:B------:R-:W-:Y:S02]  /*108c0*/  SEL R45, R45, RZ, P1 ;  /* 0x000000ff2d2d7207 */ /* 0x000fe40000800000 */
[----:B0-----:R-:W-:Y:S01]  /*108d0*/  IADD3 R30, P5, P6, R16, UR22, R41 ;  /* 0x00000016101e7c10 */ /* 0x001fe2000febe029 */
[----:B------:R0:W-:Y:S03]  /*108e0*/  STL [R1+0x2a4], R4 ;  /* 0x0002a40401007387 */ /* 0x0001e60000100800 */
[----:B------:R-:W-:Y:S02]  /*108f0*/  IADD3.X R31, R14, UR23, R44, P5, P6 ;  /* 0x000000170e1f7c10 */ /* 0x000fe4000afec42c */
[----:B------:R-:W-:Y:S02]  /*10900*/  ISETP.NE.AND P6, PT, R2, 0x10, PT ;  /* 0x000000100200780c */ /* 0x000fe40003fc5270 */
[----:B------:R-:W-:-:S02]  /*10910*/  IADD3 R30, P5, R30, R9, RZ ;  /* 0x000000091e1e7210 */ /* 0x000fc40007fbe0ff */
[----:B0-----:R-:W-:-:S03]  /*10920*/  SEL R4, R43, RZ, P3 ;  /* 0x000000ff2b047207 */ /* 0x001fc60001800000 */
[----:B------:R-:W-:Y:S01]  /*10930*/  IMAD.X R31, R31, 0x1, R21, P5 ;  /* 0x000000011f1f7824 */ /* 0x000fe200028e0615 */
[----:B--2---:R-:W-:-:S04]  /*10940*/  SEL R46, R46, RZ, P4 ;  /* 0x000000ff2e2e7207 */ /* 0x004fc80002000000 */
[----:B------:R-:W-:Y:S02]  /*10950*/  @P2 SEL R4, R45, R46, !P6 ;  /* 0x0000002e2d042207 */ /* 0x000fe40007000000 */
[----:B------:R-:W-:-:S06]  /*10960*/  CS2R R46, SRZ ;  /* 0x00000000002e7805 */ /* 0x000fcc000001ff00 */
[----:B------:R0:W2:Y:S01]  /*10970*/  @P4 LDG.E.EL R46, desc[UR18][R30.64] ;  /* 0x000000121e2e4981 */ /* 0x0000a2000c2e1900 */
[----:B------:R-:W-:-:S03]  /*10980*/  IADD3 R45, P5, R22, UR16, RZ ;  /* 0x00000010162d7c10 */ /* 0x000fc6000ffbe0ff */
[----:B------:R3:W-:Y:S02]  /*10990*/  STL [R1+0x2ac], R4 ;  /* 0x0002ac0401007387 */ /* 0x0007e40000100800 */
[----:B------:R-:W-:Y:S01]  /*109a0*/  IMAD.SHL.U32 R43, R45, 0x4, RZ ;  /* 0x000000042d2b7824 */ /* 0x000fe200078e00ff */
[----:B0-----:R-:W-:-:S04]  /*109b0*/  IADD3.X R30, R18, UR10, RZ, P5, !PT ;  /* 0x0000000a121e7c10 */ /* 0x001fc8000affe4ff */
[----:B------:R-:W-:Y:S02]  /*109c0*/  SHF.L.U64.HI R45, R45, 0x2, R30 ;  /* 0x000000022d2d7819 */ /* 0x000fe4000001021e */
[----:B---3--:R-:W-:Y:S02]  /*109d0*/  SEL R4, R48, RZ, P3 ;  /* 0x000000ff30047207 */ /* 0x008fe40001800000 */
[----:B------:R-:W3:Y:S01]  /*109e0*/  LDL.LU R48, [R1+0x4b4] ;  /* 0x0004b40001307983 */ /* 0x000ee20000300800 */
[----:B----4-:R-:W-:Y:S02]  /*109f0*/  SEL R50, R50, RZ, P1 ;  /* 0x000000ff32327207 */ /* 0x010fe40000800000 */
[----:B------:R-:W-:-:S04]  /*10a00*/  SEL R52, R52, RZ, P4 ;  /* 0x000000ff34347207 */ /* 0x000fc80002000000 */
[----:B------:R-:W-:Y:S02]  /*10a10*/  @P2 SEL R4, R50, R52, !P6 ;  /* 0x0000003432042207 */ /* 0x000fe40007000000 */
[----:B------:R-:W-:-:S04]  /*10a20*/  IADD3 R30, P5, P6, R12, UR26, R43 ;  /* 0x0000001a0c1e7c10 */ /* 0x000fc8000febe02b */
[----:B------:R-:W-:Y:S02]  /*10a30*/  IADD3.X R31, R6, UR27, R45, P5, P6 ;  /* 0x0000001b061f7c10 */ /* 0x000fe4000afec42d */
[----:B------:R-:W-:-:S05]  /*10a40*/  IADD3 R30, P5, R30, R19, RZ ;  /* 0x000000131e1e7210 */ /* 0x000fca0007fbe0ff */
[----:B------:R-:W-:-:S05]  /*10a50*/  IMAD.X R31, R31, 0x1, R7, P5 ;  /* 0x000000011f1f7824 */ /* 0x000fca00028e0607 */
[----:B------:R0:W4:Y:S02]  /*10a60*/  @P3 LDG.E.EL R47, desc[UR18][R30.64] ;  /* 0x000000121e2f3981 */ /* 0x000124000c2e1900 */
[----:B0-----:R-:W-:Y:S02]  /*10a70*/  IADD3 R30, P5, P6, R3, UR24, R43 ;  /* 0x00000018031e7c10 */ /* 0x001fe4000febe02b */
[----:B------:R0:W-:Y:S02]  /*10a80*/  STL [R1+0x2a0], R4 ;  /* 0x0002a00401007387 */ /* 0x0001e40000100800 */
[----:B------:R-:W-:Y:S02]  /*10a90*/  IADD3.X R31, R8, UR25, R45, P5, P6 ;  /* 0x00000019081f7c10 */ /* 0x000fe4000afec42d */
[----:B------:R-:W-:Y:S02]  /*10aa0*/  IADD3 R30, P5, R30, R9, RZ ;  /* 0x000000091e1e7210 */ /* 0x000fe40007fbe0ff */
[----:B------:R-:W-:-:S03]  /*10ab0*/  ISETP.NE.AND P6, PT, R2, 0x10, PT ;  /* 0x000000100200780c */ /* 0x000fc60003fc5270 */
[----:B------:R-:W-:Y:S01]  /*10ac0*/  IMAD.X R31, R31, 0x1, R21, P5 ;  /* 0x000000011f1f7824 */ /* 0x000fe200028e0615 */
[----:B0-----:R-:W-:Y:S01]  /*10ad0*/  SEL R4, R40, RZ, P3 ;  /* 0x000000ff28047207 */ /* 0x001fe20001800000 */
[----:B------:R-:W-:-:S06]  /*10ae0*/  IMAD.MOV.U32 R40, RZ, RZ, RZ ;  /* 0x000000ffff287224 */ /* 0x000fcc00078e00ff */
[----:B------:R0:W3:Y:S01]  /*10af0*/  @P1 LDG.E.EL R40, desc[UR18][R30.64] ;  /* 0x000000121e281981 */ /* 0x0000e2000c2e1900 */
[----:B------:R-:W-:Y:S02]  /*10b00*/  SEL R42, R42, RZ, P1 ;  /* 0x000000ff2a2a7207 */ /* 0x000fe40000800000 */
[----:B--2---:R-:W-:-:S04]  /*10b10*/  SEL R46, R46, RZ, P4 ;  /* 0x000000ff2e2e7207 */ /* 0x004fc80002000000 */
[----:B------:R-:W-:Y:S02]  /*10b20*/  @P2 SEL R4, R42, R46, !P6 ;  /* 0x0000002e2a042207 */ /* 0x000fe40007000000 */
[----:B0-----:R-:W-:Y:S01]  /*10b30*/  IADD3 R30, P5, P6, R16, UR22, R43 ;  /* 0x00000016101e7c10 */ /* 0x001fe2000febe02b */
[----:B------:R-:W-:Y:S01]  /*10b40*/  IMAD.MOV.U32 R42, RZ, RZ, RZ ;  /* 0x000000ffff2a7224 */ /* 0x000fe200078e00ff */
[----:B------:R-:W2:Y:S02]  /*10b50*/  LDL.LU R46, [R1+0x4bc] ;  /* 0x0004bc00012e7983 */ /* 0x000ea40000300800 */
[----:B------:R-:W-:Y:S02]  /*10b60*/  IADD3.X R31, R14, UR23, R45, P5, P6 ;  /* 0x000000170e1f7c10 */ /* 0x000fe4000afec42d */
[----:B------:R-:W-:-:S05]  /*10b70*/  IADD3 R30, P5, R30, R9, RZ ;  /* 0x000000091e1e7210 */ /* 0x000fca0007fbe0ff */
[----:B------:R-:W-:-:S05]  /*10b80*/  IMAD.X R31, R31, 0x1, R21, P5 ;  /* 0x000000011f1f7824 */ /* 0x000fca00028e0615 */
[----:B------:R0:W2:Y:S01]  /*10b90*/  @P4 LDG.E.EL R42, desc[UR18][R30.64] ;  /* 0x000000121e2a4981 */ /* 0x0000a2000c2e1900 */
[----:B------:R-:W-:Y:S02]  /*10ba0*/  ISETP.NE.AND P6, PT, R2, 0x10, PT ;  /* 0x000000100200780c */ /* 0x000fe40003fc5270 */
[----:B0-----:R-:W-:-:S04]  /*10bb0*/  IADD3 R30, P5, R22, UR15, RZ ;  /* 0x0000000f161e7c10 */ /* 0x001fc8000ffbe0ff */
[----:B------:R-:W-:Y:S01]  /*10bc0*/  IADD3.X R31, R18, UR9, RZ, P5, !PT ;  /* 0x00000009121f7c10 */ /* 0x000fe2000affe4ff */
[----:B------:R0:W-:Y:S04]  /*10bd0*/  STL [R1+0x29c], R4 ;  /* 0x00029c0401007387 */ /* 0x0001e80000100800 */
[----:B0-----:R-:W2:Y:S04]  /*10be0*/  LDL.LU R4, [R1+0x114] ;  /* 0x0001140001047983 */ /* 0x001ea80000300800 */
[----:B------:R-:W2:Y:S04]  /*10bf0*/  LDL.LU R50, [R1+0x30] ;  /* 0x0000300001327983 */ /* 0x000ea80000300800 */
[----:B------:R-:W2:Y:S04]  /*10c00*/  LDL.LU R52, [R1+0x24] ;  /* 0x0000240001347983 */ /* 0x000ea80000300800 */
[----:B------:R-:W2:Y:S04]  /*10c10*/  LDL.LU R49, [R1+0x20] ;  /* 0x0000200001317983 */ /* 0x000ea80000300800 */
[----:B------:R-:W2:Y:S04]  /*10c20*/  LDL.LU R61, [R1+0x10] ;  /* 0x00001000013d7983 */ /* 0x000ea80000300800 */
[----:B------:R-:W2:Y:S01]  /*10c30*/  LDL.LU R56, [R1+0xc] ;  /* 0x00000c0001387983 */ /* 0x000ea20000300800 */
[----:B----4-:R-:W-:-:S02]  /*10c40*/  SEL R47, R47, RZ, P3 ;  /* 0x000000ff2f2f7207 */ /* 0x010fc40001800000 */
[----:B---3--:R-:W-:Y:S02]  /*10c50*/  SEL R40, R40, RZ, P1 ;  /* 0x000000ff28287207 */ /* 0x008fe40000800000 */
[----:B--2---:R-:W-:Y:S02]  /*10c60*/  SEL R46, R46, RZ, !P0 ;  /* 0x000000ff2e2e7207 */ /* 0x004fe40004000000 */
[----:B------:R-:W-:-:S04]  /*10c70*/  SEL R42, R42, RZ, P4 ;  /* 0x000000ff2a2a7207 */ /* 0x000fc80002000000 */
[----:B------:R-:W-:Y:S01]  /*10c80*/  @P2 SEL R47, R40, R42, !P6 ;  /* 0x0000002a282f2207 */ /* 0x000fe20007000000 */
[C---:B------:R-:W-:Y:S01]  /*10c90*/  IMAD.SHL.U32 R40, R30.reuse, 0x4, RZ ;  /* 0x000000041e287824 */ /* 0x040fe200078e00ff */
[----:B------:R-:W-:-:S04]  /*10ca0*/  SHF.L.U64.HI R42, R30, 0x2, R31 ;  /* 0x000000021e2a7819 */ /* 0x000fc8000001021f */
[----:B------:R-:W-:Y:S01]  /*10cb0*/  IADD3 R30, P5, P6, R12, UR26, R40 ;  /* 0x0000001a0c1e7c10 */ /* 0x000fe2000febe028 */
[----:B------:R0:W-:Y:S03]  /*10cc0*/  STL [R1+0x298], R47 ;  /* 0x0002982f01007387 */ /* 0x0001e60000100800 */
[----:B------:R-:W-:Y:S02]  /*10cd0*/  IADD3.X R31, R6, UR27, R42, P5, P6 ;  /* 0x0000001b061f7c10 */ /* 0x000fe4000afec42a */
[----:B------:R-:W-:Y:S01]  /*10ce0*/  IADD3 R30, P5, R30, R19, RZ ;  /* 0x000000131e1e7210 */ /* 0x000fe20007fbe0ff */
[----:B0-----:R-:W-:Y:S01]  /*10cf0*/  FADD R47, R48, R46 ;  /* 0x0000002e302f7221 */ /* 0x001fe20000000000 */
[----:B------:R-:W-:-:S03]  /*10d00*/  IMAD.MOV.U32 R46, RZ, RZ, RZ ;  /* 0x000000ffff2e7224 */ /* 0x000fc600078e00ff */
[----:B------:R-:W-:Y:S01]  /*10d10*/  IMAD.X R31, R31, 0x1, R7, P5 ;  /* 0x000000011f1f7824 */ /* 0x000fe200028e0607 */
[----:B------:R0:W-:Y:S04]  /*10d20*/  STL [R1+0x54c], R47 ;  /* 0x00054c2f01007387 */ /* 0x0001e80000100800 */
[----:B------:R1:W2:Y:S02]  /*10d30*/  @P3 LDG.E.EL R46, desc[UR18][R30.64] ;  /* 0x000000121e2e3981 */ /* 0x0002a4000c2e1900 */
[----:B-1----:R-:W-:Y:S02]  /*10d40*/  IADD3 R30, P5, P6, R3, UR24, R40 ;  /* 0x00000018031e7c10 */ /* 0x002fe4000febe028 */
[----:B------:R-:W3:Y:S02]  /*10d50*/  LDL.LU R3, [R1+0x7b8] ;  /* 0x0007b80001037983 */ /* 0x000ee40000300800 */
[----:B------:R-:W-:-:S02]  /*10d60*/  IADD3.X R31, R8, UR25, R42, P5, P6 ;  /* 0x00000019081f7c10 */ /* 0x000fc4000afec42a */
[----:B------:R-:W-:Y:S01]  /*10d70*/  IADD3 R30, P5, R30, R9, RZ ;  /* 0x000000091e1e7210 */ /* 0x000fe20007fbe0ff */
[----:B0-----:R-:W-:-:S04]  /*10d80*/  IMAD.MOV.U32 R47, RZ, RZ, RZ ;  /* 0x000000ffff2f7224 */ /* 0x001fc800078e00ff */
[----:B------:R-:W-:-:S05]  /*10d90*/  IMAD.X R31, R31, 0x1, R21, P5 ;  /* 0x000000011f1f7824 */ /* 0x000fca00028e0615 */
[----:B------:R0:W4:Y:S01]  /*10da0*/  @P1 LDG.E.EL R47, desc[UR18][R30.64] ;  /* 0x000000121e2f1981 */ /* 0x000122000c2e1900 */
[----:B------:R-:W-:Y:S01]  /*10db0*/  IMAD.MOV.U32 R48, RZ, RZ, RZ ;  /* 0x000000ffff307224 */ /* 0x000fe200078e00ff */
[----:B0-----:R-:W-:-:S04]  /*10dc0*/  IADD3 R30, P5, P6, R16, UR22, R40 ;  /* 0x00000016101e7c10 */ /* 0x001fc8000febe028 */
[----:B------:R-:W-:Y:S02]  /*10dd0*/  IADD3.X R31, R14, UR23, R42, P5, P6 ;  /* 0x000000170e1f7c10 */ /* 0x000fe4000afec42a */
[----:B------:R-:W-:-:S05]  /*10de0*/  IADD3 R30, P5, R30, R9, RZ ;  /* 0x000000091e1e7210 */ /* 0x000fca0007fbe0ff */
[----:B------:R-:W-:-:S05]  /*10df0*/  IMAD.X R31, R31, 0x1, R21, P5 ;  /* 0x000000011f1f7824 */ /* 0x000fca00028e0615 */
[----:B------:R0:W2:Y:S04]  /*10e00*/  @P4 LDG.E.EL R48, desc[UR18][R30.64] ;  /* 0x000000121e304981 */ /* 0x0000a8000c2e1900 */
[----:B------:R-:W0:Y:S04]  /*10e10*/  LDL.LU R30, [R1+0x110] ;  /* 0x00011000011e7983 */ /* 0x000e280000300800 */
[----:B------:R-:W2:Y:S01]  /*10e20*/  LDL.LU R31, [R1+0x38] ;  /* 0x00003800011f7983 */ /* 0x000ea20000300800 */
[----:B---3--:R-:W-:-:S05]  /*10e30*/  IADD3 R4, P5, P6, R3, UR20, R4 ;  /* 0x0000001403047c10 */ /* 0x008fca000febe004 */
[----:B------:R1:W-:Y:S04]  /*10e40*/  STL [R1+0x3d0], R4 ;  /* 0x0003d00401007387 */ /* 0x0003e80000100800 */
[----:B-1----:R-:W0:Y:S02]  /*10e50*/  LDL.LU R4, [R1+0x7b4] ;  /* 0x0007b40001047983 */ /* 0x002e240000300800 */
[----:B0-----:R-:W-:Y:S02]  /*10e60*/  IADD3.X R30, R4, UR21, R30, P5, P6 ;  /* 0x00000015041e7c10 */ /* 0x001fe4000afec41e */
[----:B--2---:R-:W-:-:S03]  /*10e70*/  IADD3 R31, P5, P6, R3, UR20, R31 ;  /* 0x00000014031f7c10 */ /* 0x004fc6000febe01f */
[----:B------:R0:W-:Y:S04]  /*10e80*/  STL [R1+0x468], R30 ;  /* 0x0004681e01007387 */ /* 0x0001e80000100800 */
[----:B------:R1:W-:Y:S01]  /*10e90*/  STL [R1+0x3d4], R31 ;  /* 0x0003d41f01007387 */ /* 0x0003e20000100800 */
[----:B0-----:R-:W-:Y:S02]  /*10ea0*/  IADD3.X R30, R4, UR21, R50, P5, P6 ;  /* 0x00000015041e7c10 */ /* 0x001fe4000afec432 */
[----:B------:R-:W-:-:S03]  /*10eb0*/  IADD3 R50, P5, P6, R3, UR20, R52 ;  /* 0x0000001403327c10 */ /* 0x000fc6000febe034 */
[----:B------:R0:W-:Y:S01]  /*10ec0*/  STL [R1+0x46c], R30 ;  /* 0x00046c1e01007387 */ /* 0x0001e20000100800 */
[----:B-1----:R-:W-:-:S03]  /*10ed0*/  IADD3.X R31, R4, UR21, R49, P5, P6 ;  /* 0x00000015041f7c10 */ /* 0x002fc6000afec431 */
[----:B------:R-:W-:Y:S01]  /*10ee0*/  STL [R1+0x42c], R50 ;  /* 0x00042c3201007387 */ /* 0x000fe20000100800 */
[----:B0-----:R-:W-:-:S03]  /*10ef0*/  IADD3 R30, P5, P6, R3, UR20, R29 ;  /* 0x00000014031e7c10 */ /* 0x001fc6000febe01d */
[----:B------:R0:W-:Y:S01]  /*10f00*/  STL [R1+0x480], R31 ;  /* 0x0004801f01007387 */ /* 0x0001e20000100800 */
[----:B------:R-:W-:-:S03]  /*10f10*/  IADD3.X R29, R4, UR21, R32, P5, P6 ;  /* 0x00000015041d7c10 */ /* 0x000fc6000afec420 */
[----:B------:R1:W-:Y:S01]  /*10f20*/  STL [R1+0x444], R30 ;  /* 0x0004441e01007387 */ /* 0x0003e20000100800 */
[----:B0-----:R-:W-:-:S03]  /*10f30*/  IADD3 R31, P5, P6, R3, UR20, R61 ;  /* 0x00000014031f7c10 */ /* 0x001fc6000febe03d */
[----:B------:R0:W-:Y:S01]  /*10f40*/  STL [R1+0x4a0], R29 ;  /* 0x0004a01d01007387 */ /* 0x0001e20000100800 */
[----:B-1----:R-:W-:-:S03]  /*10f50*/  IADD3.X R30, R4, UR21, R56, P5, P6 ;  /* 0x00000015041e7c10 */ /* 0x002fc6000afec438 */
[----:B------:R-:W-:Y:S01]  /*10f60*/  STL [R1+0x3d8], R31 ;  /* 0x0003d81f01007387 */ /* 0x000fe20000100800 */
[----:B0-----:R-:W-:-:S03]  /*10f70*/  IADD3 R29, P5, P6, R3, UR20, R20 ;  /* 0x00000014031d7c10 */ /* 0x001fc6000febe014 */
[----:B------:R-:W2:Y:S04]  /*10f80*/  LDL.LU R20, [R1+0x7b0] ;  /* 0x0007b00001147983 */ /* 0x000ea80000300800 */
[----:B------:R0:W-:Y:S02]  /*10f90*/  STL [R1+0x470], R30 ;  /* 0x0004701e01007387 */ /* 0x0001e40000100800 */
[----:B0-----:R-:W-:Y:S02]  /*10fa0*/  IADD3.X R30, R4, UR21, R10, P5, P6 ;  /* 0x00000015041e7c10 */ /* 0x001fe4000afec40a */
[----:B------:R-:W3:Y:S04]  /*10fb0*/  LDL.LU R10, [R1+0x7ac] ;  /* 0x0007ac00010a7983 */ /* 0x000ee80000300800 */
[----:B------:R0:W-:Y:S04]  /*10fc0*/  STL [R1+0x430], R29 ;  /* 0x0004301d01007387 */ /* 0x0001e80000100800 */
[----:B------:R1:W-:Y:S01]  /*10fd0*/  STL [R1+0x484], R30 ;  /* 0x0004841e01007387 */ /* 0x0003e20000100800 */
[----:B0-----:R-:W-:-:S04]  /*10fe0*/  IADD3 R29, P5, P6, R3, UR20, R37 ;  /* 0x00000014031d7c10 */ /* 0x001fc8000febe025 */
[C---:B------:R-:W-:Y:S02]  /*10ff0*/  IADD3.X R31, R4.reuse, UR21, R38, P5, P6 ;  /* 0x00000015041f7c10 */ /* 0x040fe4000afec426 */
[----:B-1----:R-:W-:Y:S01]  /*11000*/  IADD3 R30, P5, P6, R3, UR20, R59 ;  /* 0x00000014031e7c10 */ /* 0x002fe2000febe03b */
        /* <DEDUP_REMOVED lines=8> */
[----:B-1----:R-:W-:-:S03]  /*11090*/  IADD3 R29, P5, P6, R3, UR20, R41 ;  /* 0x00000014031d7c10 */ /* 0x002fc6000febe029 */
[----:B0-----:R-:W2:Y:S04]  /*110a0*/  LDL.LU R31, [R1+0x4c8] ;  /* 0x0004c800011f7983 */ /* 0x001ea80000300800 */
[----:B------:R0:W-:Y:S04]  /*110b0*/  STL [R1+0x488], R30 ;  /* 0x0004881e01007387 */ /* 0x0001e80000100800 */
[----:B------:R-:W2:Y:S01]  /*110c0*/  LDL.LU R56, [R1+0x4c4] ;  /* 0x0004c40001387983 */ /* 0x000ea20000300800 */
[C---:B0-----:R-:W-:Y:S02]  /*110d0*/  IADD3.X R30, R4.reuse, UR21, R44, P5, P6 ;  /* 0x00000015041e7c10 */ /* 0x041fe4000afec42c */
[----:B------:R-:W-:Y:S01]  /*110e0*/  IADD3 R32, P5, P6, R3, UR20, R53 ;  /* 0x0000001403207c10 */ /* 0x000fe2000febe035 */
[----:B------:R0:W-:Y:S04]  /*110f0*/  STL [R1+0x45c], R29 ;  /* 0x00045c1d01007387 */ /* 0x0001e80000100800 */
[----:B------:R1:W-:Y:S01]  /*11100*/  STL [R1+0x4a8], R30 ;  /* 0x0004a81e01007387 */ /* 0x0003e20000100800 */
[----:B0-----:R-:W-:-:S03]  /*11110*/  IADD3.X R29, R4, UR21, R51, P5, P6 ;  /* 0x00000015041d7c10 */ /* 0x001fc6000afec433 */
[----:B------:R-:W-:Y:S01]  /*11120*/  STL [R1+0x424], R32 ;  /* 0x0004242001007387 */ /* 0x000fe20000100800 */
[----:B-1----:R-:W-:-:S03]  /*11130*/  IADD3 R30, P5, P6, R3, UR20, R17 ;  /* 0x00000014031e7c10 */ /* 0x002fc6000febe011 */
[----:B------:R0:W-:Y:S01]  /*11140*/  STL [R1+0x478], R29 ;  /* 0x0004781d01007387 */ /* 0x0001e20000100800 */
[----:B------:R-:W-:-:S03]  /*11150*/  IADD3.X R17, R4, UR21, R28, P5, P6 ;  /* 0x0000001504117c10 */ /* 0x000fc6000afec41c */
[----:B------:R-:W-:Y:S01]  /*11160*/  STL [R1+0x43c], R30 ;  /* 0x00043c1e01007387 */ /* 0x000fe20000100800 */
[----:B0-----:R-:W-:-:S03]  /*11170*/  IADD3 R29, P5, P6, R3, UR20, R43 ;  /* 0x00000014031d7c10 */ /* 0x001fc6000febe02b */
[----:B------:R0:W-:Y:S01]  /*11180*/  STL [R1+0x48c], R17 ;  /* 0x00048c1101007387 */ /* 0x0001e20000100800 */
[----:B------:R-:W-:-:S03]  /*11190*/  IADD3.X R28, R4, UR21, R45, P5, P6 ;  /* 0x00000015041c7c10 */ /* 0x000fc6000afec42d */
[----:B------:R-:W-:Y:S01]  /*111a0*/  STL [R1+0x460], R29 ;  /* 0x0004601d01007387 */ /* 0x000fe20000100800 */
[----:B0-----:R-:W-:-:S03]  /*111b0*/  IADD3 R17, P5, P6, R3, UR20, R15 ;  /* 0x0000001403117c10 */ /* 0x001fc6000febe00f */
[----:B------:R-:W-:Y:S01]  /*111c0*/  STL [R1+0x4b0], R28 ;  /* 0x0004b01c01007387 */ /* 0x000fe20000100800 */
[C---:B------:R-:W-:Y:S02]  /*111d0*/  IADD3.X R15, R4.reuse, UR21, R27, P5, P6 ;  /* 0x00000015040f7c10 */ /* 0x040fe4000afec41b */
[----:B------:R-:W-:Y:S01]  /*111e0*/  IADD3 R27, P5, P6, R3, UR20, R39 ;  /* 0x00000014031b7c10 */ /* 0x000fe2000febe027 */
[----:B------:R0:W-:Y:S04]  /*111f0*/  STL [R1+0x428], R17 ;  /* 0x0004281101007387 */ /* 0x0001e80000100800 */
[----:B------:R1:W-:Y:S04]  /*11200*/  STL [R1+0x47c], R15 ;  /* 0x00047c0f01007387 */ /* 0x0003e80000100800 */
[----:B------:R-:W-:Y:S01]  /*11210*/  STL [R1+0x440], R27 ;  /* 0x0004401b01007387 */ /* 0x000fe20000100800 */
[----:B0-----:R-:W-:-:S03]  /*11220*/  IADD3.X R17, R4, UR21, R26, P5, P6 ;  /* 0x0000001504117c10 */ /* 0x001fc6000afec41a */
[----:B------:R-:W2:Y:S01]  /*11230*/  LDL.LU R29, [R1+0x4c0] ;  /* 0x0004c000011d7983 */ /* 0x000ea20000300800 */
[----:B-1----:R-:W-:-:S03]  /*11240*/  IADD3 R15, P5, P6, R3, UR20, R40 ;  /* 0x00000014030f7c10 */ /* 0x002fc6000febe028 */
[----:B------:R0:W-:Y:S04]  /*11250*/  STL [R1+0x490], R17 ;  /* 0x0004901101007387 */ /* 0x0001e80000100800 */
[----:B------:R-:W2:Y:S04]  /*11260*/  LDL.LU R30, [R1+0x4b8] ;  /* 0x0004b800011e7983 */ /* 0x000ea80000300800 */
[----:B------:R1:W-:Y:S04]  /*11270*/  STL [R1+0x464], R15 ;  /* 0x0004640f01007387 */ /* 0x0003e80000100800 */
[----:B------:R-:W2:Y:S04]  /*11280*/  LDL.LU R50, [R1+0x4ac] ;  /* 0x0004ac0001327983 */ /* 0x000ea80000300800 */
[----:B------:R-:W2:Y:S01]  /*11290*/  LDL.LU R52, [R1+0x498] ;  /* 0x0004980001347983 */ /* 0x000ea20000300800 */
[----:B0-----:R-:W-:-:S02]  /*112a0*/  IADD3.X R17, R4, UR21, R42, P5, P6 ;  /* 0x0000001504117c10 */ /* 0x001fc4000afec42a */
[----:B------:R-:W-:Y:S02]  /*112b0*/  ISETP.NE.AND P6, PT, R2, 0x10, PT ;  /* 0x000000100200780c */ /* 0x000fe40003fc5270 */
[----:B----4-:R-:W-:Y:S02]  /*112c0*/  SEL R47, R47, RZ, P1 ;  /* 0x000000ff2f2f7207 */ /* 0x010fe40000800000 */
[----:B------:R-:W-:Y:S02]  /*112d0*/  SEL R48, R48, RZ, P4 ;  /* 0x000000ff30307207 */ /* 0x000fe40002000000 */
[----:B-1----:R-:W-:Y:S01]  /*112e0*/  SEL R15, R46, RZ, P3 ;  /* 0x000000ff2e0f7207 */ /* 0x002fe20001800000 */
[----:B------:R-:W-:Y:S01]  /*112f0*/  STL [R1+0x4b4], R17 ;  /* 0x0004b41101007387 */ /* 0x000fe20000100800 */
[----:B------:R-:W-:Y:S02]  /*11300*/  @P2 SEL R15, R47, R48, !P6 ;  /* 0x000000302f0f2207 */ /* 0x000fe40007000000 */
[----:B------:R-:W-:Y:S01]  /*11310*/  IADD3 R26, P5, P6, R12, UR26, R34 ;  /* 0x0000001a0c1a7c10 */ /* 0x000fe2000febe022 */
[----:B------:R-:W4:Y:S04]  /*11320*/  LDL.LU R49, [R1+0x49c] ;  /* 0x00049c0001317983 */ /* 0x000f280000300800 */
[----:B------:R-:W4:Y:S04]  /*11330*/  LDL.LU R61, [R1+0x494] ;  /* 0x00049400013d7983 */ /* 0x000f280000300800 */
[----:B------:R-:W4:Y:S04]  /*11340*/  LDL.LU R54, [R1+0xdc] ;  /* 0x0000dc0001367983 */ /* 0x000f280000300800 */
[----:B------:R0:W-:Y:S01]  /*11350*/  STL [R1+0x294], R15 ;  /* 0x0002940f01007387 */ /* 0x0001e20000100800 */
[----:B------:R-:W-:Y:S01]  /*11360*/  USHF.R.U32.HI UR8, URZ, 0x1d, UR5 ;  /* 0x0000001d3f087899 */ /* 0x000fe20008011605 */
[----:B0-----:R-:W-:-:S02]  /*11370*/  IADD3.X R15, R6, UR27, R33, P5, P6 ;  /* 0x0000001b060f7c10 */ /* 0x001fc4000afec421 */
[----:B------:R-:W-:-:S05]  /*11380*/  IADD3 R26, P5, R26, R19, RZ ;  /* 0x000000131a1a7210 */ /* 0x000fca0007fbe0ff */
[----:B------:R-:W-:Y:S01]  /*11390*/  IMAD.X R27, R15, 0x1, R7, P5 ;  /* 0x000000010f1b7824 */ /* 0x000fe200028e0607 */
[----:B------:R-:W-:-:S04]  /*113a0*/  ULOP3.LUT UR8, UR8, 0x4, URZ, 0xc0, !UPT ;  /* 0x0000000408087892 */ /* 0x000fc8000f8ec03f */
[----:B------:R-:W-:Y:S01]  /*113b0*/  UIADD3 UR4, UP0, UR4, UR8, URZ ;  /* 0x0000000804047290 */ /* 0x000fe2000ff1e03f */
[----:B------:R-:W-:-:S03]  /*113c0*/  CS2R R46, SRZ ;  /* 0x00000000002e7805 */ /* 0x000fc6000001ff00 */
[----:B------:R-:W-:Y:S02]  /*113d0*/  USHF.L.U32 UR8, UR4, 0x2, URZ ;  /* 0x0000000204087899 */ /* 0x000fe4000800063f */
[----:B------:R-:W-:Y:S01]  /*113e0*/  UIADD3.X UR5, URZ, UR5, URZ, UP0, !UPT ;  /* 0x000000053f057290 */ /* 0x000fe200087fe43f */
[----:B------:R2:W4:Y:S03]  /*113f0*/  @P3 LDG.E.EL R46, desc[UR18][R26.64] ;  /* 0x000000121a2e3981 */ /* 0x000526000c2e1900 */
[----:B------:R-:W-:Y:S01]  /*11400*/  USHF.L.U64.HI UR4, UR4, 0x2, UR5 ;  /* 0x0000000204047899 */ /* 0x000fe20008010205 */
[----:B---3--:R-:W-:-:S05]  /*11410*/  IADD3 R17, P5, R10, UR8, RZ ;  /* 0x000000080a117c10 */ /* 0x008fca000ffbe0ff */
[----:B--2---:R-:W-:Y:S02]  /*11420*/  IADD3.X R26, R20, UR4, RZ, P5, !PT ;  /* 0x00000004141a7c10 */ /* 0x004fe4000affe4ff */
[----:B------:R-:W-:Y:S02]  /*11430*/  SEL R15, R31, RZ, !P0 ;  /* 0x000000ff1f0f7207 */ /* 0x000fe40004000000 */
[----:B------:R-:W2:Y:S03]  /*11440*/  LDL.LU R31, [R1+0x458] ;  /* 0x00045800011f7983 */ /* 0x000ea60000300800 */
[----:B------:R-:W-:Y:S02]  /*11450*/  FADD R15, R56, R15 ;  /* 0x0000000f380f7221 */ /* 0x000fe40000000000 */
[----:B------:R-:W3:Y:S04]  /*11460*/  LDL.LU R56, [R1+0x454] ;  /* 0x0004540001387983 */ /* 0x000ee80000300800 */
[----:B------:R0:W-:Y:S02]  /*11470*/  STL [R1+0x53c], R15 ;  /* 0x00053c0f01007387 */ /* 0x0001e40000100800 */
[----:B0-----:R-:W-:-:S05]  /*11480*/  SEL R15, R29, RZ, !P0 ;  /* 0x000000ff1d0f7207 */ /* 0x001fca0004000000 */
[----:B------:R-:W-:Y:S01]  /*11490*/  FADD R28, R30, R15 ;  /* 0x0000000f1e1c7221 */ /* 0x000fe20000000000 */
[----:B------:R-:W-:-:S05]  /*114a0*/  SEL R15, R50, RZ, !P0 ;  /* 0x000000ff320f7207 */ /* 0x000fca0004000000 */
[----:B------:R-:W-:Y:S01]  /*114b0*/  FADD R27, R52, R15 ;  /* 0x0000000f341b7221 */ /* 0x000fe20000000000 */
[C---:B------:R-:W-:Y:S01]  /*114c0*/  IMAD.SHL.U32 R15, R17.reuse, 0x4, RZ ;  /* 0x00000004110f7824 */ /* 0x040fe200078e00ff */
[----:B------:R-:W-:Y:S01]  /*114d0*/  SHF.L.U64.HI R17, R17, 0x2, R26 ;  /* 0x0000000211117819 */ /* 0x000fe2000001021a */
[----:B------:R4:W-:Y:S03]  /*114e0*/  STL [R1+0x538], R28 ;  /* 0x0005381c01007387 */ /* 0x0009e60000100800 */
[----:B------:R-:W-:Y:S01]  /*114f0*/  IADD3 R26, P5, P6, R12, UR26, R15 ;  /* 0x0000001a0c1a7c10 */ /* 0x000fe2000febe00f */
[----:B------:R-:W2:Y:S04]  /*11500*/  LDL.LU R50, [R1+0x448] ;  /* 0x0004480001327983 */ /* 0x000ea80000300800 */
[----:B------:R0:W-:Y:S01]  /*11510*/  STL [R1+0x534], R27 ;  /* 0x0005341b01007387 */ /* 0x0001e20000100800 */
[----:B------:R-:W-:Y:S01]  /*11520*/  IMAD.MOV.U32 R29, RZ, RZ, RZ ;  /* 0x000000ffff1d7224 */ /* 0x000fe200078e00ff */
[----:B----4-:R-:W-:-:S02]  /*11530*/  SEL R28, R49, RZ, !P0 ;  /* 0x000000ff311c7207 */ /* 0x010fc40004000000 */
[----:B------:R-:W4:Y:S01]  /*11540*/  LDL.LU R52, [R1+0x450] ;  /* 0x0004500001347983 */ /* 0x000f220000300800 */
[----:B0-----:R-:W-:Y:S02]  /*11550*/  IADD3.X R27, R6, UR27, R17, P5, P6 ;  /* 0x0000001b061b7c10 */ /* 0x001fe4000afec411 */
[----:B------:R-:W-:Y:S01]  /*11560*/  FADD R28, R61, R28 ;  /* 0x0000001c3d1c7221 */ /* 0x000fe20000000000 */
[----:B------:R-:W-:Y:S01]  /*11570*/  IADD3 R26, P5, R26, R19, RZ ;  /* 0x000000131a1a7210 */ /* 0x000fe20007fbe0ff */
[----:B------:R-:W2:Y:S04]  /*11580*/  LDL.LU R49, [R1+0x438] ;  /* 0x0004380001317983 */ /* 0x000ea80000300800 */
[----:B------:R-:W-:Y:S01]  /*11590*/  IMAD.X R27, R27, 0x1, R7, P5 ;  /* 0x000000011b1b7824 */ /* 0x000fe200028e0607 */
[----:B------:R-:W2:Y:S04]  /*115a0*/  LDL.LU R61, [R1+0x3f4] ;  /* 0x0003f400013d7983 */ /* 0x000ea80000300800 */
[----:B------:R0:W2:Y:S02]  /*115b0*/  @P3 LDG.E.EL R29, desc[UR18][R26.64] ;  /* 0x000000121a1d3981 */ /* 0x0000a4000c2e1900 */
[----:B0-----:R-:W-:-:S02]  /*115c0*/  IADD3 R26, P5, P6, R54, UR24, R15 ;  /* 0x00000018361a7c10 */ /* 0x001fc4000febe00f */
[----:B------:R0:W-:Y:S02]  /*115d0*/  STL [R1+0x530], R28 ;  /* 0x0005301c01007387 */ /* 0x0001e40000100800 */
[----:B------:R-:W-:Y:S02]  /*115e0*/  IADD3.X R27, R8, UR25, R17, P5, P6 ;  /* 0x00000019081b7c10 */ /* 0x000fe4000afec411 */
[----:B------:R-:W-:-:S05]  /*115f0*/  IADD3 R26, P5, R26, R9, RZ ;  /* 0x000000091a1a7210 */ /* 0x000fca0007fbe0ff */
[----:B------:R-:W-:Y:S01]  /*11600*/  IMAD.X R27, R27, 0x1, R21, P5 ;  /* 0x000000011b1b7824 */ /* 0x000fe200028e0615 */
[----:B--2---:R1:W-:Y:S01]  /*11610*/  STL [R1+0xa0], R29 ;  /* 0x0000a01d01007387 */ /* 0x0043e20000100800 */
[----:B------:R-:W-:Y:S02]  /*11620*/  ISETP.NE.AND P6, PT, R2, 0x10, PT ;  /* 0x000000100200780c */ /* 0x000fe40003fc5270 */
[----:B0-----:R-:W-:Y:S01]  /*11630*/  SEL R28, R31, RZ, P1 ;  /* 0x000000ff1f1c7207 */ /* 0x001fe20000800000 */
[----:B------:R-:W2:Y:S01]  /*11640*/  LDL.LU R37, [R1+0x420] ;  /* 0x0004200001257983 */ /* 0x000ea20000300800 */
[----:B-1----:R-:W-:-:S06]  /*11650*/  IMAD.MOV.U32 R29, RZ, RZ, RZ ;  /* 0x000000ffff1d7224 */ /* 0x002fcc00078e00ff */
[----:B------:R0:W2:Y:S03]  /*11660*/  @P1 LDG.E.EL R29, desc[UR18][R26.64] ;  /* 0x000000121a1d1981 */ /* 0x0000a6000c2e1900 */
[----:B---3--:R-:W-:Y:S02]  /*11670*/  @P6 SEL R28, R56, RZ, P4 ;  /* 0x000000ff381c6207 */ /* 0x008fe40002000000 */
[----:B------:R-:W3:Y:S01]  /*11680*/  LDL.LU R56, [R1+0x3f0] ;  /* 0x0003f00001387983 */ /* 0x000ee20000300800 */
[----:B0-----:R-:W-:-:S04]  /*11690*/  IADD3 R26, P5, P6, R16, UR22, R15 ;  /* 0x00000016101a7c10 */ /* 0x001fc8000febe00f */
[----:B------:R-:W-:Y:S01]  /*116a0*/  IADD3.X R27, R14, UR23, R17, P5, P6 ;  /* 0x000000170e1b7c10 */ /* 0x000fe2000afec411 */
[----:B--2---:R0:W-:Y:S02]  /*116b0*/  STL [R1+0xbc], R29 ;  /* 0x0000bc1d01007387 */ /* 0x0041e40000100800 */
[----:B0-----:R-:W-:-:S04]  /*116c0*/  IADD3 R29, P5, P6, R3, UR20, R15 ;  /* 0x00000014031d7c10 */ /* 0x001fc8000febe00f */
[----:B------:R-:W-:Y:S02]  /*116d0*/  IADD3.X R15, R4, UR21, R17, P5, P6 ;  /* 0x00000015040f7c10 */ /* 0x000fe4000afec411 */
[----:B------:R-:W-:Y:S01]  /*116e0*/  IADD3 R26, P5, R26, R9, RZ ;  /* 0x000000091a1a7210 */ /* 0x000fe20007fbe0ff */
[----:B------:R-:W-:-:S04]  /*116f0*/  IMAD.MOV.U32 R17, RZ, RZ, RZ ;  /* 0x000000ffff117224 */ /* 0x000fc800078e00ff */
[----:B------:R-:W-:-:S05]  /*11700*/  IMAD.X R27, R27, 0x1, R21, P5 ;  /* 0x000000011b1b7824 */ /* 0x000fca00028e0615 */
[----:B------:R0:W2:Y:S04]  /*11710*/  @P4 LDG.E.EL R17, desc[UR18][R26.64] ;  /* 0x000000121a114981 */ /* 0x0000a8000c2e1900 */
[----:B------:R1:W-:Y:S04]  /*11720*/  STL [R1+0x3b0], R29 ;  /* 0x0003b01d01007387 */ /* 0x0003e80000100800 */
[----:B------:R0:W-:Y:S04]  /*11730*/  STL [R1+0x3b4], R15 ;  /* 0x0003b40f01007387 */ /* 0x0001e80000100800 */
[----:B------:R-:W3:Y:S04]  /*11740*/  LDL.LU R32, [R1+0x418] ;  /* 0x0004180001207983 */ /* 0x000ee80000300800 */
[----:B-1----:R-:W3:Y:S01]  /*11750*/  LDL.LU R29, [R1+0x3fc] ;  /* 0x0003fc00011d7983 */ /* 0x002ee20000300800 */
[----:B0-----:R-:W-:-:S04]  /*11760*/  SEL R15, R50, RZ, P3 ;  /* 0x000000ff320f7207 */ /* 0x001fc80001800000 */
[----:B------:R-:W-:Y:S02]  /*11770*/  SEL R28, R15, R28, !P2 ;  /* 0x0000001c0f1c7207 */ /* 0x000fe40005000000 */
[----:B----4-:R-:W-:Y:S02]  /*11780*/  SEL R15, R52, RZ, !P0 ;  /* 0x000000ff340f7207 */ /* 0x010fe40004000000 */
[----:B------:R-:W-:-:S03]  /*11790*/  SEL R27, R49, RZ, !P0 ;  /* 0x000000ff311b7207 */ /* 0x000fc60004000000 */
[----:B------:R-:W-:Y:S02]  /*117a0*/  FADD R28, R28, R15 ;  /* 0x0000000f1c1c7221 */ /* 0x000fe40000000000 */
[----:B------:R-:W-:Y:S01]  /*117b0*/  FADD R15, R61, R27 ;  /* 0x0000001b3d0f7221 */ /* 0x000fe20000000000 */
[----:B--2---:R0:W-:Y:S04]  /*117c0*/  STL [R1+0xb0], R17 ;  /* 0x0000b01101007387 */ /* 0x0041e80000100800 */
[----:B------:R-:W2:Y:S04]  /*117d0*/  LDL.LU R30, [R1+0x414] ;  /* 0x00041400011e7983 */ /* 0x000ea80000300800 */
[----:B------:R1:W-:Y:S01]  /*117e0*/  STL [R1+0x524], R28 ;  /* 0x0005241c01007387 */ /* 0x0003e20000100800 */
[----:B0-----:R-:W-:-:S03]  /*117f0*/  IADD3 R17, P5, R13, UR8, RZ ;  /* 0x000000080d117c10 */ /* 0x001fc6000ffbe0ff */
[----:B------:R-:W4:Y:S01]  /*11800*/  LDL.LU R61, [R1+0x3ec] ;  /* 0x0003ec00013d7983 */ /* 0x000f220000300800 */
[----:B------:R-:W-:-:S03]  /*11810*/  IADD3.X R26, R24, UR4, RZ, P5, !PT ;  /* 0x00000004181a7c10 */ /* 0x000fc6000affe4ff */
[----:B------:R0:W-:Y:S01]  /*11820*/  STL [R1+0x518], R15 ;  /* 0x0005180f01007387 */ /* 0x0001e20000100800 */
[----:B-1----:R-:W-:Y:S01]  /*11830*/  SEL R28, R37, RZ, !P0 ;  /* 0x000000ff251c7207 */ /* 0x002fe20004000000 */
[C---:B0-----:R-:W-:Y:S01]  /*11840*/  IMAD.SHL.U32 R15, R17.reuse, 0x4, RZ ;  /* 0x00000004110f7824 */ /* 0x041fe200078e00ff */
[----:B------:R-:W-:Y:S01]  /*11850*/  SHF.L.U64.HI R17, R17, 0x2, R26 ;  /* 0x0000000211117819 */ /* 0x000fe2000001021a */
[----:B------:R-:W4:Y:S03]  /*11860*/  LDL.LU R31, [R1+0x410] ;  /* 0x00041000011f7983 */ /* 0x000f260000300800 */
[----:B------:R-:W-:Y:S01]  /*11870*/  IADD3 R26, P5, P6, R12, UR26, R15 ;  /* 0x0000001a0c1a7c10 */ /* 0x000fe2000febe00f */
[----:B------:R-:W-:Y:S02]  /*11880*/  IMAD.MOV.U32 R37, RZ, RZ, RZ ;  /* 0x000000ffff257224 */ /* 0x000fe400078e00ff */
[----:B---3--:R-:W-:Y:S01]  /*11890*/  FADD R28, R56, R28 ;  /* 0x0000001c381c7221 */ /* 0x008fe20000000000 */
[----:B------:R-:W3:Y:S01]  /*118a0*/  LDL.LU R50, [R1+0x40c] ;  /* 0x00040c0001327983 */ /* 0x000ee20000300800 */
[----:B------:R-:W-:-:S02]  /*118b0*/  IADD3.X R27, R6, UR27, R17, P5, P6 ;  /* 0x0000001b061b7c10 */ /* 0x000fc4000afec411 */
[----:B------:R-:W-:Y:S01]  /*118c0*/  IADD3 R26, P5, R26, R19, RZ ;  /* 0x000000131a1a7210 */ /* 0x000fe20007fbe0ff */
[----:B------:R-:W3:Y:S04]  /*118d0*/  LDL.LU R52, [R1+0x3e8] ;  /* 0x0003e80001347983 */ /* 0x000ee80000300800 */
[----:B------:R-:W-:Y:S01]  /*118e0*/  IMAD.X R27, R27, 0x1, R7, P5 ;  /* 0x000000011b1b7824 */ /* 0x000fe200028e0607 */
[----:B------:R-:W3:Y:S04]  /*118f0*/  LDL.LU R49, [R1+0x408] ;  /* 0x0004080001317983 */ /* 0x000ee80000300800 */
[----:B------:R0:W3:Y:S04]  /*11900*/  @P3 LDG.E.EL R37, desc[UR18][R26.64] ;  /* 0x000000121a253981 */ /* 0x0000e8000c2e1900 */
[----:B------:R1:W-:Y:S04]  /*11910*/  STL [R1+0x510], R28 ;  /* 0x0005101c01007387 */ /* 0x0003e80000100800 */
[----:B------:R-:W3:Y:S01]  /*11920*/  LDL.LU R56, [R1+0x400] ;  /* 0x0004000001387983 */ /* 0x000ee20000300800 */
[----:B0-----:R-:W-:-:S02]  /*11930*/  IADD3 R26, P5, P6, R54, UR24, R15 ;  /* 0x00000018361a7c10 */ /* 0x001fc4000febe00f */
[----:B-1----:R-:W-:Y:S02]  /*11940*/  SEL R28, R32, RZ, !P0 ;  /* 0x000000ff201c7207 */ /* 0x002fe40004000000 */
[----:B------:R-:W-:Y:S02]  /*11950*/  IADD3.X R27, R8, UR25, R17, P5, P6 ;  /* 0x00000019081b7c10 */ /* 0x000fe4000afec411 */
[----:B------:R-:W-:Y:S01]  /*11960*/  IADD3 R26, P5, R26, R9, RZ ;  /* 0x000000091a1a7210 */ /* 0x000fe20007fbe0ff */
[----:B------:R-:W-:Y:S01]  /*11970*/  FADD R28, R29, R28 ;  /* 0x0000001c1d1c7221 */ /* 0x000fe20000000000 */
[----:B------:R-:W-:-:S03]  /*11980*/  IMAD.MOV.U32 R29, RZ, RZ, RZ ;  /* 0x000000ffff1d7224 */ /* 0x000fc600078e00ff */
[----:B------:R-:W-:-:S05]  /*11990*/  IMAD.X R27, R27, 0x1, R21, P5 ;  /* 0x000000011b1b7824 */ /* 0x000fca00028e0615 */
[----:B------:R0:W3:Y:S04]  /*119a0*/  @P1 LDG.E.EL R29, desc[UR18][R26.64] ;  /* 0x000000121a1d1981 */ /* 0x0000e8000c2e1900 */
[----:B------:R1:W-:Y:S01]  /*119b0*/  STL [R1+0x508], R28 ;  /* 0x0005081c01007387 */ /* 0x0003e20000100800 */
[----:B0-----:R-:W-:-:S04]  /*119c0*/  IADD3 R26, P5, P6, R16, UR22, R15 ;  /* 0x00000016101a7c10 */ /* 0x001fc8000febe00f */
[----:B------:R-:W-:Y:S02]  /*119d0*/  IADD3.X R27, R14, UR23, R17, P5, P6 ;  /* 0x000000170e1b7c10 */ /* 0x000fe4000afec411 */
[----:B-1----:R-:W-:-:S04]  /*119e0*/  IADD3 R28, P5, P6, R3, UR20, R15 ;  /* 0x00000014031c7c10 */ /* 0x002fc8000febe00f */
[----:B------:R-:W-:Y:S02]  /*119f0*/  IADD3.X R15, R4, UR21, R17, P5, P6 ;  /* 0x00000015040f7c10 */ /* 0x000fe4000afec411 */
[----:B------:R-:W-:Y:S01]  /*11a00*/  IADD3 R26, P5, R26, R9, RZ ;  /* 0x000000091a1a7210 */ /* 0x000fe20007fbe0ff */
[----:B------:R-:W-:-:S04]  /*11a10*/  IMAD.MOV.U32 R17, RZ, RZ, RZ ;  /* 0x000000ffff117224 */ /* 0x000fc800078e00ff */
[----:B------:R-:W-:-:S05]  /*11a20*/  IMAD.X R27, R27, 0x1, R21, P5 ;  /* 0x000000011b1b7824 */ /* 0x000fca00028e0615 */
[----:B------:R0:W3:Y:S04]  /*11a30*/  @P4 LDG.E.EL R17, desc[UR18][R26.64] ;  /* 0x000000121a114981 */ /* 0x0000e8000c2e1900 */
[----:B------:R-:W-:Y:S04]  /*11a40*/  STL [R1+0x394], R28 ;  /* 0x0003941c01007387 */ /* 0x000fe80000100800 */
[----:B------:R2:W-:Y:S01]  /*11a50*/  STL [R1+0x398], R15 ;  /* 0x0003980f01007387 */ /* 0x0005e20000100800 */
[----:B------:R-:W-:Y:S02]  /*11a60*/  ISETP.NE.AND P6, PT, R2, 0x10, PT ;  /* 0x000000100200780c */ /* 0x000fe40003fc5270 */
[----:B0-----:R-:W-:Y:S01]  /*11a70*/  IADD3 R26, P5, R11, UR8, RZ ;  /* 0x000000080b1a7c10 */ /* 0x001fe2000ffbe0ff */
[----:B------:R-:W-:Y:S01]  /*11a80*/  IMAD.MOV.U32 R39, RZ, RZ, RZ ;  /* 0x000000ffff277224 */ /* 0x000fe200078e00ff */
[----:B--2---:R-:W-:-:S05]  /*11a90*/  SEL R15, R30, RZ, !P0 ;  /* 0x000000ff1e0f7207 */ /* 0x004fca0004000000 */
[----:B----4-:R-:W-:Y:S02]  /*11aa0*/  FADD R15, R61, R15 ;  /* 0x0000000f3d0f7221 */ /* 0x010fe40000000000 */
[----:B------:R-:W2:Y:S04]  /*11ab0*/  LDL.LU R61, [R1+0x404] ;  /* 0x00040400013d7983 */ /* 0x000ea80000300800 */
[----:B------:R0:W-:Y:S02]  /*11ac0*/  STL [R1+0x4fc], R15 ;  /* 0x0004fc0f01007387 */ /* 0x0001e40000100800 */
[----:B0-----:R-:W-:-:S05]  /*11ad0*/  SEL R15, R31, RZ, !P0 ;  /* 0x000000ff1f0f7207 */ /* 0x001fca0004000000 */
[----:B---3--:R-:W-:Y:S01]  /*11ae0*/  FADD R15, R52, R15 ;  /* 0x0000000f340f7221 */ /* 0x008fe20000000000 */
[----:B------:R-:W-:Y:S02]  /*11af0*/  SEL R28, R50, RZ, P1 ;  /* 0x000000ff321c7207 */ /* 0x000fe40000800000 */
[----:B------:R-:W-:Y:S01]  /*11b00*/  @P6 SEL R28, R49, RZ, P4 ;  /* 0x000000ff311c6207 */ /* 0x000fe20002000000 */
[----:B------:R0:W-:Y:S04]  /*11b10*/  STL [R1+0x9c], R17 ;  /* 0x00009c1101007387 */ /* 0x0001e80000100800 */
[----:B------:R1:W-:Y:S04]  /*11b20*/  STL [R1+0x8c], R37 ;  /* 0x00008c2501007387 */ /* 0x0003e80000100800 */
[----:B------:R-:W3:Y:S01]  /*11b30*/  LDL.LU R38, [R1+0x3f8] ;  /* 0x0003f80001267983 */ /* 0x000ee20000300800 */
[----:B0-----:R-:W-:-:S03]  /*11b40*/  IADD3.X R17, R23, UR4, RZ, P5, !PT ;  /* 0x0000000417117c10 */ /* 0x001fc6000affe4ff */
[----:B------:R0:W-:Y:S01]  /*11b50*/  STL [R1+0x4f4], R15 ;  /* 0x0004f40f01007387 */ /* 0x0001e20000100800 */
[----:B------:R-:W-:-:S03]  /*11b60*/  SHF.L.U64.HI R17, R26, 0x2, R17 ;  /* 0x000000021a117819 */ /* 0x000fc60000010211 */
[----:B-1----:R-:W4:Y:S01]  /*11b70*/  LDL.LU R37, [R1+0x240] ;  /* 0x0002400001257983 */ /* 0x002f220000300800 */
[----:B0-----:R-:W-:-:S05]  /*11b80*/  IMAD.SHL.U32 R15, R26, 0x4, RZ ;  /* 0x000000041a0f7824 */ /* 0x001fca00078e00ff */
[----:B------:R-:W-:-:S04]  /*11b90*/  IADD3 R26, P5, P6, R12, UR26, R15 ;  /* 0x0000001a0c1a7c10 */ /* 0x000fc8000febe00f */
[----:B------:R-:W-:Y:S02]  /*11ba0*/  IADD3.X R27, R6, UR27, R17, P5, P6 ;  /* 0x0000001b061b7c10 */ /* 0x000fe4000afec411 */
[----:B------:R-:W-:-:S05]  /*11bb0*/  IADD3 R26, P5, R26, R19, RZ ;  /* 0x000000131a1a7210 */ /* 0x000fca0007fbe0ff */
[----:B------:R-:W-:-:S05]  /*11bc0*/  IMAD.X R27, R27, 0x1, R7, P5 ;  /* 0x000000011b1b7824 */ /* 0x000fca00028e0607 */
[----:B------:R0:W3:Y:S04]  /*11bd0*/  @P3 LDG.E.EL R39, desc[UR18][R26.64] ;  /* 0x000000121a273981 */ /* 0x0000e8000c2e1900 */
[----:B------:R1:W-:Y:S04]  /*11be0*/  STL [R1+0xb8], R29 ;  /* 0x0000b81d01007387 */ /* 0x0003e80000100800 */
[----:B------:R-:W4:Y:S01]  /*11bf0*/  LDL.LU R32, [R1+0x3e4] ;  /* 0x0003e40001207983 */ /* 0x000f220000300800 */
[----:B0-----:R-:W-:-:S03]  /*11c00*/  IADD3 R26, P5, P6, R54, UR24, R15 ;  /* 0x00000018361a7c10 */ /* 0x001fc6000febe00f */
[----:B------:R-:W4:Y:S01]  /*11c10*/  LDL.LU R30, [R1+0x3e0] ;  /* 0x0003e000011e7983 */ /* 0x000f220000300800 */
[----:B-1----:R-:W-:-:S03]  /*11c20*/  SEL R29, R56, RZ, P3 ;  /* 0x000000ff381d7207 */ /* 0x002fc60001800000 */
[----:B------:R-:W4:Y:S01]  /*11c30*/  LDL.LU R56, [R1+0x23c] ;  /* 0x00023c0001387983 */ /* 0x000f220000300800 */
[----:B------:R-:W-:Y:S02]  /*11c40*/  IADD3.X R27, R8, UR25, R17, P5, P6 ;  /* 0x00000019081b7c10 */ /* 0x000fe4000afec411 */
[----:B------:R-:W-:Y:S01]  /*11c50*/  IADD3 R26, P5, R26, R9, RZ ;  /* 0x000000091a1a7210 */ /* 0x000fe20007fbe0ff */
[----:B------:R-:W4:Y:S01]  /*11c60*/  LDL.LU R31, [R1+0x234] ;  /* 0x00023400011f7983 */ /* 0x000f220000300800 */
[----:B------:R-:W-:-:S03]  /*11c70*/  SEL R28, R29, R28, !P2 ;  /* 0x0000001c1d1c7207 */ /* 0x000fc60005000000 */
[----:B------:R-:W4:Y:S01]  /*11c80*/  LDL.LU R50, [R1+0x3dc] ;  /* 0x0003dc0001327983 */ /* 0x000f220000300800 */
[----:B------:R-:W-:-:S03]  /*11c90*/  IMAD.X R27, R27, 0x1, R21, P5 ;  /* 0x000000011b1b7824 */ /* 0x000fc600028e0615 */
[----:B------:R-:W4:Y:S01]  /*11ca0*/  LDL.LU R52, [R1+0x238] ;  /* 0x0002380001347983 */ /* 0x000f220000300800 */
[----:B--2---:R-:W-:-:S05]  /*11cb0*/  SEL R29, R61, RZ, !P0 ;  /* 0x000000ff3d1d7207 */ /* 0x004fca0004000000 */
[----:B------:R-:W-:Y:S01]  /*11cc0*/  FADD R28, R28, R29 ;  /* 0x0000001d1c1c7221 */ /* 0x000fe20000000000 */
[----:B---3--:R0:W-:Y:S02]  /*11cd0*/  STL [R1+0x80], R39 ;  /* 0x0000802701007387 */ /* 0x0081e40000100800 */
[----:B0-----:R-:W-:Y:S02]  /*11ce0*/  IMAD.MOV.U32 R39, RZ, RZ, RZ ;  /* 0x000000ffff277224 */ /* 0x001fe400078e00ff */
[----:B------:R0:W-:Y:S04]  /*11cf0*/  STL [R1+0x4ec], R28 ;  /* 0x0004ec1c01007387 */ /* 0x0001e80000100800 */
[----:B------:R-:W2:Y:S04]  /*11d00*/  LDL.LU R49, [R1+0x254] ;  /* 0x0002540001317983 */ /* 0x000ea80000300800 */
[----:B------:R1:W3:Y:S02]  /*11d10*/  @P1 LDG.E.EL R39, desc[UR18][R26.64] ;  /* 0x000000121a271981 */ /* 0x0002e4000c2e1900 */
[----:B-1----:R-:W-:-:S04]  /*11d20*/  IADD3 R26, P5, P6, R16, UR22, R15 ;  /* 0x00000016101a7c10 */ /* 0x002fc8000febe00f */
[----:B------:R-:W-:Y:S02]  /*11d30*/  IADD3.X R27, R14, UR23, R17, P5, P6 ;  /* 0x000000170e1b7c10 */ /* 0x000fe4000afec411 */
[----:B0-----:R-:W-:-:S04]  /*11d40*/  IADD3 R28, P5, P6, R3, UR20, R15 ;  /* 0x00000014031c7c10 */ /* 0x001fc8000febe00f */
[----:B------:R-:W-:Y:S02]  /*11d50*/  IADD3.X R15, R4, UR21, R17, P5, P6 ;  /* 0x00000015040f7c10 */ /* 0x000fe4000afec411 */
[----:B------:R-:W-:Y:S01]  /*11d60*/  IADD3 R26, P5, R26, R9, RZ ;  /* 0x000000091a1a7210 */ /* 0x000fe20007fbe0ff */
[----:B------:R-:W-:-:S04]  /*11d70*/  IMAD.MOV.U32 R17, RZ, RZ, RZ ;  /* 0x000000ffff117224 */ /* 0x000fc800078e00ff */
[----:B------:R-:W-:-:S05]  /*11d80*/  IMAD.X R27, R27, 0x1, R21, P5 ;  /* 0x000000011b1b7824 */ /* 0x000fca00028e0615 */
[----:B------:R0:W2:Y:S04]  /*11d90*/  @P4 LDG.E.EL R17, desc[UR18][R26.64] ;  /* 0x000000121a114981 */ /* 0x0000a8000c2e1900 */
[----:B------:R-:W-:Y:S04]  /*11da0*/  STL [R1+0x364], R28 ;  /* 0x0003641c01007387 */ /* 0x000fe80000100800 */
[----:B------:R-:W3:Y:S04]  /*11db0*/  LDL.LU R61, [R1+0x250] ;  /* 0x00025000013d7983 */ /* 0x000ee80000300800 */
[----:B------:R1:W-:Y:S02]  /*11dc0*/  STL [R1+0x368], R15 ;  /* 0x0003680f01007387 */ /* 0x0003e40000100800 */
[----:B-1----:R-:W-:-:S05]  /*11dd0*/  SEL R15, R38, RZ, !P0 ;  /* 0x000000ff260f7207 */ /* 0x002fca0004000000 */
[----:B----4-:R-:W-:-:S05]  /*11de0*/  FADD R15, R37, R15 ;  /* 0x0000000f250f7221 */ /* 0x010fca0000000000 */
[----:B------:R1:W-:Y:S01]  /*11df0*/  STL [R1+0x4c4], R15 ;  /* 0x0004c40f01007387 */ /* 0x0003e20000100800 */
[----:B0-----:R-:W-:Y:S02]  /*11e00*/  IADD3 R26, P5, R22, UR8, RZ ;  /* 0x00000008161a7c10 */ /* 0x001fe4000ffbe0ff */
[----:B-1----:R-:W-:-:S05]  /*11e10*/  SEL R15, R32, RZ, !P0 ;  /* 0x000000ff200f7207 */ /* 0x002fca0004000000 */
[----:B------:R-:W-:Y:S01]  /*11e20*/  FADD R15, R56, R15 ;  /* 0x0000000f380f7221 */ /* 0x000fe20000000000 */
[----:B------:R-:W-:-:S05]  /*11e30*/  SEL R27, R30, RZ, !P0 ;  /* 0x000000ff1e1b7207 */ /* 0x000fca0004000000 */
[----:B------:R-:W-:Y:S01]  /*11e40*/  FADD R27, R31, R27 ;  /* 0x0000001b1f1b7221 */ /* 0x000fe20000000000 */
[----:B------:R-:W-:Y:S01]  /*11e50*/  IMAD.MOV.U32 R29, RZ, RZ, RZ ;  /* 0x000000ffff1d7224 */ /* 0x000fe200078e00ff */
[----:B--2---:R0:W-:Y:S04]  /*11e60*/  STL [R1+0x88], R17 ;  /* 0x0000881101007387 */ /* 0x0041e80000100800 */
[----:B------:R-:W2:Y:S04]  /*11e70*/  LDL.LU R56, [R1+0x258] ;  /* 0x0002580001387983 */ /* 0x000ea80000300800 */
[----:B------:R1:W-:Y:S01]  /*11e80*/  STL [R1+0x4bc], R15 ;  /* 0x0004bc0f01007387 */ /* 0x0003e20000100800 */
[----:B0-----:R-:W-:-:S04]  /*11e90*/  IADD3.X R17, R18, UR4, RZ, P5, !PT ;  /* 0x0000000412117c10 */ /* 0x001fc8000affe4ff */
[C---:B------:R-:W-:Y:S01]  /*11ea0*/  SHF.L.U64.HI R17, R26.reuse, 0x2, R17 ;  /* 0x000000021a117819 */ /* 0x040fe20000010211 */
[----:B-1----:R-:W-:Y:S01]  /*11eb0*/  IMAD.SHL.U32 R15, R26, 0x4, RZ ;  /* 0x000000041a0f7824 */ /* 0x002fe200078e00ff */
[----:B------:R0:W-:Y:S04]  /*11ec0*/  STL [R1+0x4c0], R27 ;  /* 0x0004c01b01007387 */ /* 0x0001e80000100800 */
[----:B------:R-:W-:-:S04]  /*11ed0*/  IADD3 R26, P5, P6, R12, UR26, R15 ;  /* 0x0000001a0c1a7c10 */ /* 0x000fc8000febe00f */
[----:B0-----:R-:W-:Y:S02]  /*11ee0*/  IADD3.X R27, R6, UR27, R17, P5, P6 ;  /* 0x0000001b061b7c10 */ /* 0x001fe4000afec411 */
[----:B------:R-:W-:-:S05]  /*11ef0*/  IADD3 R26, P5, R26, R19, RZ ;  /* 0x000000131a1a7210 */ /* 0x000fca0007fbe0ff */
[----:B------:R-:W-:-:S05]  /*11f00*/  IMAD.X R27, R27, 0x1, R7, P5 ;  /* 0x000000011b1b7824 */ /* 0x000fca00028e0607 */
[----:B------:R0:W4:Y:S01]  /*11f10*/  @P3 LDG.E.EL R29, desc[UR18][R26.64] ;  /* 0x000000121a1d3981 */ /* 0x000122000c2e1900 */
[----:B------:R-:W-:-:S05]  /*11f20*/  SEL R28, R50, RZ, !P0 ;  /* 0x000000ff321c7207 */ /* 0x000fca0004000000 */
[----:B------:R-:W-:Y:S01]  /*11f30*/  FADD R28, R52, R28 ;  /* 0x0000001c341c7221 */ /* 0x000fe20000000000 */
[----:B---3--:R-:W-:Y:S01]  /*11f40*/  STL [R1+0xac], R39 ;  /* 0x0000ac2701007387 */ /* 0x008fe20000100800 */
[----:B0-----:R-:W-:-:S03]  /*11f50*/  IADD3 R26, P5, P6, R54, UR24, R15 ;  /* 0x00000018361a7c10 */ /* 0x001fc6000febe00f */
[----:B------:R-:W-:Y:S01]  /*11f60*/  STL [R1+0x4f0], R28 ;  /* 0x0004f01c01007387 */ /* 0x000fe20000100800 */
[----:B------:R-:W-:-:S03]  /*11f70*/  IADD3.X R27, R8, UR25, R17, P5, P6 ;  /* 0x00000019081b7c10 */ /* 0x000fc6000afec411 */
[----:B------:R-:W3:Y:S01]  /*11f80*/  LDL.LU R31, [R1+0x260] ;  /* 0x00026000011f7983 */ /* 0x000ee20000300800 */
[----:B------:R-:W-:-:S03]  /*11f90*/  IADD3 R26, P5, R26, R9, RZ ;  /* 0x000000091a1a7210 */ /* 0x000fc60007fbe0ff */
[----:B------:R-:W2:Y:S04]  /*11fa0*/  LDL.LU R50, [R1+0x25c] ;  /* 0x00025c0001327983 */ /* 0x000ea80000300800 */
[----:B------:R-:W2:Y:S01]  /*11fb0*/  LDL.LU R52, [R1+0x24c] ;  /* 0x00024c0001347983 */ /* 0x000ea20000300800 */
[----:B------:R-:W-:-:S03]  /*11fc0*/  IMAD.X R27, R27, 0x1, R21, P5 ;  /* 0x000000011b1b7824 */ /* 0x000fc600028e0615 */
[----:B----4-:R0:W-:Y:S02]  /*11fd0*/  STL [R1+0x34], R29 ;  /* 0x0000341d01007387 */ /* 0x0101e40000100800 */
[----:B0-----:R-:W-:-:S06]  /*11fe0*/  IMAD.MOV.U32 R29, RZ, RZ, RZ ;  /* 0x000000ffff1d7224 */ /* 0x001fcc00078e00ff */
[----:B------:R0:W4:Y:S01]  /*11ff0*/  @P1 LDG.E.EL R29, desc[UR18][R26.64] ;  /* 0x000000121a1d1981 */ /* 0x000122000c2e1900 */
[----:B------:R-:W-:Y:S02]  /*12000*/  ISETP.NE.AND P6, PT, R2, 0x10, PT ;  /* 0x000000100200780c */ /* 0x000fe40003fc5270 */
[----:B------:R-:W-:-:S11]  /*12010*/  SEL R28, R49, RZ, P1 ;  /* 0x000000ff311c7207 */ /* 0x000fd60000800000 */
[----:B------:R-:W-:Y:S02]  /*12020*/  @P6 SEL R28, R61, RZ, P4 ;  /* 0x000000ff3d1c6207 */ /* 0x000fe40002000000 */
[----:B0-----:R-:W-:-:S04]  /*12030*/  IADD3 R26, P5, P6, R16, UR22, R15 ;  /* 0x00000016101a7c10 */ /* 0x001fc8000febe00f */
[----:B------:R-:W-:Y:S01]  /*12040*/  IADD3.X R27, R14, UR23, R17, P5, P6 ;  /* 0x000000170e1b7c10 */ /* 0x000fe2000afec411 */
[----:B----4-:R0:W-:Y:S04]  /*12050*/  STL [R1+0xa4], R29 ;  /* 0x0000a41d01007387 */ /* 0x0101e80000100800 */
[----:B------:R-:W4:Y:S01]  /*12060*/  LDL.LU R49, [R1+0x248] ;  /* 0x0002480001317983 */ /* 0x000f220000300800 */
[----:B0-----:R-:W-:-:S04]  /*12070*/  IADD3 R29, P5, P6, R3, UR20, R15 ;  /* 0x00000014031d7c10 */ /* 0x001fc8000febe00f */
[----:B------:R-:W-:Y:S02]  /*12080*/  IADD3.X R15, R4, UR21, R17, P5, P6 ;  /* 0x00000015040f7c10 */ /* 0x000fe4000afec411 */
[----:B------:R-:W-:Y:S01]  /*12090*/  IADD3 R26, P5, R26, R9, RZ ;  /* 0x000000091a1a7210 */ /* 0x000fe20007fbe0ff */
[----:B------:R-:W-:-:S04]  /*120a0*/  IMAD.MOV.U32 R17, RZ, RZ, RZ ;  /* 0x000000ffff117224 */ /* 0x000fc800078e00ff */
[----:B------:R-:W-:-:S05]  /*120b0*/  IMAD.X R27, R27, 0x1, R21, P5 ;  /* 0x000000011b1b7824 */ /* 0x000fca00028e0615 */
[----:B------:R0:W3:Y:S04]  /*120c0*/  @P4 LDG.E.EL R17, desc[UR18][R26.64] ;  /* 0x000000121a114981 */ /* 0x0000e8000c2e1900 */
[----:B------:R-:W-:Y:S04]  /*120d0*/  STL [R1+0x350], R29 ;  /* 0x0003501d01007387 */ /* 0x000fe80000100800 */
[----:B------:R2:W-:Y:S04]  /*120e0*/  STL [R1+0x354], R15 ;  /* 0x0003540f01007387 */ /* 0x0005e80000100800 */
[----:B------:R-:W4:Y:S01]  /*120f0*/  LDL.LU R61, [R1+0x244] ;  /* 0x00024400013d7983 */ /* 0x000f220000300800 */
[----:B------:R-:W-:-:S04]  /*12100*/  USHF.R.U32.HI UR4, URZ, 0x1d, UR7 ;  /* 0x0000001d3f047899 */ /* 0x000fc80008011607 */
[----:B------:R-:W-:Y:S01]  /*12110*/  ULOP3.LUT UR4, UR4, 0x4, URZ, 0xc0, !UPT ;  /* 0x0000000404047892 */ /* 0x000fe2000f8ec03f */
[----:B--2---:R-:W-:Y:S02]  /*12120*/  SEL R15, R56, RZ, P3 ;  /* 0x000000ff380f7207 */ /* 0x004fe40001800000 */
[----:B------:R-:W2:Y:S01]  /*12130*/  LDL.LU R56, [R1+0x230] ;  /* 0x0002300001387983 */ /* 0x000ea20000300800 */
[----:B------:R-:W-:Y:S01]  /*12140*/  UIADD3 UR4, UP0, UR6, UR4, URZ ;  /* 0x0000000406047290 */ /* 0x000fe2000ff1e03f */
[----:B------:R-:W-:Y:S02]  /*12150*/  SEL R28, R15, R28, !P2 ;  /* 0x0000001c0f1c7207 */ /* 0x000fe40005000000 */
[----:B0-----:R-:W-:Y:S01]  /*12160*/  SEL R27, R50, RZ, !P0 ;  /* 0x000000ff321b7207 */ /* 0x001fe20004000000 */
[----:B------:R-:W-:Y:S02]  /*12170*/  USHF.L.U32 UR5, UR4, 0x2, URZ ;  /* 0x0000000204057899 */ /* 0x000fe4000800063f */
[----:B------:R-:W-:-:S04]  /*12180*/  UIADD3.X UR6, URZ, UR7, URZ, UP0, !UPT ;  /* 0x000000073f067290 */ /* 0x000fc800087fe43f */
[----:B------:R-:W-:Y:S01]  /*12190*/  USHF.L.U64.HI UR4, UR4, 0x2, UR6 ;  /* 0x0000000204047899 */ /* 0x000fe20008010206 */
[----:B------:R-:W-:-:S05]  /*121a0*/  IADD3 R15, P5, R10, UR5, RZ ;  /* 0x000000050a0f7c10 */ /* 0x000fca000ffbe0ff */
[----:B------:R-:W-:Y:S01]  /*121b0*/  IADD3.X R26, R20, UR4, RZ, P5, !PT ;  /* 0x00000004141a7c10 */ /* 0x000fe2000affe4ff */
[----:B------:R-:W-:Y:S01]  /*121c0*/  IMAD.MOV.U32 R30, RZ, RZ, RZ ;  /* 0x000000ffff1e7224 */ /* 0x000fe200078e00ff */
[----:B---3--:R0:W-:Y:S04]  /*121d0*/  STL [R1+0x5c], R17 ;  /* 0x00005c1101007387 */ /* 0x0081e80000100800 */
[----:B------:R-:W3:Y:S01]  /*121e0*/  LDL.LU R38, [R1+0x214] ;  /* 0x0002140001267983 */ /* 0x000ee20000300800 */
[----:B0-----:R-:W-:-:S05]  /*121f0*/  SEL R17, R31, RZ, !P0 ;  /* 0x000000ff1f117207 */ /* 0x001fca0004000000 */
[----:B------:R-:W-:Y:S01]  /*12200*/  FADD R29, R52, R17 ;  /* 0x00000011341d7221 */ /* 0x000fe20000000000 */
[----:B------:R-:W-:-:S04]  /*12210*/  FADD R17, R28, R27 ;  /* 0x0000001b1c117221 */ /* 0x000fc80000000000 */
[----:B------:R0:W-:Y:S04]  /*12220*/  STL [R1+0x4b8], R29 ;  /* 0x0004b81d01007387 */ /* 0x0001e80000100800 */
[----:B------:R-:W2:Y:S04]  /*12230*/  LDL.LU R37, [R1+0x20c] ;  /* 0x00020c0001257983 */ /* 0x000ea80000300800 */
[----:B------:R1:W-:Y:S01]  /*12240*/  STL [R1+0x4ac], R17 ;  /* 0x0004ac1101007387 */ /* 0x0003e20000100800 */
[----:B------:R-:W-:Y:S01]  /*12250*/  SHF.L.U64.HI R28, R15, 0x2, R26 ;  /* 0x000000020f1c7819 */ /* 0x000fe2000001021a */
[----:B0-----:R-:W-:-:S02]  /*12260*/  IMAD.MOV.U32 R29, RZ, RZ, RZ ;  /* 0x000000ffff1d7224 */ /* 0x001fc400078e00ff */
[----:B------:R-:W2:Y:S04]  /*12270*/  LDL.LU R31, [R1+0x21c] ;  /* 0x00021c00011f7983 */ /* 0x000ea80000300800 */
[----:B------:R-:W2:Y:S01]  /*12280*/  LDL.LU R50, [R1+0x218] ;  /* 0x0002180001327983 */ /* 0x000ea20000300800 */
[----:B-1----:R-:W-:-:S03]  /*12290*/  IMAD.SHL.U32 R17, R15, 0x4, RZ ;  /* 0x000000040f117824 */ /* 0x002fc600078e00ff */
[----:B------:R-:W2:Y:S02]  /*122a0*/  LDL.LU R52, [R1+0x208] ;  /* 0x0002080001347983 */ /* 0x000ea40000300800 */
[----:B------:R-:W-:-:S04]  /*122b0*/  IADD3 R26, P5, P6, R12, UR26, R17 ;  /* 0x0000001a0c1a7c10 */ /* 0x000fc8000febe011 */
[----:B------:R-:W-:Y:S02]  /*122c0*/  IADD3.X R15, R6, UR27, R28, P5, P6 ;  /* 0x0000001b060f7c10 */ /* 0x000fe4000afec41c */
[----:B------:R-:W-:-:S05]  /*122d0*/  IADD3 R26, P5, R26, R19, RZ ;  /* 0x000000131a1a7210 */ /* 0x000fca0007fbe0ff */
[----:B------:R-:W-:-:S05]  /*122e0*/  IMAD.X R27, R15, 0x1, R7, P5 ;  /* 0x000000010f1b7824 */ /* 0x000fca00028e0607 */
[----:B------:R0:W2:Y:S01]  /*122f0*/  @P3 LDG.E.EL R29, desc[UR18][R26.64] ;  /* 0x000000121a1d3981 */ /* 0x0000a2000c2e1900 */
[----:B------:R-:W-:Y:S02]  /*12300*/  ISETP.NE.AND P6, PT, R2, 0x10, PT ;  /* 0x000000100200780c */ /* 0x000fe40003fc5270 */
[----:B----4-:R-:W-:Y:S02]  /*12310*/  SEL R15, R49, RZ, P1 ;  /* 0x000000ff310f7207 */ /* 0x010fe40000800000 */
[----:B------:R-:W4:Y:S09]  /*12320*/  LDL.LU R49, [R1+0x204] ;  /* 0x0002040001317983 */ /* 0x000f320000300800 */
[----:B------:R-:W-:-:S02]  /*12330*/  @P6 SEL R15, R61, RZ, P4 ;  /* 0x000000ff3d0f6207 */ /* 0x000fc40002000000 */
[----:B0-----:R-:W-:Y:S01]  /*12340*/  IADD3 R26, P5, P6, R54, UR24, R17 ;  /* 0x00000018361a7c10 */ /* 0x001fe2000febe011 */
[----:B------:R-:W3:Y:S03]  /*12350*/  LDL.LU R61, [R1+0x228] ;  /* 0x00022800013d7983 */ /* 0x000ee60000300800 */
[----:B------:R-:W-:Y:S02]  /*12360*/  IADD3.X R27, R8, UR25, R28, P5, P6 ;  /* 0x00000019081b7c10 */ /* 0x000fe4000afec41c */
[----:B------:R-:W-:-:S05]  /*12370*/  IADD3 R26, P5, R26, R9, RZ ;  /* 0x000000091a1a7210 */ /* 0x000fca0007fbe0ff */
[----:B------:R-:W-:-:S05]  /*12380*/  IMAD.X R27, R27, 0x1, R21, P5 ;  /* 0x000000011b1b7824 */ /* 0x000fca00028e0615 */
[----:B------:R0:W3:Y:S02]  /*12390*/  @P1 LDG.E.EL R30, desc[UR18][R26.64] ;  /* 0x000000121a1e1981 */ /* 0x0000e4000c2e1900 */
[----:B0-----:R-:W-:-:S04]  /*123a0*/  IADD3 R26, P5, P6, R16, UR22, R17 ;  /* 0x00000016101a7c10 */ /* 0x001fc8000febe011 */
[----:B------:R-:W-:Y:S01]  /*123b0*/  IADD3.X R27, R14, UR23, R28, P5, P6 ;  /* 0x000000170e1b7c10 */ /* 0x000fe2000afec41c */
[----:B--2---:R0:W-:Y:S04]  /*123c0*/  STL [R1+0x30], R29 ;  /* 0x0000301d01007387 */ /* 0x0041e80000100800 */
[----:B------:R-:W2:Y:S01]  /*123d0*/  LDL.LU R32, [R1+0x1f8] ;  /* 0x0001f80001207983 */ /* 0x000ea20000300800 */
[----:B0-----:R-:W-:-:S04]  /*123e0*/  SEL R29, R56, RZ, P3 ;  /* 0x000000ff381d7207 */ /* 0x001fc80001800000 */
[----:B------:R-:W-:Y:S02]  /*123f0*/  SEL R15, R29, R15, !P2 ;  /* 0x0000000f1d0f7207 */ /* 0x000fe40005000000 */
[----:B------:R-:W-:-:S04]  /*12400*/  IADD3 R29, P5, P6, R3, UR20, R17 ;  /* 0x00000014031d7c10 */ /* 0x000fc8000febe011 */
[----:B------:R-:W-:Y:S02]  /*12410*/  IADD3.X R17, R4, UR21, R28, P5, P6 ;  /* 0x0000001504117c10 */ /* 0x000fe4000afec41c */
[----:B------:R-:W-:Y:S01]  /*12420*/  IADD3 R26, P5, R26, R9, RZ ;  /* 0x000000091a1a7210 */ /* 0x000fe20007fbe0ff */
[----:B------:R-:W-:-:S04]  /*12430*/  IMAD.MOV.U32 R28, RZ, RZ, RZ ;  /* 0x000000ffff1c7224 */ /* 0x000fc800078e00ff */
[----:B------:R-:W-:-:S05]  /*12440*/  IMAD.X R27, R27, 0x1, R21, P5 ;  /* 0x000000011b1b7824 */ /* 0x000fca00028e0615 */
[----:B------:R0:W2:Y:S04]  /*12450*/  @P4 LDG.E.EL R28, desc[UR18][R26.64] ;  /* 0x000000121a1c4981 */ /* 0x0000a8000c2e1900 */
[----:B---3--:R1:W-:Y:S04]  /*12460*/  STL [R1+0x98], R30 ;  /* 0x0000981e01007387 */ /* 0x0083e80000100800 */
[----:B-1----:R-:W3:Y:S04]  /*12470*/  LDL.LU R30, [R1+0x220] ;  /* 0x00022000011e7983 */ /* 0x002ee80000300800 */
[----:B------:R-:W-:Y:S04]  /*12480*/  STL [R1+0x348], R29 ;  /* 0x0003481d01007387 */ /* 0x000fe80000100800 */
[----:B------:R-:W3:Y:S04]  /*12490*/  LDL.LU R56, [R1+0x1fc] ;  /* 0x0001fc0001387983 */ /* 0x000ee80000300800 */
[----:B------:R1:W-:Y:S02]  /*124a0*/  STL [R1+0x34c], R17 ;  /* 0x00034c1101007387 */ /* 0x0003e40000100800 */
[----:B-1----:R-:W-:-:S05]  /*124b0*/  SEL R17, R38, RZ, !P0 ;  /* 0x000000ff26117207 */ /* 0x002fca0004000000 */
[----:B------:R-:W-:-:S05]  /*124c0*/  FADD R17, R37, R17 ;  /* 0x0000001125117221 */ /* 0x000fca0000000000 */
[----:B------:R1:W-:Y:S01]  /*124d0*/  STL [R1+0x49c], R17 ;  /* 0x00049c1101007387 */ /* 0x0003e20000100800 */
[----:B0-----:R-:W-:Y:S02]  /*124e0*/  IADD3 R26, P5, R13, UR5, RZ ;  /* 0x000000050d1a7c10 */ /* 0x001fe4000ffbe0ff */
[----:B-1----:R-:W-:-:S05]  /*124f0*/  SEL R17, R31, RZ, !P0 ;  /* 0x000000ff1f117207 */ /* 0x002fca0004000000 */
[----:B------:R-:W-:Y:S01]  /*12500*/  FADD R17, R52, R17 ;  /* 0x0000001134117221 */ /* 0x000fe20000000000 */
[----:B------:R-:W-:-:S05]  /*12510*/  SEL R27, R50, RZ, !P0 ;  /* 0x000000ff321b7207 */ /* 0x000fca0004000000 */
[----:B----4-:R-:W-:Y:S01]  /*12520*/  FADD R27, R49, R27 ;  /* 0x0000001b311b7221 */ /* 0x010fe20000000000 */
[----:B------:R-:W-:-:S05]  /*12530*/  SEL R29, R61, RZ, !P0 ;  /* 0x000000ff3d1d7207 */ /* 0x000fca0004000000 */
[----:B--2---:R-:W-:Y:S01]  /*12540*/  FADD R29, R32, R29 ;  /* 0x0000001d201d7221 */ /* 0x004fe20000000000 */
[----:B------:R-:W-:Y:S01]  /*12550*/  IMAD.MOV.U32 R32, RZ, RZ, RZ ;  /* 0x000000ffff207224 */ /* 0x000fe200078e00ff */
[----:B------:R0:W-:Y:S04]  /*12560*/  STL [R1+0x50], R28 ;  /* 0x0000501c01007387 */ /* 0x0001e80000100800 */
[----:B------:R-:W2:Y:S04]  /*12570*/  LDL.LU R31, [R1+0x22c] ;  /* 0x00022c00011f7983 */ /* 0x000ea80000300800 */
[----:B------:R1:W-:Y:S01]  /*12580*/  STL [R1+0x498], R17 ;  /* 0x0004981101007387 */ /* 0x0003e20000100800 */
[----:B0-----:R-:W-:-:S04]  /*12590*/  IADD3.X R28, R24, UR4, RZ, P5, !PT ;  /* 0x00000004181c7c10 */ /* 0x001fc8000affe4ff */
[C---:B------:R-:W-:Y:S01]  /*125a0*/  SHF.L.U64.HI R28, R26.reuse, 0x2, R28 ;  /* 0x000000021a1c7819 */ /* 0x040fe2000001021c */
[----:B-1----:R-:W-:Y:S01]  /*125b0*/  IMAD.SHL.U32 R17, R26, 0x4, RZ ;  /* 0x000000041a117824 */ /* 0x002fe200078e00ff */
[----:B------:R0:W-:Y:S04]  /*125c0*/  STL [R1+0x494], R27 ;  /* 0x0004941b01007387 */ /* 0x0001e80000100800 */
[----:B------:R-:W-:Y:S01]  /*125d0*/  IADD3 R26, P5, P6, R12, UR26, R17 ;  /* 0x0000001a0c1a7c10 */ /* 0x000fe2000febe011 */
[----:B------:R-:W4:Y:S04]  /*125e0*/  LDL.LU R50, [R1+0x200] ;  /* 0x0002000001327983 */ /* 0x000f280000300800 */
[----:B------:R-:W4:Y:S01]  /*125f0*/  LDL.LU R52, [R1+0x1e8] ;  /* 0x0001e80001347983 */ /* 0x000f220000300800 */
[----:B0-----:R-:W-:-:S02]  /*12600*/  IADD3.X R27, R6, UR27, R28, P5, P6 ;  /* 0x0000001b061b7c10 */ /* 0x001fc4000afec41c */
[----:B------:R-:W-:Y:S01]  /*12610*/  IADD3 R26, P5, R26, R19, RZ ;  /* 0x000000131a1a7210 */ /* 0x000fe20007fbe0ff */
[----:B------:R-:W4:Y:S04]  /*12620*/  LDL.LU R49, [R1+0x1ec] ;  /* 0x0001ec0001317983 */ /* 0x000f280000300800 */
[----:B------:R-:W-:Y:S01]  /*12630*/  IMAD.X R27, R27, 0x1, R7, P5 ;  /* 0x000000011b1b7824 */ /* 0x000fe200028e0607 */
[----:B------:R-:W4:Y:S04]  /*12640*/  LDL.LU R61, [R1+0x1d8] ;  /* 0x0001d800013d7983 */ /* 0x000f280000300800 */
[----:B------:R0:W4:Y:S02]  /*12650*/  @P3 LDG.E.EL R32, desc[UR18][R26.64] ;  /* 0x000000121a203981 */ /* 0x000124000c2e1900 */
[----:B0-----:R-:W-:-:S02]  /*12660*/  IADD3 R26, P5, P6, R54, UR24, R17 ;  /* 0x00000018361a7c10 */ /* 0x001fc4000febe011 */
[----:B------:R3:W-:Y:S02]  /*12670*/  STL [R1+0x458], R29 ;  /* 0x0004581d01007387 */ /* 0x0007e40000100800 */
[----:B------:R-:W-:Y:S02]  /*12680*/  IADD3.X R27, R8, UR25, R28, P5, P6 ;  /* 0x00000019081b7c10 */ /* 0x000fe4000afec41c */
[----:B------:R-:W-:Y:S02]  /*12690*/  IADD3 R26, P5, R26, R9, RZ ;  /* 0x000000091a1a7210 */ /* 0x000fe40007fbe0ff */
[----:B---3--:R-:W-:Y:S01]  /*126a0*/  SEL R29, R30, RZ, !P0 ;  /* 0x000000ff1e1d7207 */ /* 0x008fe20004000000 */
[----:B------:R-:W-:Y:S02]  /*126b0*/  IMAD.MOV.U32 R30, RZ, RZ, RZ ;  /* 0x000000ffff1e7224 */ /* 0x000fe400078e00ff */
[----:B------:R-:W-:Y:S02]  /*126c0*/  IMAD.X R27, R27, 0x1, R21, P5 ;  /* 0x000000011b1b7824 */ /* 0x000fe400028e0615 */
[----:B------:R-:W-:-:S03]  /*126d0*/  FADD R29, R56, R29 ;  /* 0x0000001d381d7221 */ /* 0x000fc60000000000 */
[----:B------:R0:W3:Y:S04]  /*126e0*/  @P1 LDG.E.EL R30, desc[UR18][R26.64] ;  /* 0x000000121a1e1981 */ /* 0x0000e8000c2e1900 */
[----:B------:R1:W-:Y:S04]  /*126f0*/  STL [R1+0x438], R29 ;  /* 0x0004381d01007387 */ /* 0x0003e80000100800 */
[----:B------:R-:W3:Y:S01]  /*12700*/  LDL.LU R37, [R1+0x1dc] ;  /* 0x0001dc0001257983 */ /* 0x000ee20000300800 */
[----:B0-----:R-:W-:-:S03]  /*12710*/  IADD3 R26, P5, P6, R16, UR22, R17 ;  /* 0x00000016101a7c10 */ /* 0x001fc6000febe011 */
[----:B------:R-:W3:Y:S01]  /*12720*/  LDL.LU R56, [R1+0x1c0] ;  /* 0x0001c00001387983 */ /* 0x000ee20000300800 */
[----:B------:R-:W-:Y:S02]  /*12730*/  IADD3.X R27, R14, UR23, R28, P5, P6 ;  /* 0x000000170e1b7c10 */ /* 0x000fe4000afec41c */
[----:B-1----:R-:W-:-:S04]  /*12740*/  IADD3 R29, P5, P6, R3, UR20, R17 ;  /* 0x00000014031d7c10 */ /* 0x002fc8000febe011 */
[----:B------:R-:W-:Y:S02]  /*12750*/  IADD3.X R17, R4, UR21, R28, P5, P6 ;  /* 0x0000001504117c10 */ /* 0x000fe4000afec41c */
[----:B------:R-:W-:Y:S01]  /*12760*/  IADD3 R26, P5, R26, R9, RZ ;  /* 0x000000091a1a7210 */ /* 0x000fe20007fbe0ff */
[----:B------:R0:W-:Y:S04]  /*12770*/  STL [R1+0x338], R29 ;  /* 0x0003381d01007387 */ /* 0x0001e80000100800 */
[----:B------:R-:W-:Y:S01]  /*12780*/  IMAD.X R27, R27, 0x1, R21, P5 ;  /* 0x000000011b1b7824 */ /* 0x000fe200028e0615 */
[----:B0-----:R-:W-:-:S06]  /*12790*/  CS2R R28, SRZ ;  /* 0x00000000001c7805 */ /* 0x001fcc000001ff00 */
[----:B------:R0:W3:Y:S04]  /*127a0*/  @P4 LDG.E.EL R28, desc[UR18][R26.64] ;  /* 0x000000121a1c4981 */ /* 0x0000e8000c2e1900 */
[----:B------:R2:W-:Y:S01]  /*127b0*/  STL [R1+0x340], R17 ;  /* 0x0003401101007387 */ /* 0x0005e20000100800 */
[----:B0-----:R-:W-:Y:S02]  /*127c0*/  IADD3 R26, P5, R11, UR5, RZ ;  /* 0x000000050b1a7c10 */ /* 0x001fe4000ffbe0ff */
[----:B--2---:R-:W-:-:S05]  /*127d0*/  SEL R17, R31, RZ, !P0 ;  /* 0x000000ff1f117207 */ /* 0x004fca0004000000 */
[----:B------:R-:W-:Y:S01]  /*127e0*/  FADD R15, R15, R17 ;  /* 0x000000110f0f7221 */ /* 0x000fe20000000000 */
[----:B------:R-:W-:Y:S02]  /*127f0*/  IADD3.X R17, R23, UR4, RZ, P5, !PT ;  /* 0x0000000417117c10 */ /* 0x000fe4000affe4ff */
[----:B----4-:R-:W-:Y:S01]  /*12800*/  SEL R27, R52, RZ, !P0 ;  /* 0x000000ff341b7207 */ /* 0x010fe20004000000 */
[----:B------:R0:W-:Y:S04]  /*12810*/  STL [R1+0x28], R32 ;  /* 0x0000282001007387 */ /* 0x0001e80000100800 */
[----:B0-----:R-:W2:Y:S04]  /*12820*/  LDL.LU R32, [R1+0x1bc] ;  /* 0x0001bc0001207983 */ /* 0x001ea80000300800 */
[----:B---3--:R0:W-:Y:S04]  /*12830*/  STL [R1+0x84], R30 ;  /* 0x0000841e01007387 */ /* 0x0081e80000100800 */
[----:B0-----:R-:W3:Y:S04]  /*12840*/  LDL.LU R30, [R1+0x1ac] ;  /* 0x0001ac00011e7983 */ /* 0x001ee80000300800 */
[----:B------:R0:W-:Y:S02]  /*12850*/  STL [R1+0x420], R15 ;  /* 0x0004200f01007387 */ /* 0x0001e40000100800 */
[----:B0-----:R-:W-:-:S02]  /*12860*/  SEL R15, R50, RZ, !P0 ;  /* 0x000000ff320f7207 */ /* 0x001fc40004000000 */
[----:B------:R-:W-:Y:S01]  /*12870*/  SHF.L.U64.HI R17, R26, 0x2, R17 ;  /* 0x000000021a117819 */ /* 0x000fe20000010211 */
[----:B------:R0:W-:Y:S04]  /*12880*/  STL [R1+0x48], R28 ;  /* 0x0000481c01007387 */ /* 0x0001e80000100800 */
[----:B------:R-:W4:Y:S01]  /*12890*/  LDL.LU R31, [R1+0x134] ;  /* 0x00013400011f7983 */ /* 0x000f220000300800 */
[----:B0-----:R-:W-:Y:S01]  /*128a0*/  FADD R28, R49, R15 ;  /* 0x0000000f311c7221 */ /* 0x001fe20000000000 */
[----:B------:R-:W-:-:S04]  /*128b0*/  FADD R15, R61, R27 ;  /* 0x0000001b3d0f7221 */ /* 0x000fc80000000000 */
[----:B------:R0:W-:Y:S04]  /*128c0*/  STL [R1+0x450], R28 ;  /* 0x0004501c01007387 */ /* 0x0001e80000100800 */
[----:B------:R-:W4:Y:S04]  /*128d0*/  LDL.LU R50, [R1+0x100] ;  /* 0x0001000001327983 */ /* 0x000f280000300800 */
[----:B------:R1:W-:Y:S01]  /*128e0*/  STL [R1+0x454], R15 ;  /* 0x0004540f01007387 */ /* 0x0003e20000100800 */
[----:B0-----:R-:W-:-:S03]  /*128f0*/  SEL R28, R37, RZ, !P0 ;  /* 0x000000ff251c7207 */ /* 0x001fc60004000000 */
[----:B------:R-:W4:Y:S01]  /*12900*/  LDL.LU R52, [R1+0x1b0] ;  /* 0x0001b00001347983 */ /* 0x000f220000300800 */
[----:B-1----:R-:W-:Y:S02]  /*12910*/  IMAD.SHL.U32 R15, R26, 0x4, RZ ;  /* 0x000000041a0f7824 */ /* 0x002fe400078e00ff */
[----:B------:R-:W-:Y:S01]  /*12920*/  FADD R28, R56, R28 ;  /* 0x0000001c381c7221 */ /* 0x000fe20000000000 */
[----:B------:R-:W4:Y:S02]  /*12930*/  LDL.LU R49, [R1+0x148] ;  /* 0x0001480001317983 */ /* 0x000f240000300800 */
[----:B------:R-:W-:Y:S02]  /*12940*/  IADD3 R26, P5, P6, R12, UR26, R15 ;  /* 0x0000001a0c1a7c10 */ /* 0x000fe4000febe00f */
[----:B------:R-:W4:Y:S02]  /*12950*/  LDL.LU R61, [R1+0x1a8] ;  /* 0x0001a800013d7983 */ /* 0x000f240000300800 */
[----:B------:R-:W-:-:S02]  /*12960*/  IADD3.X R27, R6, UR27, R17, P5, P6 ;  /* 0x0000001b061b7c10 */ /* 0x000fc4000afec411 */
[----:B------:R-:W-:-:S05]  /*12970*/  IADD3 R26, P5, R26, R19, RZ ;  /* 0x000000131a1a7210 */ /* 0x000fca0007fbe0ff */
[----:B------:R-:W-:-:S05]  /*12980*/  IMAD.X R27, R27, 0x1, R7, P5 ;  /* 0x000000011b1b7824 */ /* 0x000fca00028e0607 */
[----:B------:R0:W4:Y:S04]  /*12990*/  @P3 LDG.E.EL R29, desc[UR18][R26.64] ;  /* 0x000000121a1d3981 */ /* 0x000128000c2e1900 */
[----:B------:R2:W-:Y:S04]  /*129a0*/  STL [R1+0x448], R28 ;  /* 0x0004481c01007387 */ /* 0x0005e80000100800 */
[----:B------:R-:W4:Y:S01]  /*129b0*/  LDL.LU R56, [R1+0x144] ;  /* 0x0001440001387983 */ /* 0x000f220000300800 */
[----:B0-----:R-:W-:-:S04]  /*129c0*/  IADD3 R26, P5, P6, R54, UR24, R15 ;  /* 0x00000018361a7c10 */ /* 0x001fc8000febe00f */
[----:B------:R-:W-:Y:S02]  /*129d0*/  IADD3.X R27, R8, UR25, R17, P5, P6 ;  /* 0x00000019081b7c10 */ /* 0x000fe4000afec411 */
[----:B------:R-:W-:-:S05]  /*129e0*/  IADD3 R26, P5, R26, R9, RZ ;  /* 0x000000091a1a7210 */ /* 0x000fca0007fbe0ff */
[----:B------:R-:W-:Y:S01]  /*129f0*/  IMAD.X R27, R27, 0x1, R21, P5 ;  /* 0x000000011b1b7824 */ /* 0x000fe200028e0615 */
[----:B--2---:R-:W-:-:S05]  /*12a00*/  SEL R28, R32, RZ, !P0 ;  /* 0x000000ff201c7207 */ /* 0x004fca0004000000 */
[----:B---3--:R-:W-:Y:S01]  /*12a10*/  FADD R28, R30, R28 ;  /* 0x0000001c1e1c7221 */ /* 0x008fe20000000000 */
[----:B----4-:R0:W-:Y:S02]  /*12a20*/  STL [R1+0x24], R29 ;  /* 0x0000241d01007387 */ /* 0x0101e40000100800 */
[----:B0-----:R-:W-:Y:S02]  /*12a30*/  IMAD.MOV.U32 R29, RZ, RZ, RZ ;  /* 0x000000ffff1d7224 */ /* 0x001fe400078e00ff */
[----:B------:R0:W-:Y:S04]  /*12a40*/  STL [R1+0x418], R28 ;  /* 0x0004181c01007387 */ /* 0x0001e80000100800 */
[----:B------:R1:W2:Y:S02]  /*12a50*/  @P1 LDG.E.EL R29, desc[UR18][R26.64] ;  /* 0x000000121a1d1981 */ /* 0x0002a4000c2e1900 */
[----:B-1----:R-:W-:-:S02]  /*12a60*/  IADD3 R26, P5, P6, R16, UR22, R15 ;  /* 0x00000016101a7c10 */ /* 0x002fc4000febe00f */
[----:B------:R-:W3:Y:S02]  /*12a70*/  LDL.LU R16, [R1+0x7a8] ;  /* 0x0007a80001107983 */ /* 0x000ee40000300800 */
[----:B------:R-:W-:Y:S02]  /*12a80*/  IADD3.X R27, R14, UR23, R17, P5, P6 ;  /* 0x000000170e1b7c10 */ /* 0x000fe4000afec411 */
[----:B0-----:R-:W-:-:S04]  /*12a90*/  IADD3 R28, P5, P6, R3, UR20, R15 ;  /* 0x00000014031c7c10 */ /* 0x001fc8000febe00f */
[----:B------:R-:W-:Y:S02]  /*12aa0*/  IADD3.X R15, R4, UR21, R17, P5, P6 ;  /* 0x00000015040f7c10 */ /* 0x000fe4000afec411 */
[----:B------:R-:W-:Y:S01]  /*12ab0*/  IADD3 R26, P5, R26, R9, RZ ;  /* 0x000000091a1a7210 */ /* 0x000fe20007fbe0ff */
[----:B------:R-:W-:Y:S04]  /*12ac0*/  STL [R1+0x324], R28 ;  /* 0x0003241c01007387 */ /* 0x000fe80000100800 */
[----:B------:R0:W-:Y:S01]  /*12ad0*/  STL [R1+0x328], R15 ;  /* 0x0003280f01007387 */ /* 0x0001e20000100800 */
[----:B------:R-:W-:Y:S01]  /*12ae0*/  IMAD.X R27, R27, 0x1, R21, P5 ;  /* 0x000000011b1b7824 */ /* 0x000fe200028e0615 */
[----:B------:R-:W-:Y:S02]  /*12af0*/  ISETP.NE.AND P6, PT, R2, 0x10, PT ;  /* 0x000000100200780c */ /* 0x000fe40003fc5270 */
[----:B------:R-:W4:Y:S04]  /*12b00*/  LDL.LU R32, [R1+0xf8] ;  /* 0x0000f80001207983 */ /* 0x000f280000300800 */
[----:B------:R-:W2:Y:S01]  /*12b10*/  LDL.LU R30, [R1+0xf4] ;  /* 0x0000f400011e7983 */ /* 0x000ea20000300800 */
[----:B0-----:R-:W-:-:S06]  /*12b20*/  IMAD.MOV.U32 R15, RZ, RZ, RZ ;  /* 0x000000ffff0f7224 */ /* 0x001fcc00078e00ff */
[----:B------:R0:W2:Y:S01]  /*12b30*/  @P4 LDG.E.EL R15, desc[UR18][R26.64] ;  /* 0x000000121a0f4981 */ /* 0x0000a2000c2e1900 */
[----:B------:R-:W-:Y:S02]  /*12b40*/  SEL R28, R31, RZ, P1 ;  /* 0x000000ff1f1c7207 */ /* 0x000fe40000800000 */
[----:B0-----:R-:W-:-:S04]  /*12b50*/  IADD3 R26, P5, R22, UR5, RZ ;  /* 0x00000005161a7c10 */ /* 0x001fc8000ffbe0ff */
[----:B------:R-:W-:Y:S01]  /*12b60*/  IADD3.X R17, R18, UR4, RZ, P5, !PT ;  /* 0x0000000412117c10 */ /* 0x000fe2000affe4ff */
[----:B------:R-:W-:Y:S01]  /*12b70*/  ULDC.64 UR4, c[0x0][0x270] ;  /* 0x00009c0000047ab9 */ /* 0x000fe20000000a00 */
[----:B------:R-:W-:Y:S02]  /*12b80*/  @P6 SEL R28, R50, RZ, P4 ;  /* 0x000000ff321c6207 */ /* 0x000fe40002000000 */
[----:B------:R-:W-:Y:S02]  /*12b90*/  SEL R27, R49, RZ, P3 ;  /* 0x000000ff311b7207 */ /* 0x000fe40001800000 */
[----:B------:R-:W-:Y:S02]  /*12ba0*/  SHF.L.U64.HI R17, R26, 0x2, R17 ;  /* 0x000000021a117819 */ /* 0x000fe40000010211 */
[----:B------:R-:W-:Y:S01]  /*12bb0*/  SEL R28, R27, R28, !P2 ;  /* 0x0000001c1b1c7207 */ /* 0x000fe20005000000 */
[----:B--2---:R0:W-:Y:S04]  /*12bc0*/  STL [R1+0x38], R15 ;  /* 0x0000380f01007387 */ /* 0x0041e80000100800 */
[----:B------:R1:W-:Y:S01]  /*12bd0*/  STL [R1+0x58], R29 ;  /* 0x0000581d01007387 */ /* 0x0003e20000100800 */
[----:B0-----:R-:W-:-:S05]  /*12be0*/  SEL R15, R52, RZ, !P0 ;  /* 0x000000ff340f7207 */ /* 0x001fca0004000000 */
[----:B-1----:R-:W-:Y:S01]  /*12bf0*/  FADD R29, R61, R15 ;  /* 0x0000000f3d1d7221 */ /* 0x002fe20000000000 */
[----:B------:R-:W-:-:S05]  /*12c00*/  IMAD.SHL.U32 R15, R26, 0x4, RZ ;  /* 0x000000041a0f7824 */ /* 0x000fca00078e00ff */
[----:B------:R-:W-:Y:S01]  /*12c10*/  IADD3 R26, P5, P6, R12, UR26, R15 ;  /* 0x0000001a0c1a7c10 */ /* 0x000fe2000febe00f */
[----:B------:R0:W-:Y:S03]  /*12c20*/  STL [R1+0x414], R29 ;  /* 0x0004141d01007387 */ /* 0x0001e60000100800 */
[----:B------:R-:W-:Y:S01]  /*12c30*/  IADD3.X R27, R6, UR27, R17, P5, P6 ;  /* 0x0000001b061b7c10 */ /* 0x000fe2000afec411 */
[----:B------:R-:W2:Y:S01]  /*12c40*/  LDL.LU R31, [R1+0x154] ;  /* 0x00015400011f7983 */ /* 0x000ea20000300800 */
[----:B------:R-:W-:-:S03]  /*12c50*/  IADD3 R26, P5, R26, R19, RZ ;  /* 0x000000131a1a7210 */ /* 0x000fc60007fbe0ff */
[----:B------:R-:W2:Y:S01]  /*12c60*/  LDL.LU R50, [R1+0x210] ;  /* 0x0002100001327983 */ /* 0x000ea20000300800 */
[----:B0-----:R-:W-:Y:S01]  /*12c70*/  SEL R29, R56, RZ, !P0 ;  /* 0x000000ff381d7207 */ /* 0x001fe20004000000 */
[----:B------:R-:W-:Y:S02]  /*12c80*/  IMAD.MOV.U32 R56, RZ, RZ, RZ ;  /* 0x000000ffff387224 */ /* 0x000fe400078e00ff */
[----:B------:R-:W2:Y:S01]  /*12c90*/  LDL.LU R52, [R1+0x1f0] ;  /* 0x0001f00001347983 */ /* 0x000ea20000300800 */
[----:B------:R-:W-:-:S05]  /*12ca0*/  IMAD.X R27, R27, 0x1, R7, P5 ;  /* 0x000000011b1b7824 */ /* 0x000fca00028e0607 */
[----:B------:R0:W2:Y:S01]  /*12cb0*/  @P3 LDG.E.EL R56, desc[UR18][R26.64] ;  /* 0x000000121a383981 */ /* 0x0000a2000c2e1900 */
[----:B------:R-:W-:Y:S01]  /*12cc0*/  FADD R28, R28, R29 ;  /* 0x0000001d1c1c7221 */ /* 0x000fe20000000000 */
[----:B0-----:R-:W-:-:S04]  /*12cd0*/  IADD3 R26, P5, P6, R54, UR24, R15 ;  /* 0x00000018361a7c10 */ /* 0x001fc8000febe00f */
[----:B------:R-:W-:Y:S01]  /*12ce0*/  STL [R1+0x4c8], R28 ;  /* 0x0004c81c01007387 */ /* 0x000fe20000100800 */
[----:B------:R-:W-:-:S03]  /*12cf0*/  IADD3.X R27, R8, UR25, R17, P5, P6 ;  /* 0x00000019081b7c10 */ /* 0x000fc6000afec411 */
[----:B------:R-:W3:Y:S01]  /*12d00*/  LDL.LU R49, [R1+0xf0] ;  /* 0x0000f00001317983 */ /* 0x000ee20000300800 */
[----:B------:R-:W-:Y:S01]  /*12d10*/  IADD3 R26, P5, R26, R9, RZ ;  /* 0x000000091a1a7210 */ /* 0x000fe20007fbe0ff */
[----:B------:R-:W-:Y:S02]  /*12d20*/  IMAD.MOV.U32 R29, RZ, RZ, RZ ;  /* 0x000000ffff1d7224 */ /* 0x000fe400078e00ff */
[----:B------:R-:W3:Y:S02]  /*12d30*/  LDL.LU R61, [R1+0xec] ;  /* 0x0000ec00013d7983 */ /* 0x000ee40000300800 */
[----:B------:R-:W-:-:S05]  /*12d40*/  IMAD.X R27, R27, 0x1, R21, P5 ;  /* 0x000000011b1b7824 */ /* 0x000fca00028e0615 */
[----:B------:R-:W3:Y:S04]  /*12d50*/  @P1 LDG.E.EL R29, desc[UR18][R26.64] ;  /* 0x000000121a1d1981 */ /* 0x000ee8000c2e1900 */
[----:B--2---:R0:W-:Y:S04]  /*12d60*/  STL [R1+0x7a4], R56 ;  /* 0x0007a43801007387 */ /* 0x0041e80000100800 */
[----:B0-----:R-:W2:Y:S01]  /*12d70*/  LDL.LU R56, [R1+0xfc] ;  /* 0x0000fc0001387983 */ /* 0x001ea20000300800 */
[----:B------:R-:W-:Y:S02]  /*12d80*/  ISETP.NE.AND P6, PT, R2, 0x10, PT ;  /* 0x000000100200780c */ /* 0x000fe40003fc5270 */
[----:B----4-:R-:W-:-:S11]  /*12d90*/  SEL R28, R32, RZ, P1 ;  /* 0x000000ff201c7207 */ /* 0x010fd60000800000 */
[----:B------:R-:W-:Y:S01]  /*12da0*/  @P6 SEL R28, R30, RZ, P4 ;  /* 0x000000ff1e1c6207 */ /* 0x000fe20002000000 */
[----:B---3--:R0:W-:Y:S01]  /*12db0*/  STL [R1+0x4c], R29 ;  /* 0x00004c1d01007387 */ /* 0x0081e20000100800 */
[----:B------:R-:W-:-:S04]  /*12dc0*/  UIADD3 UR4, UP0, UR4, 0x8, URZ ;  /* 0x0000000804047890 */ /* 0x000fc8000ff1e03f */
[----:B------:R-:W-:Y:S01]  /*12dd0*/  UIADD3.X UR5, URZ, UR5, URZ, UP0, !UPT ;  /* 0x000000053f057290 */ /* 0x000fe200087fe43f */
[----:B--2---:R-:W-:-:S04]  /*12de0*/  IADD3 R27, P5, P6, R56, UR22, R15 ;  /* 0x00000016381b7c10 */ /* 0x004fc8000febe00f */
[----:B------:R-:W-:Y:S02]  /*12df0*/  IADD3.X R26, R14, UR23, R17, P5, P6 ;  /* 0x000000170e1a7c10 */ /* 0x000fe4000afec411 */
[----:B0-----:R-:W-:-:S04]  /*12e00*/  IADD3 R29, P5, P6, R3, UR20, R15 ;  /* 0x00000014031d7c10 */ /* 0x001fc8000febe00f */
[C---:B------:R-:W-:Y:S02]  /*12e10*/  IADD3.X R15, R4.reuse, UR21, R17, P5, P6 ;  /* 0x00000015040f7c10 */ /* 0x040fe4000afec411 */
[C---:B------:R-:W-:Y:S01]  /*12e20*/  IADD3 R16, P5, P6, R3.reuse, UR20, R16 ;  /* 0x0000001403107c10 */ /* 0x040fe2000febe010 */
[----:B------:R-:W-:Y:S03]  /*12e30*/  STL [R1+0x2f4], R29 ;  /* 0x0002f41d01007387 */ /* 0x000fe60000100800 */
[----:B------:R-:W-:Y:S01]  /*12e40*/  IADD3.X R17, R4, UR21, R25, P5, P6 ;  /* 0x0000001504117c10 */ /* 0x000fe2000afec419 */
[----:B------:R0:W-:Y:S04]  /*12e50*/  STL [R1+0x30c], R15 ;  /* 0x00030c0f01007387 */ /* 0x0001e80000100800 */
[----:B------:R1:W-:Y:S01]  /*12e60*/  STL [R1+0x2ec], R16 ;  /* 0x0002ec1001007387 */ /* 0x0003e20000100800 */
[----:B0-----:R-:W-:-:S03]  /*12e70*/  IADD3 R15, P5, P6, R3, UR20, R36 ;  /* 0x00000014030f7c10 */ /* 0x001fc6000febe024 */
[----:B------:R-:W-:Y:S01]  /*12e80*/  STL [R1+0x304], R17 ;  /* 0x0003041101007387 */ /* 0x000fe20000100800 */
[C---:B-1----:R-:W-:Y:S02]  /*12e90*/  IADD3.X R16, R4.reuse, UR21, R35, P5, P6 ;  /* 0x0000001504107c10 */ /* 0x042fe4000afec423 */
[----:B------:R-:W-:Y:S01]  /*12ea0*/  IADD3 R25, P5, P6, R3, UR20, R34 ;  /* 0x0000001403197c10 */ /* 0x000fe2000febe022 */
[----:B------:R0:W-:Y:S04]  /*12eb0*/  STL [R1+0x2f0], R15 ;  /* 0x0002f00f01007387 */ /* 0x0001e80000100800 */
[----:B------:R1:W-:Y:S01]  /*12ec0*/  STL [R1+0x308], R16 ;  /* 0x0003081001007387 */ /* 0x0003e20000100800 */
[----:B0-----:R-:W-:-:S03]  /*12ed0*/  IADD3.X R15, R4, UR21, R33, P5, P6 ;  /* 0x00000015040f7c10 */ /* 0x001fc6000afec421 */
[----:B------:R-:W-:Y:S04]  /*12ee0*/  STL [R1+0x2f8], R25 ;  /* 0x0002f81901007387 */ /* 0x000fe80000100800 */
[----:B------:R0:W-:Y:S01]  /*12ef0*/  STL [R1+0x310], R15 ;  /* 0x0003100f01007387 */ /* 0x0001e20000100800 */
[----:B-1----:R-:W-:Y:S02]  /*12f00*/  IADD3 R16, P5, R27, R9, RZ ;  /* 0x000000091b107210 */ /* 0x002fe40007fbe0ff */
[----:B0-----:R-:W-:-:S04]  /*12f10*/  SEL R15, R31, RZ, P3 ;  /* 0x000000ff1f0f7207 */ /* 0x001fc80001800000 */
[----:B------:R-:W-:Y:S01]  /*12f20*/  SEL R15, R15, R28, !P2 ;  /* 0x0000001c0f0f7207 */ /* 0x000fe20005000000 */
[----:B------:R-:W-:Y:S02]  /*12f30*/  IMAD.MOV.U32 R25, RZ, RZ, RZ ;  /* 0x000000ffff197224 */ /* 0x000fe400078e00ff */
[----:B------:R-:W-:Y:S02]  /*12f40*/  IMAD.X R17, R26, 0x1, R21, P5 ;  /* 0x000000011a117824 */ /* 0x000fe400028e0615 */
[----:B------:R0:W-:Y:S04]  /*12f50*/  STL [R1+0x384], R15 ;  /* 0x0003840f01007387 */ /* 0x0001e80000100800 */
[----:B------:R1:W2:Y:S01]  /*12f60*/  @P4 LDG.E.EL R25, desc[UR18][R16.64] ;  /* 0x0000001210194981 */ /* 0x0002a2000c2e1900 */
[----:B0-----:R-:W-:-:S02]  /*12f70*/  SEL R15, R50, RZ, !P0 ;  /* 0x000000ff320f7207 */ /* 0x001fc40004000000 */
[----:B-1----:R-:W-:-:S03]  /*12f80*/  SEL R16, R52, RZ, !P0 ;  /* 0x000000ff34107207 */ /* 0x002fc60004000000 */
[----:B------:R-:W-:Y:S01]  /*12f90*/  FADD R17, R49, R15 ;  /* 0x0000000f31117221 */ /* 0x000fe20000000000 */
[----:B------:R-:W3:Y:S01]  /*12fa0*/  LDL.LU R52, [R1+0x1e4] ;  /* 0x0001e40001347983 */ /* 0x000ee20000300800 */
[----:B------:R-:W-:-:S03]  /*12fb0*/  FADD R15, R61, R16 ;  /* 0x000000103d0f7221 */ /* 0x000fc60000000000 */
[----:B------:R0:W-:Y:S01]  /*12fc0*/  STL [R1+0x408], R17 ;  /* 0x0004081101007387 */ /* 0x0001e20000100800 */
[----:B------:R-:W-:-:S03]  /*12fd0*/  IMAD.U32 R16, RZ, RZ, UR4 ;  /* 0x00000004ff107e24 */ /* 0x000fc6000f8e00ff */
[----:B------:R-:W4:Y:S01]  /*12fe0*/  LDL.LU R49, [R1+0xe8] ;  /* 0x0000e80001317983 */ /* 0x000f220000300800 */
[----:B0-----:R-:W-:-:S05]  /*12ff0*/  IMAD.U32 R17, RZ, RZ, UR5 ;  /* 0x00000005ff117e24 */ /* 0x001fca000f8e00ff */
[----:B------:R-:W2:Y:S02]  /*13000*/  LDG.E.EL.64 R26, desc[UR18][R16.64+-0x8] ;  /* 0xfffff812101a7981 */ /* 0x000ea4000c2e1b00 */
[----:B--2---:R-:W-:Y:S02]  /*13010*/  R2UR UR6, R26 ;  /* 0x000000001a0672ca */ /* 0x004fe400000e0000 */
[----:B------:R-:W-:Y:S02]  /*13020*/  R2UR UR7, R27 ;  /* 0x000000001b0772ca */ /* 0x000fe400000e0000 */
[----:B------:R-:W2:Y:S02]  /*13030*/  LDG.E.EL.64 R26, desc[UR18][R16.64] ;  /* 0x00000012101a7981 */ /* 0x000ea4000c2e1b00 */
[----:B--2---:R-:W-:Y:S02]  /*13040*/  R2UR UR16, R26 ;  /* 0x000000001a1072ca */ /* 0x004fe400000e0000 */
[----:B------:R-:W-:-:S02]  /*13050*/  R2UR UR17, R27 ;  /* 0x000000001b1172ca */ /* 0x000fc400000e0000 */
        /* <DEDUP_REMOVED lines=9> */
[----:B------:R-:W2:Y:S04]  /*130f0*/  LDG.E.EL.64 R26, desc[UR18][R16.64+0x20] ;  /* 0x00002012101a7981 */ /* 0x000ea8000c2e1b00 */
[----:B------:R0:W-:Y:S04]  /*13100*/  STL [R1+0x40c], R15 ;  /* 0x00040c0f01007387 */ /* 0x0001e80000100800 */
[----:B------:R-:W3:Y:S04]  /*13110*/  LDL.LU R31, [R1+0x1d4] ;  /* 0x0001d400011f7983 */ /* 0x000ee80000300800 */
[----:B------:R-:W3:Y:S01]  /*13120*/  LDL.LU R61, [R1+0xe4] ;  /* 0x0000e400013d7983 */ /* 0x000ee20000300800 */
[----:B------:R-:W-:-:S03]  /*13130*/  USHF.R.U32.HI UR10, URZ, 0x1d, UR7 ;  /* 0x0000001d3f0a7899 */ /* 0x000fc60008011607 */
[----:B------:R-:W3:Y:S01]  /*13140*/  LDL.LU R55, [R1+0x1b8] ;  /* 0x0001b80001377983 */ /* 0x000ee20000300800 */
[----:B------:R-:W-:-:S03]  /*13150*/  ULOP3.LUT UR10, UR10, 0x4, URZ, 0xc0, !UPT ;  /* 0x000000040a0a7892 */ /* 0x000fc6000f8ec03f */
[----:B------:R-:W3:Y:S01]  /*13160*/  LDL.LU R57, [R1+0x224] ;  /* 0x0002240001397983 */ /* 0x000ee20000300800 */
[----:B--2---:R-:W-:Y:S02]  /*13170*/  R2UR UR8, R26 ;  /* 0x000000001a0872ca */ /* 0x004fe400000e0000 */
[----:B------:R-:W-:Y:S01]  /*13180*/  R2UR UR9, R27 ;  /* 0x000000001b0972ca */ /* 0x000fe200000e0000 */
[----:B------:R-:W-:Y:S01]  /*13190*/  UIADD3 UR10, UP0, UR6, UR10, URZ ;  /* 0x0000000a060a7290 */ /* 0x000fe2000ff1e03f */
[----:B------:R1:W2:Y:S04]  /*131a0*/  LDG.E.EL.64 R26, desc[UR18][R16.64+0x28] ;  /* 0x00002812101a7981 */ /* 0x0002a8000c2e1b00 */
[----:B------:R-:W2:Y:S01]  /*131b0*/  LDL.LU R37, [R1+0xe0] ;  /* 0x0000e00001257983 */ /* 0x000ea20000300800 */
[----:B------:R-:W-:-:S02]  /*131c0*/  UIADD3.X UR6, URZ, UR7, URZ, UP0, !UPT ;  /* 0x000000073f067290 */ /* 0x000fc400087fe43f */
[----:B------:R-:W-:Y:S01]  /*131d0*/  USHF.L.U32 UR30, UR10, 0x2, URZ ;  /* 0x000000020a1e7899 */ /* 0x000fe2000800063f */
[----:B------:R-:W2:Y:S04]  /*131e0*/  LDL.LU R32, [R1+0xd8] ;  /* 0x0000d80001207983 */ /* 0x000ea80000300800 */
[----:B------:R-:W2:Y:S01]  /*131f0*/  LDG.E.EL.64 R16, desc[UR18][R16.64+0x30] ;  /* 0x0000301210107981 */ /* 0x000ea2000c2e1b00 */
[----:B------:R-:W-:Y:S01]  /*13200*/  USHF.L.U64.HI UR10, UR10, 0x2, UR6 ;  /* 0x000000020a0a7899 */ /* 0x000fe20008010206 */
[----:B------:R-:W-:Y:S02]  /*13210*/  IADD3 R40, P5, R10, UR30, RZ ;  /* 0x0000001e0a287c10 */ /* 0x000fe4000ffbe0ff */
[----:B------:R-:W3:Y:S03]  /*13220*/  LDL.LU R50, [R1+0x1f4] ;  /* 0x0001f40001327983 */ /* 0x000ee60000300800 */
[----:B0-----:R-:W-:Y:S01]  /*13230*/  IADD3.X R15, R20, UR10, RZ, P5, !PT ;  /* 0x0000000a140f7c10 */ /* 0x001fe2000affe4ff */
[----:B------:R-:W-:Y:S04]  /*13240*/  STL [R1+0x2c], R25 ;  /* 0x00002c1901007387 */ /* 0x000fe80000100800 */
[----:B------:R-:W4:Y:S01]  /*13250*/  LDL.LU R38, [R1+0xd4] ;  /* 0x0000d40001267983 */ /* 0x000f220000300800 */
[----:B------:R-:W-:-:S04]  /*13260*/  USHF.R.U32.HI UR11, URZ, 0x1d, UR17 ;  /* 0x0000001d3f0b7899 */ /* 0x000fc80008011611 */
[----:B------:R-:W-:Y:S01]  /*13270*/  ULOP3.LUT UR11, UR11, 0x4, URZ, 0xc0, !UPT ;  /* 0x000000040b0b7892 */ /* 0x000fe2000f8ec03f */
[----:B--2---:R-:W-:Y:S01]  /*13280*/  R2UR UR7, R17 ;  /* 0x00000000110772ca */ /* 0x004fe200000e0000 */
[C---:B-1----:R-:W-:Y:S01]  /*13290*/  IMAD.SHL.U32 R17, R40.reuse, 0x4, RZ ;  /* 0x0000000428117824 */ /* 0x042fe200078e00ff */
[----:B------:R-:W-:Y:S02]  /*132a0*/  SHF.L.U64.HI R40, R40, 0x2, R15 ;  /* 0x0000000228287819 */ /* 0x000fe4000001020f */
[----:B---3--:R-:W-:Y:S02]  /*132b0*/  SEL R15, R52, RZ, !P0 ;  /* 0x000000ff340f7207 */ /* 0x008fe40004000000 */
[----:B------:R-:W2:Y:S03]  /*132c0*/  LDL.LU R52, [R1+0x1e0] ;  /* 0x0001e00001347983 */ /* 0x000ea60000300800 */
[----:B----4-:R-:W-:-:S02]  /*132d0*/  FADD R15, R49, R15 ;  /* 0x0000000f310f7221 */ /* 0x010fc40000000000 */
[----:B------:R-:W3:Y:S04]  /*132e0*/  LDL.LU R49, [R1+0xd0] ;  /* 0x0000d00001317983 */ /* 0x000ee80000300800 */
[----:B------:R0:W-:Y:S02]  /*132f0*/  STL [R1+0x3f0], R15 ;  /* 0x0003f00f01007387 */ /* 0x0001e40000100800 */
[----:B0-----:R-:W-:-:S05]  /*13300*/  SEL R15, R31, RZ, !P0 ;  /* 0x000000ff1f0f7207 */ /* 0x001fca0004000000 */
[----:B------:R-:W-:Y:S02]  /*13310*/  FADD R15, R61, R15 ;  /* 0x0000000f3d0f7221 */ /* 0x000fe40000000000 */
[----:B------:R-:W4:Y:S04]  /*13320*/  LDL.LU R61, [R1+0x1d0] ;  /* 0x0001d000013d7983 */ /* 0x000f280000300800 */
[----:B------:R-:W4:Y:S01]  /*13330*/  LDL.LU R30, [R1+0x1b4] ;  /* 0x0001b400011e7983 */ /* 0x000f220000300800 */
[----:B------:R-:W-:-:S03]  /*13340*/  UIADD3 UR11, UP0, UR16, UR11, URZ ;  /* 0x0000000b100b7290 */ /* 0x000fc6000ff1e03f */
[----:B------:R0:W-:Y:S04]  /*13350*/  STL [R1+0x3e4], R15 ;  /* 0x0003e40f01007387 */ /* 0x0001e80000100800 */
[----:B------:R-:W4:Y:S04]  /*13360*/  LDL.LU R59, [R1+0xc8] ;  /* 0x0000c800013b7983 */ /* 0x000f280000300800 */
[----:B------:R-:W4:Y:S01]  /*13370*/  LDL.LU R31, [R1+0xb4] ;  /* 0x0000b400011f7983 */ /* 0x000f220000300800 */
[----:B------:R-:W-:Y:S01]  /*13380*/  R2UR UR4, R26 ;  /* 0x000000001a0472ca */ /* 0x000fe200000e0000 */
[----:B------:R-:W-:Y:S01]  /*13390*/  UIADD3.X UR16, URZ, UR17, URZ, UP0, !UPT ;  /* 0x000000113f107290 */ /* 0x000fe200087fe43f */
[----:B------:R-:W-:Y:S01]  /*133a0*/  R2UR UR6, R16 ;  /* 0x00000000100672ca */ /* 0x000fe200000e0000 */
[----:B------:R-:W-:Y:S01]  /*133b0*/  USHF.L.U32 UR31, UR11, 0x2, URZ ;  /* 0x000000020b1f7899 */ /* 0x000fe2000800063f */
[----:B------:R-:W-:-:S02]  /*133c0*/  IADD3 R26, P5, P6, R12, UR26, R17 ;  /* 0x0000001a0c1a7c10 */ /* 0x000fc4000febe011 */
[----:B------:R-:W-:Y:S01]  /*133d0*/  SEL R16, R55, RZ, !P0 ;  /* 0x000000ff37107207 */ /* 0x000fe20004000000 */
[----:B------:R-:W-:Y:S01]  /*133e0*/  USHF.L.U64.HI UR11, UR11, 0x2, UR16 ;  /* 0x000000020b0b7899 */ /* 0x000fe20008010210 */
[----:B------:R-:W-:Y:S02]  /*133f0*/  SEL R25, R57, RZ, !P0 ;  /* 0x000000ff39197207 */ /* 0x000fe40004000000 */
[----:B------:R-:W-:Y:S01]  /*13400*/  R2UR UR5, R27 ;  /* 0x000000001b0572ca */ /* 0x000fe200000e0000 */
[----:B------:R-:W-:Y:S01]  /*13410*/  FADD R28, R37, R16 ;  /* 0x00000010251c7221 */ /* 0x000fe20000000000 */
[----:B------:R-:W-:Y:S01]  /*13420*/  IADD3.X R27, R6, UR27, R40, P5, P6 ;  /* 0x0000001b061b7c10 */ /* 0x000fe2000afec428 */
[----:B------:R-:W4:Y:S01]  /*13430*/  LDL.LU R37, [R1+0x168] ;  /* 0x0001680001257983 */ /* 0x000f220000300800 */
[----:B0-----:R-:W-:Y:S01]  /*13440*/  IADD3 R15, P5, R10, UR31, RZ ;  /* 0x0000001f0a0f7c10 */ /* 0x001fe2000ffbe0ff */
[----:B------:R-:W-:Y:S02]  /*13450*/  FADD R16, R32, R25 ;  /* 0x0000001920107221 */ /* 0x000fe40000000000 */
[----:B------:R-:W-:Y:S01]  /*13460*/  STL [R1+0x3e0], R28 ;  /* 0x0003e01c01007387 */ /* 0x000fe20000100800 */
[----:B------:R-:W-:-:S03]  /*13470*/  IADD3.X R39, R20, UR11, RZ, P5, !PT ;  /* 0x0000000b14277c10 */ /* 0x000fc6000affe4ff */
[----:B------:R-:W4:Y:S01]  /*13480*/  LDL.LU R32, [R1+0x164] ;  /* 0x0001640001207983 */ /* 0x000f220000300800 */
[----:B------:R-:W-:-:S03]  /*13490*/  SHF.L.U64.HI R39, R15, 0x2, R39 ;  /* 0x000000020f277819 */ /* 0x000fc60000010227 */
[----:B------:R0:W-:Y:S02]  /*134a0*/  STL [R1+0x3ec], R16 ;  /* 0x0003ec1001007387 */ /* 0x0001e40000100800 */
[----:B0-----:R-:W-:Y:S01]  /*134b0*/  IMAD.SHL.U32 R16, R15, 0x4, RZ ;  /* 0x000000040f107824 */ /* 0x001fe200078e00ff */
[----:B------:R-:W-:Y:S02]  /*134c0*/  SEL R15, R50, RZ, !P0 ;  /* 0x000000ff320f7207 */ /* 0x000fe40004000000 */
[----:B------:R-:W4:Y:S03]  /*134d0*/  LDL.LU R50, [R1+0x15c] ;  /* 0x00015c0001327983 */ /* 0x000f260000300800 */
[----:B------:R-:W-:-:S05]  /*134e0*/  FADD R25, R38, R15 ;  /* 0x0000000f26197221 */ /* 0x000fca0000000000 */
[----:B------:R-:W-:Y:S01]  /*134f0*/  STL [R1+0x3dc], R25 ;  /* 0x0003dc1901007387 */ /* 0x000fe20000100800 */
[----:B--2---:R-:W-:-:S03]  /*13500*/  SEL R15, R52, RZ, !P0 ;  /* 0x000000ff340f7207 */ /* 0x004fc60004000000 */
[----:B------:R-:W2:Y:S02]  /*13510*/  LDL.LU R52, [R1+0x160] ;  /* 0x0001600001347983 */ /* 0x000ea40000300800 */
[----:B---3--:R-:W-:Y:S02]  /*13520*/  FADD R15, R49, R15 ;  /* 0x0000000f310f7221 */ /* 0x008fe40000000000 */
[----:B------:R-:W3:Y:S04]  /*13530*/  LDL.LU R49, [R1+0xa8] ;  /* 0x0000a80001317983 */ /* 0x000ee80000300800 */
[----:B------:R4:W-:Y:S02]  /*13540*/  STL [R1+0x3f8], R15 ;  /* 0x0003f80f01007387 */ /* 0x0009e40000100800 */
[----:B----4-:R-:W-:-:S02]  /*13550*/  SEL R15, R61, RZ, !P0 ;  /* 0x000000ff3d0f7207 */ /* 0x010fc40004000000 */
[----:B------:R-:W4:Y:S01]  /*13560*/  LDL.LU R61, [R1+0x94] ;  /* 0x00009400013d7983 */ /* 0x000f220000300800 */
[----:B------:R-:W-:Y:S01]  /*13570*/  USHF.R.U32.HI UR16, URZ, 0x1d, UR29 ;  /* 0x0000001d3f107899 */ /* 0x000fe2000801161d */
[----:B------:R-:W-:Y:S02]  /*13580*/  SEL R30, R30, RZ, !P0 ;  /* 0x000000ff1e1e7207 */ /* 0x000fe40004000000 */
[----:B------:R-:W-:Y:S01]  /*13590*/  IADD3 R28, P5, P6, R12, UR26, R16 ;  /* 0x0000001a0c1c7c10 */ /* 0x000fe2000febe010 */
[----:B------:R-:W-:Y:S01]  /*135a0*/  ULOP3.LUT UR16, UR16, 0x4, URZ, 0xc0, !UPT ;  /* 0x0000000410107892 */ /* 0x000fe2000f8ec03f */
[----:B------:R-:W4:Y:S03]  /*135b0*/  LDL.LU R53, [R1+0x90] ;  /* 0x0000900001357983 */ /* 0x000f260000300800 */
[----:B------:R-:W-:-:S04]  /*135c0*/  UIADD3 UR16, UP0, UR28, UR16, URZ ;  /* 0x000000101c107290 */ /* 0x000fc8000ff1e03f */
[----:B------:R-:W-:Y:S02]  /*135d0*/  UIADD3.X UR28, URZ, UR29, URZ, UP0, !UPT ;  /* 0x0000001d3f1c7290 */ /* 0x000fe400087fe43f */
[----:B------:R-:W-:Y:S01]  /*135e0*/  USHF.L.U32 UR29, UR16, 0x2, URZ ;  /* 0x00000002101d7899 */ /* 0x000fe2000800063f */
[----:B------:R-:W-:Y:S01]  /*135f0*/  FADD R33, R59, R15 ;  /* 0x0000000f3b217221 */ /* 0x000fe20000000000 */
[----:B------:R-:W-:Y:S01]  /*13600*/  IADD3.X R29, R6, UR27, R39, P5, P6 ;  /* 0x0000001b061d7c10 */ /* 0x000fe2000afec427 */
[----:B------:R-:W-:Y:S01]  /*13610*/  FADD R15, R31, R30 ;  /* 0x0000001e1f0f7221 */ /* 0x000fe20000000000 */
[----:B------:R-:W-:Y:S02]  /*13620*/  USHF.L.U64.HI UR16, UR16, 0x2, UR28 ;  /* 0x0000000210107899 */ /* 0x000fe4000801021c */
[----:B------:R-:W-:Y:S01]  /*13630*/  IADD3 R25, P5, R10, UR29, RZ ;  /* 0x0000001d0a197c10 */ /* 0x000fe2000ffbe0ff */
[----:B------:R0:W-:Y:S04]  /*13640*/  STL [R1+0x3fc], R33 ;  /* 0x0003fc2101007387 */ /* 0x0001e80000100800 */
[----:B------:R-:W4:Y:S01]  /*13650*/  LDL.LU R44, [R1+0x7c] ;  /* 0x00007c00012c7983 */ /* 0x000f220000300800 */
[----:B------:R-:W-:-:S03]  /*13660*/  IADD3.X R38, R20, UR16, RZ, P5, !PT ;  /* 0x0000001014267c10 */ /* 0x000fc6000affe4ff */
[----:B------:R1:W-:Y:S01]  /*13670*/  STL [R1+0x3f4], R15 ;  /* 0x0003f40f01007387 */ /* 0x0003e20000100800 */
[----:B------:R-:W-:-:S03]  /*13680*/  SHF.L.U64.HI R38, R25, 0x2, R38 ;  /* 0x0000000219267819 */ /* 0x000fc60000010226 */
[----:B------:R-:W4:Y:S01]  /*13690*/  LDL.LU R55, [R1+0x64] ;  /* 0x0000640001377983 */ /* 0x000f220000300800 */
[----:B0-----:R-:W-:-:S03]  /*136a0*/  SEL R33, R37, RZ, P1 ;  /* 0x000000ff25217207 */ /* 0x001fc60000800000 */
[----:B------:R-:W4:Y:S01]  /*136b0*/  LDL.LU R57, [R1+0x60] ;  /* 0x0000600001397983 */ /* 0x000f220000300800 */
[----:B-1----:R-:W-:-:S03]  /*136c0*/  IMAD.SHL.U32 R15, R25, 0x4, RZ ;  /* 0x00000004190f7824 */ /* 0x002fc600078e00ff */
[----:B------:R-:W4:Y:S02]  /*136d0*/  LDL.LU R59, [R1+0x78] ;  /* 0x00007800013b7983 */ /* 0x000f240000300800 */
[----:B------:R-:W-:Y:S02]  /*136e0*/  IADD3 R30, P5, P6, R12, UR26, R15 ;  /* 0x0000001a0c1e7c10 */ /* 0x000fe4000febe00f */
[----:B------:R-:W4:Y:S02]  /*136f0*/  LDL.LU R37, [R1+0x54] ;  /* 0x0000540001257983 */ /* 0x000f240000300800 */
[----:B------:R-:W-:Y:S02]  /*13700*/  IADD3.X R31, R6, UR27, R38, P5, P6 ;  /* 0x0000001b061f7c10 */ /* 0x000fe4000afec426 */
[----:B------:R-:W-:Y:S02]  /*13710*/  ISETP.NE.AND P6, PT, R2, 0x10, PT ;  /* 0x000000100200780c */ /* 0x000fe40003fc5270 */
[----:B------:R-:W-:-:S02]  /*13720*/  SEL R25, R50, RZ, P3 ;  /* 0x000000ff32197207 */ /* 0x000fc40001800000 */
[----:B------:R-:W4:Y:S09]  /*13730*/  LDL.LU R50, [R1+0x74] ;  /* 0x0000740001327983 */ /* 0x000f320000300800 */
[----:B------:R-:W-:-:S04]  /*13740*/  @P6 SEL R33, R32, RZ, P4 ;  /* 0x000000ff20216207 */ /* 0x000fc80002000000 */
[----:B------:R-:W-:Y:S02]  /*13750*/  SEL R33, R25, R33, !P2 ;  /* 0x0000002119217207 */ /* 0x000fe40005000000 */
[----:B--2---:R-:W-:Y:S02]  /*13760*/  SEL R34, R52, RZ, !P0 ;  /* 0x000000ff34227207 */ /* 0x004fe40004000000 */
[----:B------:R-:W2:Y:S01]  /*13770*/  LDL.LU R52, [R1+0x1a4] ;  /* 0x0001a40001347983 */ /* 0x000ea20000300800 */
[----:B---3--:R-:W-:Y:S02]  /*13780*/  SEL R35, R49, RZ, !P0 ;  /* 0x000000ff31237207 */ /* 0x008fe40004000000 */
[----:B------:R-:W-:-:S05]  /*13790*/  FADD R34, R33, R34 ;  /* 0x0000002221227221 */ /* 0x000fca0000000000 */
[----:B------:R0:W-:Y:S04]  /*137a0*/  STL [R1+0x410], R34 ;  /* 0x0004102201007387 */ /* 0x0001e80000100800 */
[----:B------:R-:W3:Y:S01]  /*137b0*/  LDL.LU R49, [R1+0x170] ;  /* 0x0001700001317983 */ /* 0x000ee20000300800 */
[----:B----4-:R-:W-:-:S05]  /*137c0*/  FADD R33, R61, R35 ;  /* 0x000000233d217221 */ /* 0x010fca0000000000 */
[----:B------:R1:W-:Y:S04]  /*137d0*/  STL [R1+0x404], R33 ;  /* 0x0004042101007387 */ /* 0x0003e80000100800 */
[----:B------:R-:W4:Y:S01]  /*137e0*/  LDL.LU R61, [R1+0x16c] ;  /* 0x00016c00013d7983 */ /* 0x000f220000300800 */
[----:B------:R-:W-:-:S04]  /*137f0*/  USHF.R.U32.HI UR17, URZ, 0x1d, UR15 ;  /* 0x0000001d3f117899 */ /* 0x000fc8000801160f */
[----:B------:R-:W-:-:S04]  /*13800*/  ULOP3.LUT UR17, UR17, 0x4, URZ, 0xc0, !UPT ;  /* 0x0000000411117892 */ /* 0x000fc8000f8ec03f */
[----:B------:R-:W-:-:S04]  /*13810*/  UIADD3 UR14, UP0, UR14, UR17, URZ ;  /* 0x000000110e0e7290 */ /* 0x000fc8000ff1e03f */
[----:B------:R-:W-:Y:S02]  /*13820*/  USHF.L.U32 UR17, UR14, 0x2, URZ ;  /* 0x000000020e117899 */ /* 0x000fe4000800063f */
[----:B------:R-:W-:-:S04]  /*13830*/  UIADD3.X UR15, URZ, UR15, URZ, UP0, !UPT ;  /* 0x0000000f3f0f7290 */ /* 0x000fc800087fe43f */
[----:B------:R-:W-:Y:S01]  /*13840*/  USHF.L.U64.HI UR14, UR14, 0x2, UR15 ;  /* 0x000000020e0e7899 */ /* 0x000fe2000801020f */
[----:B------:R-:W-:-:S05]  /*13850*/  IADD3 R32, P5, R10, UR17, RZ ;  /* 0x000000110a207c10 */ /* 0x000fca000ffbe0ff */
[----:B------:R-:W-:Y:S01]  /*13860*/  IADD3.X R25, R20, UR14, RZ, P5, !PT ;  /* 0x0000000e14197c10 */ /* 0x000fe2000affe4ff */
[C---:B------:R-:W-:Y:S01]  /*13870*/  IMAD.SHL.U32 R41, R32.reuse, 0x4, RZ ;  /* 0x0000000420297824 */ /* 0x040fe200078e00ff */
[----:B------:R-:W-:Y:S02]  /*13880*/  USHF.R.U32.HI UR15, URZ, 0x1d, UR13 ;  /* 0x0000001d3f0f7899 */ /* 0x000fe4000801160d */
[----:B------:R-:W-:Y:S02]  /*13890*/  SHF.L.U64.HI R25, R32, 0x2, R25 ;  /* 0x0000000220197819 */ /* 0x000fe40000010219 */
[----:B------:R-:W-:Y:S01]  /*138a0*/  IADD3 R32, P5, P6, R12, UR26, R41 ;  /* 0x0000001a0c207c10 */ /* 0x000fe2000febe029 */
[----:B------:R-:W-:Y:S01]  /*138b0*/  ULOP3.LUT UR15, UR15, 0x4, URZ, 0xc0, !UPT ;  /* 0x000000040f0f7892 */ /* 0x000fe2000f8ec03f */
[----:B0-----:R-:W-:Y:S02]  /*138c0*/  SEL R34, R53, RZ, !P0 ;  /* 0x000000ff35227207 */ /* 0x001fe40004000000 */
[----:B-1----:R-:W-:-:S02]  /*138d0*/  IADD3.X R33, R6, UR27, R25, P5, P6 ;  /* 0x0000001b06217c10 */ /* 0x002fc4000afec419 */
[----:B------:R-:W-:Y:S01]  /*138e0*/  ISETP.NE.AND P6, PT, R2, 0x10, PT ;  /* 0x000000100200780c */ /* 0x000fe20003fc5270 */
[----:B------:R-:W-:Y:S01]  /*138f0*/  UIADD3 UR12, UP0, UR12, UR15, URZ ;  /* 0x0000000f0c0c7290 */ /* 0x000fe2000ff1e03f */
[----:B------:R-:W-:-:S03]  /*13900*/  FADD R34, R44, R34 ;  /* 0x000000222c227221 */ /* 0x000fc60000000000 */
[----:B------:R-:W-:Y:S02]  /*13910*/  USHF.L.U32 UR15, UR12, 0x2, URZ ;  /* 0x000000020c0f7899 */ /* 0x000fe4000800063f */
[----:B------:R-:W-:Y:S01]  /*13920*/  UIADD3.X UR13, URZ, UR13, URZ, UP0, !UPT ;  /* 0x0000000d3f0d7290 */ /* 0x000fe200087fe43f */
[----:B------:R0:W-:Y:S01]  /*13930*/  STL [R1+0x400], R34 ;  /* 0x0004002201007387 */ /* 0x0001e20000100800 */
[----:B------:R-:W-:Y:S02]  /*13940*/  SEL R36, R59, RZ, !P0 ;  /* 0x000000ff3b247207 */ /* 0x000fe40004000000 */
[----:B------:R-:W-:Y:S01]  /*13950*/  USHF.L.U64.HI UR12, UR12, 0x2, UR13 ;  /* 0x000000020c0c7899 */ /* 0x000fe2000801020d */
[----:B------:R-:W-:Y:S02]  /*13960*/  IADD3 R42, P5, R10, UR15, RZ ;  /* 0x0000000f0a2a7c10 */ /* 0x000fe4000ffbe0ff */
[----:B------:R-:W-:Y:S02]  /*13970*/  SEL R37, R37, RZ, P3 ;  /* 0x000000ff25257207 */ /* 0x000fe40001800000 */
[----:B0-----:R-:W-:-:S02]  /*13980*/  SEL R34, R55, RZ, P1 ;  /* 0x000000ff37227207 */ /* 0x001fc40000800000 */
[----:B------:R-:W-:Y:S01]  /*13990*/  @P6 SEL R34, R57, RZ, P4 ;  /* 0x000000ff39226207 */ /* 0x000fe20002000000 */
[----:B------:R-:W-:Y:S01]  /*139a0*/  FADD R36, R50, R36 ;  /* 0x0000002432247221 */ /* 0x000fe20000000000 */
[C---:B------:R-:W-:Y:S02]  /*139b0*/  IMAD.SHL.U32 R43, R42.reuse, 0x4, RZ ;  /* 0x000000042a2b7824 */ /* 0x040fe400078e00ff */
[----:B------:R-:W-:Y:S01]  /*139c0*/  SEL R34, R37, R34, !P2 ;  /* 0x0000002225227207 */ /* 0x000fe20005000000 */
[----:B------:R-:W-:Y:S01]  /*139d0*/  USHF.R.U32.HI UR13, URZ, 0x1d, UR9 ;  /* 0x0000001d3f0d7899 */ /* 0x000fe20008011609 */
[----:B------:R-:W-:Y:S01]  /*139e0*/  IADD3.X R35, R20, UR12, RZ, P5, !PT ;  /* 0x0000000c14237c10 */ /* 0x000fe2000affe4ff */
[----:B------:R-:W-:Y:S02]  /*139f0*/  STL [R1+0x3e8], R36 ;  /* 0x0003e82401007387 */ /* 0x000fe40000100800 */
[----:B------:R-:W-:Y:S01]  /*13a00*/  ULOP3.LUT UR13, UR13, 0x4, URZ, 0xc0, !UPT ;  /* 0x000000040d0d7892 */ /* 0x000fe2000f8ec03f */
[----:B------:R-:W-:Y:S01]  /*13a10*/  SHF.L.U64.HI R42, R42, 0x2, R35 ;  /* 0x000000022a2a7819 */ /* 0x000fe20000010223 */
[----:B------:R0:W-:Y:S02]  /*13a20*/  STL [R1+0x300], R34 ;  /* 0x0003002201007387 */ /* 0x0001e40000100800 */
[----:B------:R-:W-:-:S02]  /*13a30*/  UIADD3 UR8, UP0, UR8, UR13, URZ ;  /* 0x0000000d08087290 */ /* 0x000fc4000ff1e03f */
[----:B------:R-:W4:Y:S01]  /*13a40*/  LDL.LU R59, [R1+0x70] ;  /* 0x00007000013b7983 */ /* 0x000f220000300800 */
[----:B0-----:R-:W-:-:S04]  /*13a50*/  IADD3 R34, P5, P6, R12, UR26, R43 ;  /* 0x0000001a0c227c10 */ /* 0x001fc8000febe02b */
[----:B------:R-:W-:Y:S02]  /*13a60*/  IADD3.X R35, R6, UR27, R42, P5, P6 ;  /* 0x0000001b06237c10 */ /* 0x000fe4000afec42a */
[----:B------:R-:W-:Y:S01]  /*13a70*/  ISETP.NE.AND P6, PT, R2, 0x10, PT ;  /* 0x000000100200780c */ /* 0x000fe20003fc5270 */
[----:B------:R-:W-:Y:S02]  /*13a80*/  UIADD3.X UR9, URZ, UR9, URZ, UP0, !UPT ;  /* 0x000000093f097290 */ /* 0x000fe400087fe43f */
[----:B------:R-:W-:Y:S02]  /*13a90*/  USHF.L.U32 UR13, UR8, 0x2, URZ ;  /* 0x00000002080d7899 */ /* 0x000fe4000800063f */
[----:B------:R-:W-:-:S04]  /*13aa0*/  USHF.L.U64.HI UR8, UR8, 0x2, UR9 ;  /* 0x0000000208087899 */ /* 0x000fc80008010209 */
[----:B------:R-:W-:-:S04]  /*13ab0*/  IADD3 R45, P5, R10, UR13, RZ ;  /* 0x0000000d0a2d7c10 */ /* 0x000fc8000ffbe0ff */
[----:B------:R-:W-:-:S04]  /*13ac0*/  IADD3.X R44, R20, UR8, RZ, P5, !PT ;  /* 0x00000008142c7c10 */ /* 0x000fc8000affe4ff */
[C---:B------:R-:W-:Y:S01]  /*13ad0*/  SHF.L.U64.HI R44, R45.reuse, 0x2, R44 ;  /* 0x000000022d2c7819 */ /* 0x040fe2000001022c */
[----:B------:R-:W-:Y:S01]  /*13ae0*/  IMAD.SHL.U32 R45, R45, 0x4, RZ ;  /* 0x000000042d2d7824 */ /* 0x000fe200078e00ff */
[----:B--2---:R-:W-:Y:S02]  /*13af0*/  SEL R36, R52, RZ, P1 ;  /* 0x000000ff34247207 */ /* 0x004fe40000800000 */
[----:B------:R-:W2:Y:S01]  /*13b00*/  LDL.LU R52, [R1+0x68] ;  /* 0x0000680001347983 */ /* 0x000ea20000300800 */
[----:B---3--:R-:W-:Y:S02]  /*13b10*/  @P6 SEL R36, R49, RZ, P4 ;  /* 0x000000ff31246207 */ /* 0x008fe40002000000 */
[----:B----4-:R-:W-:-:S04]  /*13b20*/  SEL R37, R61, RZ, P3 ;  /* 0x000000ff3d257207 */ /* 0x010fc80001800000 */
[----:B------:R-:W-:-:S05]  /*13b30*/  SEL R36, R37, R36, !P2 ;  /* 0x0000002425247207 */ /* 0x000fca0005000000 */
[----:B------:R0:W-:Y:S04]  /*13b40*/  STL [R1+0x31c], R36 ;  /* 0x00031c2401007387 */ /* 0x0001e80000100800 */
[----:B------:R-:W3:Y:S01]  /*13b50*/  LDL.LU R61, [R1+0x6c] ;  /* 0x00006c00013d7983 */ /* 0x000ee20000300800 */
[----:B0-----:R-:W-:-:S04]  /*13b60*/  IADD3 R36, P5, P6, R12, UR26, R45 ;  /* 0x0000001a0c247c10 */ /* 0x001fc8000febe02d */
[----:B------:R-:W-:Y:S02]  /*13b70*/  IADD3.X R37, R6, UR27, R44, P5, P6 ;  /* 0x0000001b06257c10 */ /* 0x000fe4000afec42c */
[----:B------:R-:W-:-:S05]  /*13b80*/  IADD3 R26, P5, R26, R19, RZ ;  /* 0x000000131a1a7210 */ /* 0x000fca0007fbe0ff */
[----:B------:R-:W-:-:S05]  /*13b90*/  IMAD.X R27, R27, 0x1, R7, P5 ;  /* 0x000000011b1b7824 */ /* 0x000fca00028e0607 */
[----:B------:R-:W4:Y:S01]  /*13ba0*/  @P3 LDG.E.EL R47, desc[UR18][R26.64] ;  /* 0x000000121a2f3981 */ /* 0x000f22000c2e1900 */
[----:B------:R-:W-:-:S05]  /*13bb0*/  IADD3 R28, P5, R28, R19, RZ ;  /* 0x000000131c1c7210 */ /* 0x000fca0007fbe0ff */
[----:B------:R-:W-:Y:S01]  /*13bc0*/  IMAD.X R29, R29, 0x1, R7, P5 ;  /* 0x000000011d1d7824 */ /* 0x000fe200028e0607 */
[----:B------:R-:W-:Y:S01]  /*13bd0*/  IADD3 R30, P5, R30, R19, RZ ;  /* 0x000000131e1e7210 */ /* 0x000fe20007fbe0ff */
[----:B------:R-:W-:-:S04]  /*13be0*/  USHF.R.U32.HI UR9, URZ, 0x1d, UR7 ;  /* 0x0000001d3f097899 */ /* 0x000fc80008011607 */
[----:B------:R-:W-:Y:S01]  /*13bf0*/  IMAD.X R31, R31, 0x1, R7, P5 ;  /* 0x000000011f1f7824 */ /* 0x000fe200028e0607 */
[----:B------:R-:W-:Y:S01]  /*13c00*/  IADD3 R32, P5, R32, R19, RZ ;  /* 0x0000001320207210 */ /* 0x000fe20007fbe0ff */
[----:B------:R-:W-:-:S04]  /*13c10*/  ULOP3.LUT UR9, UR9, 0x4, URZ, 0xc0, !UPT ;  /* 0x0000000409097892 */ /* 0x000fc8000f8ec03f */
[----:B------:R-:W-:Y:S01]  /*13c20*/  IMAD.X R33, R33, 0x1, R7, P5 ;  /* 0x0000000121217824 */ /* 0x000fe200028e0607 */
[----:B------:R-:W-:Y:S01]  /*13c30*/  IADD3 R34, P5, R34, R19, RZ ;  /* 0x0000001322227210 */ /* 0x000fe20007fbe0ff */
[----:B------:R-:W-:Y:S01]  /*13c40*/  UIADD3 UR6, UP0, UR6, UR9, URZ ;  /* 0x0000000906067290 */ /* 0x000fe2000ff1e03f */
[----:B----4-:R0:W-:Y:S02]  /*13c50*/  STL [R1+0x1c], R47 ;  /* 0x00001c2f01007387 */ /* 0x0101e40000100800 */
[----:B0-----:R-:W-:-:S06]  /*13c60*/  IMAD.MOV.U32 R47, RZ, RZ, RZ ;  /* 0x000000ffff2f7224 */ /* 0x001fcc00078e00ff */
[----:B------:R0:W4:Y:S01]  /*13c70*/  @P3 LDG.E.EL R47, desc[UR18][R28.64] ;  /* 0x000000121c2f3981 */ /* 0x000122000c2e1900 */
[--C-:B------:R-:W-:Y:S01]  /*13c80*/  IMAD.X R35, R35, 0x1, R7.reuse, P5 ;  /* 0x0000000123237824 */ /* 0x100fe200028e0607 */
[----:B------:R-:W-:Y:S01]  /*13c90*/  IADD3 R36, P5, R36, R19, RZ ;  /* 0x0000001324247210 */ /* 0x000fe20007fbe0ff */
[----:B------:R-:W-:Y:S02]  /*13ca0*/  USHF.L.U32 UR9, UR6, 0x2, URZ ;  /* 0x0000000206097899 */ /* 0x000fe4000800063f */
[----:B------:R-:W-:Y:S02]  /*13cb0*/  UIADD3.X UR7, URZ, UR7, URZ, UP0, !UPT ;  /* 0x000000073f077290 */ /* 0x000fe400087fe43f */
[----:B------:R-:W-:Y:S02]  /*13cc0*/  IMAD.X R37, R37, 0x1, R7, P5 ;  /* 0x0000000125257824 */ /* 0x000fe400028e0607 */
[----:B------:R-:W-:Y:S01]  /*13cd0*/  USHF.L.U64.HI UR6, UR6, 0x2, UR7 ;  /* 0x0000000206067899 */ /* 0x000fe20008010207 */
[----:B------:R-:W-:-:S05]  /*13ce0*/  IADD3 R49, P5, R10, UR9, RZ ;  /* 0x000000090a317c10 */ /* 0x000fca000ffbe0ff */
[----:B0-----:R-:W-:Y:S01]  /*13cf0*/  IMAD.SHL.U32 R28, R49, 0x4, RZ ;  /* 0x00000004311c7824 */ /* 0x001fe200078e00ff */
[----:B------:R-:W-:-:S04]  /*13d00*/  IADD3.X R50, R20, UR6, RZ, P5, !PT ;  /* 0x0000000614327c10 */ /* 0x000fc8000affe4ff */
[----:B------:R-:W-:Y:S02]  /*13d10*/  SHF.L.U64.HI R29, R49, 0x2, R50 ;  /* 0x00000002311d7819 */ /* 0x000fe40000010232 */
[----:B------:R-:W-:Y:S01]  /*13d20*/  IADD3 R26, P5, P6, R54, UR24, R28 ;  /* 0x00000018361a7c10 */ /* 0x000fe2000febe01c */
[----:B------:R-:W-:-:S03]  /*13d30*/  IMAD.MOV.U32 R48, RZ, RZ, RZ ;  /* 0x000000ffff307224 */ /* 0x000fc600078e00ff */
[----:B------:R-:W-:Y:S02]  /*13d40*/  IADD3.X R27, R8, UR25, R29, P5, P6 ;  /* 0x00000019081b7c10 */ /* 0x000fe4000afec41d */
[----:B------:R-:W-:Y:S01]  /*13d50*/  ISETP.NE.AND P6, PT, R2, 0x10, PT ;  /* 0x000000100200780c */ /* 0x000fe20003fc5270 */
[----:B------:R0:W3:Y:S01]  /*13d60*/  @P3 LDG.E.EL R48, desc[UR18][R30.64] ;  /* 0x000000121e303981 */ /* 0x0000e2000c2e1900 */
[----:B------:R-:W-:-:S05]  /*13d70*/  IADD3 R26, P5, R26, R9, RZ ;  /* 0x000000091a1a7210 */ /* 0x000fca0007fbe0ff */
[----:B------:R-:W-:Y:S02]  /*13d80*/  IMAD.X R27, R27, 0x1, R21, P5 ;  /* 0x000000011b1b7824 */ /* 0x000fe400028e0615 */
[----:B0-----:R-:W-:Y:S01]  /*13d90*/  IMAD.MOV.U32 R31, RZ, RZ, RZ ;  /* 0x000000ffff1f7224 */ /* 0x001fe200078e00ff */
[----:B------:R-:W-:-:S03]  /*13da0*/  SEL R30, R59, RZ, P1 ;  /* 0x000000ff3b1e7207 */ /* 0x000fc60000800000 */
[----:B--2---:R-:W-:Y:S02]  /*13db0*/  @P6 SEL R30, R52, RZ, P4 ;  /* 0x000000ff341e6207 */ /* 0x004fe40002000000 */
[----:B------:R0:W2:Y:S02]  /*13dc0*/  @P1 LDG.E.EL R31, desc[UR18][R26.64] ;  /* 0x000000121a1f1981 */ /* 0x0000a4000c2e1900 */
[----:B0-----:R-:W-:-:S04]  /*13dd0*/  IADD3 R26, P5, P6, R56, UR22, R28 ;  /* 0x00000016381a7c10 */ /* 0x001fc8000febe01c */
[----:B------:R-:W-:Y:S02]  /*13de0*/  IADD3.X R27, R14, UR23, R29, P5, P6 ;  /* 0x000000170e1b7c10 */ /* 0x000fe4000afec41d */
[----:B------:R-:W-:-:S05]  /*13df0*/  IADD3 R26, P5, R26, R9, RZ ;  /* 0x000000091a1a7210 */ /* 0x000fca0007fbe0ff */
[----:B------:R-:W-:Y:S01]  /*13e00*/  IMAD.X R27, R27, 0x1, R21, P5 ;  /* 0x000000011b1b7824 */ /* 0x000fe200028e0615 */
[----:B----4-:R0:W-:Y:S02]  /*13e10*/  STL [R1+0x18], R47 ;  /* 0x0000182f01007387 */ /* 0x0101e40000100800 */
[----:B0-----:R-:W-:-:S06]  /*13e20*/  IMAD.MOV.U32 R47, RZ, RZ, RZ ;  /* 0x000000ffff2f7224 */ /* 0x001fcc00078e00ff */
[----:B------:R0:W4:Y:S02]  /*13e30*/  @P3 LDG.E.EL R47, desc[UR18][R32.64] ;  /* 0x00000012202f3981 */ /* 0x000124000c2e1900 */
[----:B0-----:R-:W-:-:S06]  /*13e40*/  IMAD.MOV.U32 R33, RZ, RZ, RZ ;  /* 0x000000ffff217224 */ /* 0x001fcc00078e00ff */
[----:B------:R3:W2:Y:S02]  /*13e50*/  @P3 LDG.E.EL R33, desc[UR18][R34.64] ;  /* 0x0000001222213981 */ /* 0x0006a4000c2e1900 */
[----:B---3--:R-:W-:-:S04]  /*13e60*/  SEL R34, R61, RZ, P3 ;  /* 0x000000ff3d227207 */ /* 0x008fc80001800000 */
[----:B------:R-:W-:Y:S01]  /*13e70*/  SEL R34, R34, R30, !P2 ;  /* 0x0000001e22227207 */ /* 0x000fe20005000000 */
[----:B------:R-:W-:-:S06]  /*13e80*/  IMAD.MOV.U32 R30, RZ, RZ, RZ ;  /* 0x000000ffff1e7224 */ /* 0x000fcc00078e00ff */
[----:B------:R0:W3:Y:S02]  /*13e90*/  @P4 LDG.E.EL R30, desc[UR18][R26.64] ;  /* 0x000000121a1e4981 */ /* 0x0000e4000c2e1900 */
[----:B0-----:R-:W-:-:S04]  /*13ea0*/  IADD3 R26, P5, P6, R54, UR24, R15 ;  /* 0x00000018361a7c10 */ /* 0x001fc8000febe00f */
[----:B------:R-:W-:Y:S02]  /*13eb0*/  IADD3.X R27, R8, UR25, R38, P5, P6 ;  /* 0x00000019081b7c10 */ /* 0x000fe4000afec426 */
[----:B------:R-:W-:Y:S01]  /*13ec0*/  IADD3 R26, P5, R26, R9, RZ ;  /* 0x000000091a1a7210 */ /* 0x000fe20007fbe0ff */
[----:B------:R0:W-:Y:S04]  /*13ed0*/  STL [R1+0x2e0], R34 ;  /* 0x0002e02201007387 */ /* 0x0001e80000100800 */
[----:B------:R-:W-:Y:S01]  /*13ee0*/  IMAD.X R27, R27, 0x1, R21, P5 ;  /* 0x000000011b1b7824 */ /* 0x000fe200028e0615 */
[----:B0-----:R-:W-:-:S06]  /*13ef0*/  CS2R R34, SRZ ;  /* 0x0000000000227805 */ /* 0x001fcc000001ff00 */
[----:B------:R0:W2:Y:S02]  /*13f00*/  @P1 LDG.E.EL R34, desc[UR18][R26.64] ;  /* 0x000000121a221981 */ /* 0x0000a4000c2e1900 */
[----:B0-----:R-:W-:-:S04]  /*13f10*/  IADD3 R26, P5, P6, R56, UR22, R15 ;  /* 0x00000016381a7c10 */ /* 0x001fc8000febe00f */
[----:B------:R-:W-:Y:S02]  /*13f20*/  IADD3.X R27, R14, UR23, R38, P5, P6 ;  /* 0x000000170e1b7c10 */ /* 0x000fe4000afec426 */
[----:B------:R-:W-:-:S05]  /*13f30*/  IADD3 R26, P5, R26, R9, RZ ;  /* 0x000000091a1a7210 */ /* 0x000fca0007fbe0ff */
[----:B------:R-:W-:-:S05]  /*13f40*/  IMAD.X R27, R27, 0x1, R21, P5 ;  /* 0x000000011b1b7824 */ /* 0x000fca00028e0615 */
[----:B------:R-:W3:Y:S01]  /*13f50*/  @P4 LDG.E.EL R35, desc[UR18][R26.64] ;  /* 0x000000121a234981 */ /* 0x000ee2000c2e1900 */
[----:B------:R-:W-:Y:S01]  /*13f60*/  IMAD.MOV.U32 R32, RZ, RZ, RZ ;  /* 0x000000ffff207224 */ /* 0x000fe200078e00ff */
[----:B------:R-:W-:-:S05]  /*13f70*/  ISETP.NE.AND P6, PT, R2, 0x10, PT ;  /* 0x000000100200780c */ /* 0x000fca0003fc5270 */
[----:B------:R0:W4:Y:S02]  /*13f80*/  @P3 LDG.E.EL R32, desc[UR18][R36.64] ;  /* 0x0000001224203981 */ /* 0x000124000c2e1900 */
[----:B0-----:R-:W-:Y:S02]  /*13f90*/  SEL R36, R48, RZ, P3 ;  /* 0x000000ff30247207 */ /* 0x001fe40001800000 */
[----:B--2---:R-:W-:Y:S02]  /*13fa0*/  SEL R34, R34, RZ, P1 ;  /* 0x000000ff22227207 */ /* 0x004fe40000800000 */
[----:B---3--:R-:W-:-:S04]  /*13fb0*/  SEL R35, R35, RZ, P4 ;  /* 0x000000ff23237207 */ /* 0x008fc80002000000 */
[----:B------:R-:W-:Y:S02]  /*13fc0*/  @P2 SEL R36, R34, R35, !P6 ;  /* 0x0000002322242207 */ /* 0x000fe40007000000 */
[----:B------:R-:W-:-:S04]  /*13fd0*/  IADD3 R26, P5, P6, R54, UR24, R41 ;  /* 0x00000018361a7c10 */ /* 0x000fc8000febe029 */
[----:B------:R-:W-:Y:S02]  /*13fe0*/  IADD3.X R27, R8, UR25, R25, P5, P6 ;  /* 0x00000019081b7c10 */ /* 0x000fe4000afec419 */
[----:B------:R-:W-:Y:S02]  /*13ff0*/  IADD3 R26, P5, R26, R9, RZ ;  /* 0x000000091a1a7210 */ /* 0x000fe40007fbe0ff */
[----:B------:R-:W-:-:S03]  /*14000*/  CS2R R34, SRZ ;  /* 0x0000000000227805 */ /* 0x000fc6000001ff00 */
[----:B------:R-:W-:-:S05]  /*14010*/  IMAD.X R27, R27, 0x1, R21, P5 ;  /* 0x000000011b1b7824 */ /* 0x000fca00028e0615 */
[----:B------:R0:W2:Y:S02]  /*14020*/  @P1 LDG.E.EL R34, desc[UR18][R26.64] ;  /* 0x000000121a221981 */ /* 0x0000a4000c2e1900 */
[----:B0-----:R-:W-:-:S04]  /*14030*/  IADD3 R26, P5, P6, R56, UR22, R41 ;  /* 0x00000016381a7c10 */ /* 0x001fc8000febe029 */
[----:B------:R-:W-:Y:S02]  /*14040*/  IADD3.X R27, R14, UR23, R25, P5, P6 ;  /* 0x000000170e1b7c10 */ /* 0x000fe4000afec419 */
[----:B------:R-:W-:-:S05]  /*14050*/  IADD3 R26, P5, R26, R9, RZ ;  /* 0x000000091a1a7210 */ /* 0x000fca0007fbe0ff */
[----:B------:R-:W-:-:S05]  /*14060*/  IMAD.X R27, R27, 0x1, R21, P5 ;  /* 0x000000011b1b7824 */ /* 0x000fca00028e0615 */
[----:B------:R-:W3:Y:S01]  /*14070*/  @P4 LDG.E.EL R35, desc[UR18][R26.64] ;  /* 0x000000121a234981 */ /* 0x000ee2000c2e1900 */
[----:B------:R-:W-:-:S03]  /*14080*/  ISETP.NE.AND P6, PT, R2, 0x10, PT ;  /* 0x000000100200780c */ /* 0x000fc60003fc5270 */
[----:B------:R4:W-:Y:S01]  /*14090*/  STL [R1+0x234], R36 ;  /* 0x0002342401007387 */ /* 0x0009e20000100800 */
[----:B------:R-:W-:-:S03]  /*140a0*/  SEL R33, R33, RZ, P3 ;  /* 0x000000ff21217207 */ /* 0x000fc60001800000 */
[----:B------:R-:W3:Y:S01]  /*140b0*/  LDL.LU R61, [R1+0x44] ;  /* 0x00004400013d7983 */ /* 0x000ee20000300800 */
[----:B----4-:R-:W-:Y:S02]  /*140c0*/  SEL R36, R47, RZ, P3 ;  /* 0x000000ff2f247207 */ /* 0x010fe40001800000 */
        /* <DEDUP_REMOVED lines=15> */
[----:B------:R-:W-:Y:S01]  /*141c0*/  STL [R1+0x22c], R36 ;  /* 0x00022c2401007387 */ /* 0x000fe20000100800 */
[----:B--2---:R-:W-:Y:S02]  /*141d0*/  SEL R34, R34, RZ, P1 ;  /* 0x000000ff22227207 */ /* 0x004fe40000800000 */
[----:B---3--:R-:W-:-:S04]  /*141e0*/  SEL R35, R35, RZ, P4 ;  /* 0x000000ff23237207 */ /* 0x008fc80002000000 */
[----:B------:R-:W-:Y:S02]  /*141f0*/  @P2 SEL R33, R34, R35, !P6 ;  /* 0x0000002322212207 */ /* 0x000fe40007000000 */
[----:B------:R-:W-:-:S04]  /*14200*/  IADD3 R26, P5, P6, R54, UR24, R45 ;  /* 0x00000018361a7c10 */ /* 0x000fc8000febe02d */
[----:B------:R-:W-:Y:S02]  /*14210*/  IADD3.X R27, R8, UR25, R44, P5, P6 ;  /* 0x00000019081b7c10 */ /* 0x000fe4000afec42c */
[----:B------:R-:W-:Y:S01]  /*14220*/  IADD3 R26, P5, R26, R9, RZ ;  /* 0x000000091a1a7210 */ /* 0x000fe20007fbe0ff */
[----:B------:R0:W-:Y:S04]  /*14230*/  STL [R1+0x220], R33 ;  /* 0x0002202101007387 */ /* 0x0001e80000100800 */
[----:B------:R-:W-:Y:S02]  /*14240*/  IMAD.X R27, R27, 0x1, R21, P5 ;  /* 0x000000011b1b7824 */ /* 0x000fe400028e0615 */
[----:B0-----:R-:W-:-:S06]  /*14250*/  IMAD.MOV.U32 R33, RZ, RZ, RZ ;  /* 0x000000ffff217224 */ /* 0x001fcc00078e00ff */
[----:B------:R0:W2:Y:S01]  /*14260*/  @P1 LDG.E.EL R33, desc[UR18][R26.64] ;  /* 0x000000121a211981 */ /* 0x0000a2000c2e1900 */
[----:B------:R-:W-:Y:S01]  /*14270*/  IMAD.MOV.U32 R34, RZ, RZ, RZ ;  /* 0x000000ffff227224 */ /* 0x000fe200078e00ff */
[----:B0-----:R-:W-:-:S04]  /*14280*/  IADD3 R26, P5, P6, R56, UR22, R45 ;  /* 0x00000016381a7c10 */ /* 0x001fc8000febe02d */
[----:B------:R-:W-:Y:S02]  /*14290*/  IADD3.X R27, R14, UR23, R44, P5, P6 ;  /* 0x000000170e1b7c10 */ /* 0x000fe4000afec42c */
[----:B------:R-:W-:-:S05]  /*142a0*/  IADD3 R26, P5, R26, R9, RZ ;  /* 0x000000091a1a7210 */ /* 0x000fca0007fbe0ff */
[----:B------:R-:W-:-:S05]  /*142b0*/  IMAD.X R27, R27, 0x1, R21, P5 ;  /* 0x000000011b1b7824 */ /* 0x000fca00028e0615 */
[----:B------:R-:W3:Y:S01]  /*142c0*/  @P4 LDG.E.EL R34, desc[UR18][R26.64] ;  /* 0x000000121a224981 */ /* 0x000ee2000c2e1900 */
[----:B------:R-:W-:Y:S02]  /*142d0*/  ISETP.NE.AND P6, PT, R2, 0x10, PT ;  /* 0x000000100200780c */ /* 0x000fe40003fc5270 */
[----:B------:R-:W-:Y:S02]  /*142e0*/  SEL R32, R32, RZ, P3 ;  /* 0x000000ff20207207 */ /* 0x000fe40001800000 */
[----:B--2---:R-:W-:Y:S02]  /*142f0*/  SEL R33, R33, RZ, P1 ;  /* 0x000000ff21217207 */ /* 0x004fe40000800000 */
[----:B---3--:R-:W-:-:S04]  /*14300*/  SEL R34, R34, RZ, P4 ;  /* 0x000000ff22227207 */ /* 0x008fc80002000000 */
[----:B------:R-:W-:Y:S02]  /*14310*/  @P2 SEL R32, R33, R34, !P6 ;  /* 0x0000002221202207 */ /* 0x000fe40007000000 */
[----:B------:R-:W-:-:S04]  /*14320*/  IADD3 R26, P5, P6, R12, UR26, R28 ;  /* 0x0000001a0c1a7c10 */ /* 0x000fc8000febe01c */
[----:B------:R-:W-:Y:S02]  /*14330*/  IADD3.X R27, R6, UR27, R29, P5, P6 ;  /* 0x0000001b061b7c10 */ /* 0x000fe4000afec41d */
[----:B------:R-:W-:Y:S02]  /*14340*/  ISETP.NE.AND P6, PT, R2, 0x10, PT ;  /* 0x000000100200780c */ /* 0x000fe40003fc5270 */
[----:B------:R-:W-:Y:S01]  /*14350*/  IADD3 R26, P5, R26, R19, RZ ;  /* 0x000000131a1a7210 */ /* 0x000fe20007fbe0ff */
[----:B------:R0:W-:Y:S04]  /*14360*/  STL [R1+0x228], R32 ;  /* 0x0002282001007387 */ /* 0x0001e80000100800 */
[----:B------:R-:W-:Y:S01]  /*14370*/  IMAD.X R27, R27, 0x1, R7, P5 ;  /* 0x000000011b1b7824 */ /* 0x000fe200028e0607 */
[----:B------:R-:W-:Y:S01]  /*14380*/  SEL R33, R61, RZ, P1 ;  /* 0x000000ff3d217207 */ /* 0x000fe20000800000 */
[----:B0-----:R-:W-:-:S04]  /*14390*/  IMAD.MOV.U32 R32, RZ, RZ, RZ ;  /* 0x000000ffff207224 */ /* 0x001fc800078e00ff */
[----:B------:R-:W-:Y:S02]  /*143a0*/  @P6 SEL R33, R5, RZ, P4 ;  /* 0x000000ff05216207 */ /* 0x000fe40002000000 */
[----:B------:R0:W2:Y:S01]  /*143b0*/  @P3 LDG.E.EL R32, desc[UR18][R26.64] ;  /* 0x000000121a203981 */ /* 0x0000a2000c2e1900 */
[----:B------:R-:W-:Y:S02]  /*143c0*/  SEL R34, R0, RZ, P3 ;  /* 0x000000ff00227207 */ /* 0x000fe40001800000 */
[----:B0-----:R-:W-:-:S04]  /*143d0*/  IADD3 R26, P5, P6, R54, UR24, R17 ;  /* 0x00000018361a7c10 */ /* 0x001fc8000febe011 */
[----:B------:R-:W-:Y:S02]  /*143e0*/  IADD3.X R27, R8, UR25, R40, P5, P6 ;  /* 0x00000019081b7c10 */ /* 0x000fe4000afec428 */
[----:B------:R-:W-:Y:S01]  /*143f0*/  IADD3 R26, P5, R26, R9, RZ ;  /* 0x000000091a1a7210 */ /* 0x000fe20007fbe0ff */
[----:B------:R-:W-:-:S04]  /*14400*/  IMAD.MOV.U32 R0, RZ, RZ, RZ ;  /* 0x000000ffff007224 */ /* 0x000fc800078e00ff */
[----:B------:R-:W-:-:S05]  /*14410*/  IMAD.X R27, R27, 0x1, R21, P5 ;  /* 0x000000011b1b7824 */ /* 0x000fca00028e0615 */
[----:B------:R0:W3:Y:S01]  /*14420*/  @P1 LDG.E.EL R0, desc[UR18][R26.64] ;  /* 0x000000121a001981 */ /* 0x0000e2000c2e1900 */
[----:B------:R-:W-:-:S05]  /*14430*/  SEL R5, R34, R33, !P2 ;  /* 0x0000002122057207 */ /* 0x000fca0005000000 */
[----:B------:R1:W-:Y:S01]  /*14440*/  STL [R1+0x2a8], R5 ;  /* 0x0002a80501007387 */ /* 0x0003e20000100800 */
[----:B0-----:R-:W-:-:S04]  /*14450*/  IADD3 R26, P5, P6, R56, UR22, R17 ;  /* 0x00000016381a7c10 */ /* 0x001fc8000febe011 */
[--C-:B------:R-:W-:Y:S02]  /*14460*/  IADD3.X R27, R14, UR23, R40.reuse, P5, P6 ;  /* 0x000000170e1b7c10 */ /* 0x100fe4000afec428 */
[----:B-1----:R-:W-:Y:S01]  /*14470*/  IADD3 R5, P5, P6, R3, UR20, R17 ;  /* 0x0000001403057c10 */ /* 0x002fe2000febe011 */
[----:B---3--:R0:W-:Y:S04]  /*14480*/  STL [R1+0x14], R0 ;  /* 0x0000140001007387 */ /* 0x0081e80000100800 */
[----:B------:R-:W-:Y:S01]  /*14490*/  STL [R1+0x284], R5 ;  /* 0x0002840501007387 */ /* 0x000fe20000100800 */
[----:B0-----:R-:W-:Y:S02]  /*144a0*/  IADD3.X R0, R4, UR21, R40, P5, P6 ;  /* 0x0000001504007c10 */ /* 0x001fe4000afec428 */
[----:B------:R-:W-:-:S03]  /*144b0*/  IADD3 R26, P5, R26, R9, RZ ;  /* 0x000000091a1a7210 */ /* 0x000fc60007fbe0ff */
[----:B------:R0:W-:Y:S02]  /*144c0*/  STL [R1+0x288], R0 ;  /* 0x0002880001007387 */ /* 0x0001e40000100800 */
[----:B------:R-:W-:Y:S02]  /*144d0*/  IMAD.X R27, R27, 0x1, R21, P5 ;  /* 0x000000011b1b7824 */ /* 0x000fe400028e0615 */
[----:B0-----:R-:W-:-:S06]  /*144e0*/  IMAD.MOV.U32 R0, RZ, RZ, RZ ;  /* 0x000000ffff007224 */ /* 0x001fcc00078e00ff */
[----:B------:R0:W3:Y:S01]  /*144f0*/  @P4 LDG.E.EL R0, desc[UR18][R26.64] ;  /* 0x000000121a004981 */ /* 0x0000e2000c2e1900 */
[----:B------:R-:W-:Y:S02]  /*14500*/  ISETP.NE.AND P6, PT, R2, 0x10, PT ;  /* 0x000000100200780c */ /* 0x000fe40003fc5270 */
[----:B------:R-:W-:-:S11]  /*14510*/  SEL R60, R60, RZ, P1 ;  /* 0x000000ff3c3c7207 */ /* 0x000fd60000800000 */
[----:B------:R-:W-:Y:S02]  /*14520*/  @P6 SEL R60, R58, RZ, P4 ;  /* 0x000000ff3a3c6207 */ /* 0x000fe40002000000 */
[----:B0-----:R-:W-:-:S04]  /*14530*/  IADD3 R26, P5, P6, R54, UR24, R16 ;  /* 0x00000018361a7c10 */ /* 0x001fc8000febe010 */
[----:B------:R-:W-:Y:S02]  /*14540*/  IADD3.X R17, R8, UR25, R39, P5, P6 ;  /* 0x0000001908117c10 */ /* 0x000fe4000afec427 */
[----:B------:R-:W-:-:S05]  /*14550*/  IADD3 R26, P5, R26, R9, RZ ;  /* 0x000000091a1a7210 */ /* 0x000fca0007fbe0ff */
[----:B------:R-:W-:Y:S01]  /*14560*/  IMAD.X R27, R17, 0x1, R21, P5 ;  /* 0x00000001111b7824 */ /* 0x000fe200028e0615 */
[----:B------:R-:W-:-:S04]  /*14570*/  SEL R46, R46, RZ, P3 ;  /* 0x000000ff2e2e7207 */ /* 0x000fc80001800000 */
[----:B------:R-:W-:Y:S01]  /*14580*/  SEL R5, R46, R60, !P2 ;  /* 0x0000003c2e057207 */ /* 0x000fe20005000000 */
[----:B---3--:R0:W-:Y:S02]  /*14590*/  STL [R1+0xc], R0 ;  /* 0x00000c0001007387 */ /* 0x0081e40000100800 */
[----:B0-----:R-:W-:-:S06]  /*145a0*/  IMAD.MOV.U32 R0, RZ, RZ, RZ ;  /* 0x000000ffff007224 */ /* 0x001fcc00078e00ff */
[----:B------:R0:W3:Y:S02]  /*145b0*/  @P1 LDG.E.EL R0, desc[UR18][R26.64] ;  /* 0x000000121a001981 */ /* 0x0000e4000c2e1900 */
[----:B0-----:R-:W-:-:S04]  /*145c0*/  IADD3 R26, P5, P6, R56, UR22, R16 ;  /* 0x00000016381a7c10 */ /* 0x001fc8000febe010 */
[----:B------:R-:W-:Y:S02]  /*145d0*/  IADD3.X R17, R14, UR23, R39, P5, P6 ;  /* 0x000000170e117c10 */ /* 0x000fe4000afec427 */
[----:B------:R-:W-:Y:S01]  /*145e0*/  IADD3 R26, P5, R26, R9, RZ ;  /* 0x000000091a1a7210 */ /* 0x000fe20007fbe0ff */
[----:B------:R0:W-:Y:S04]  /*145f0*/  STL [R1+0x2b8], R5 ;  /* 0x0002b80501007387 */ /* 0x0001e80000100800 */
[----:B------:R-:W-:Y:S02]  /*14600*/  IMAD.X R27, R17, 0x1, R21, P5 ;  /* 0x00000001111b7824 */ /* 0x000fe400028e0615 */
[----:B0-----:R-:W-:-:S06]  /*14610*/  IMAD.MOV.U32 R5, RZ, RZ, RZ ;  /* 0x000000ffff057224 */ /* 0x001fcc00078e00ff */
[----:B------:R0:W4:Y:S01]  /*14620*/  @P4 LDG.E.EL R5, desc[UR18][R26.64] ;  /* 0x000000121a054981 */ /* 0x000122000c2e1900 */
[----:B------:R-:W-:Y:S02]  /*14630*/  ISETP.NE.AND P6, PT, R2, 0x10, PT ;  /* 0x000000100200780c */ /* 0x000fe40003fc5270 */
[----:B------:R-:W-:Y:S02]  /*14640*/  SEL R31, R31, RZ, P1 ;  /* 0x000000ff1f1f7207 */ /* 0x000fe40000800000 */
[----:B--2---:R-:W-:-:S09]  /*14650*/  SEL R32, R32, RZ, P3 ;  /* 0x000000ff20207207 */ /* 0x004fd20001800000 */
[----:B------:R-:W-:Y:S02]  /*14660*/  @P6 SEL R31, R30, RZ, P4 ;  /* 0x000000ff1e1f6207 */ /* 0x000fe40002000000 */
[----:B------:R-:W-:-:S04]  /*14670*/  IADD3 R30, P5, R13, UR30, RZ ;  /* 0x0000001e0d1e7c10 */ /* 0x000fc8000ffbe0ff */
[----:B0-----:R-:W-:Y:S01]  /*14680*/  IADD3.X R26, R24, UR10, RZ, P5, !PT ;  /* 0x0000000a181a7c10 */ /* 0x001fe2000affe4ff */
[----:B---3--:R0:W-:Y:S02]  /*14690*/  STL [R1+0x10], R0 ;  /* 0x0000100001007387 */ /* 0x0081e40000100800 */
[----:B0-----:R-:W0:Y:S02]  /*146a0*/  S2R R0, SR_TID.X ;  /* 0x0000000000007919 */ /* 0x001e240000002100 */
[----:B0-----:R-:W-:-:S04]  /*146b0*/  SHF.R.U32.HI R0, RZ, 0x6, R0 ;  /* 0x00000006ff007819 */ /* 0x001fc80000011600 */
[----:B------:R-:W-:-:S04]  /*146c0*/  SGXT.U32 R0, R0, 0x3 ;  /* 0x000000030000781a */ /* 0x000fc80000000000 */
[----:B------:R-:W-:-:S05]  /*146d0*/  I2FP.F32.U32 R17, R0 ;  /* 0x0000000000117245 */ /* 0x000fca0000201000 */
[----:B------:R-:W-:-:S04]  /*146e0*/  FMUL R17, R17, 0.42857143282890319824 ;  /* 0x3edb6db711117820 */ /* 0x000fc80000400000 */
[----:B------:R-:W0:Y:S01]  /*146f0*/  FRND.FTZ.FLOOR R57, R17 ;  /* 0x0000001100397307 */ /* 0x000e220000215000 */
[----:B------:R-:W-:Y:S01]  /*14700*/  SEL R0, R32, R31, !P2 ;  /* 0x0000001f20007207 */ /* 0x000fe20005000000 */
[----:B0-----:R-:W-:Y:S01]  /*14710*/  FADD R57, R17, -R57 ;  /* 0x8000003911397221 */ /* 0x001fe20000000000 */
[C---:B------:R-:W-:Y:S01]  /*14720*/  IMAD.SHL.U32 R17, R30.reuse, 0x4, RZ ;  /* 0x000000041e117824 */ /* 0x040fe200078e00ff */
[----:B------:R-:W-:-:S04]  /*14730*/  SHF.L.U64.HI R30, R30, 0x2, R26 ;  /* 0x000000021e1e7819 */ /* 0x000fc8000001021a */
[----:B------:R-:W-:Y:S01]  /*14740*/  IADD3 R26, P5, P6, R12, UR26, R17 ;  /* 0x0000001a0c1a7c10 */ /* 0x000fe2000febe011 */
[----:B------:R-:W-:Y:S03]  /*14750*/  STL [R1+0x2e8], R0 ;  /* 0x0002e80001007387 */ /* 0x000fe60000100800 */
[----:B------:R-:W-:Y:S02]  /*14760*/  IADD3.X R27, R6, UR27, R30, P5, P6 ;  /* 0x0000001b061b7c10 */ /* 0x000fe4000afec41e */
[----:B------:R-:W-:Y:S01]  /*14770*/  IADD3 R26, P5, R26, R19, RZ ;  /* 0x000000131a1a7210 */ /* 0x000fe20007fbe0ff */
[----:B------:R-:W-:Y:S04]  /*14780*/  STL [R1+0x730], R57 ;  /* 0x0007303901007387 */ /* 0x000fe80000100800 */
[----:B----4-:R0:W-:Y:S01]  /*14790*/  STL [R1+0x8], R5 ;  /* 0x0000080501007387 */ /* 0x0101e20000100800 */
[----:B------:R-:W-:-:S02]  /*147a0*/  IMAD.X R27, R27, 0x1, R7, P5 ;  /* 0x000000011b1b7824 */ /* 0x000fc400028e0607 */
[----:B0-----:R-:W-:-:S06]  /*147b0*/  IMAD.MOV.U32 R5, RZ, RZ, RZ ;  /* 0x000000ffff057224 */ /* 0x001fcc00078e00ff */
[----:B------:R0:W2:Y:S01]  /*147c0*/  @P3 LDG.E.EL R5, desc[UR18][R26.64] ;  /* 0x000000121a053981 */ /* 0x0000a2000c2e1900 */
[----:B------:R-:W-:Y:S01]  /*147d0*/  IMAD.MOV.U32 R0, RZ, RZ, RZ ;  /* 0x000000ffff007224 */ /* 0x000fe200078e00ff */
[----:B0-----:R-:W-:-:S04]  /*147e0*/  IADD3 R26, P5, P6, R54, UR24, R17 ;  /* 0x00000018361a7c10 */ /* 0x001fc8000febe011 */
[----:B------:R-:W-:Y:S02]  /*147f0*/  IADD3.X R27, R8, UR25, R30, P5, P6 ;  /* 0x00000019081b7c10 */ /* 0x000fe4000afec41e */
[----:B------:R-:W-:-:S05]  /*14800*/  IADD3 R26, P5, R26, R9, RZ ;  /* 0x000000091a1a7210 */ /* 0x000fca0007fbe0ff */
[----:B------:R-:W-:-:S05]  /*14810*/  IMAD.X R27, R27, 0x1, R21, P5 ;  /* 0x000000011b1b7824 */ /* 0x000fca00028e0615 */
[----:B------:R0:W3:Y:S02]  /*14820*/  @P1 LDG.E.EL R0, desc[UR18][R26.64] ;  /* 0x000000121a001981 */ /* 0x0000e4000c2e1900 */
[----:B0-----:R-:W-:-:S04]  /*14830*/  IADD3 R27, P5, P6, R56, UR22, R17 ;  /* 0x00000016381b7c10 */ /* 0x001fc8000febe011 */
[--C-:B------:R-:W-:Y:S02]  /*14840*/  IADD3.X R26, R14, UR23, R30.reuse, P5, P6 ;  /* 0x000000170e1a7c10 */ /* 0x100fe4000afec41e */
[C---:B------:R-:W-:Y:S01]  /*14850*/  IADD3 R17, P5, P6, R3.reuse, UR20, R17 ;  /* 0x0000001403117c10 */ /* 0x040fe2000febe011 */
[----:B------:R-:W-:Y:S01]  /*14860*/  IMAD.MOV.U32 R61, RZ, RZ, RZ ;  /* 0x000000ffff3d7224 */ /* 0x000fe200078e00ff */
[----:B---3--:R0:W-:Y:S04]  /*14870*/  STL [R1], R0 ;  /* 0x0000000001007387 */ /* 0x0081e80000100800 */
[----:B------:R1:W-:Y:S01]  /*14880*/  STL [R1+0x248], R17 ;  /* 0x0002481101007387 */ /* 0x0003e20000100800 */
[----:B0-----:R-:W-:Y:S02]  /*14890*/  IADD3.X R0, R4, UR21, R30, P5, P6 ;  /* 0x0000001504007c10 */ /* 0x001fe4000afec41e */
[----:B------:R-:W-:-:S03]  /*148a0*/  IADD3 R16, P5, P6, R3, UR20, R16 ;  /* 0x0000001403107c10 */ /* 0x000fc6000febe010 */
[----:B------:R0:W-:Y:S01]  /*148b0*/  STL [R1+0x24c], R0 ;  /* 0x00024c0001007387 */ /* 0x0001e20000100800 */
[----:B-1----:R-:W-:-:S03]  /*148c0*/  IADD3.X R17, R4, UR21, R39, P5, P6 ;  /* 0x0000001504117c10 */ /* 0x002fc6000afec427 */
        /* <DEDUP_REMOVED lines=19> */
[----:B0-----:R-:W-:Y:S02]  /*14a00*/  IADD3.X R0, R4, UR21, R29, P5, P6 ;  /* 0x0000001504007c10 */ /* 0x001fe4000afec41d */
[----:B-1----:R-:W-:-:S05]  /*14a10*/  IADD3 R16, P5, R27, R9, RZ ;  /* 0x000000091b107210 */ /* 0x002fca0007fbe0ff */
[----:B------:R-:W-:Y:S01]  /*14a20*/  IMAD.X R17, R26, 0x1, R21, P5 ;  /* 0x000000011a117824 */ /* 0x000fe200028e0615 */
[----:B------:R0:W-:Y:S04]  /*14a30*/  STL [R1+0x28c], R15 ;  /* 0x00028c0f01007387 */ /* 0x0001e80000100800 */
[----:B------:R1:W3:Y:S02]  /*14a40*/  @P4 LDG.E.EL R61, desc[UR18][R16.64] ;  /* 0x00000012103d4981 */ /* 0x0002e4000c2e1900 */
[----:B-1----:R-:W-:-:S04]  /*14a50*/  IADD3 R16, P5, R13, UR29, RZ ;  /* 0x0000001d0d107c10 */ /* 0x002fc8000ffbe0ff */
[----:B0-----:R-:W-:-:S04]  /*14a60*/  IADD3.X R15, R24, UR16, RZ, P5, !PT ;  /* 0x00000010180f7c10 */ /* 0x001fc8000affe4ff */
[C---:B------:R-:W-:Y:S01]  /*14a70*/  SHF.L.U64.HI R15, R16.reuse, 0x2, R15 ;  /* 0x00000002100f7819 */ /* 0x040fe2000001020f */
[----:B------:R-:W-:-:S05]  /*14a80*/  IMAD.SHL.U32 R16, R16, 0x4, RZ ;  /* 0x0000000410107824 */ /* 0x000fca00078e00ff */
[----:B------:R-:W-:-:S04]  /*14a90*/  IADD3 R26, P5, P6, R12, UR26, R16 ;  /* 0x0000001a0c1a7c10 */ /* 0x000fc8000febe010 */
[----:B------:R-:W-:Y:S02]  /*14aa0*/  IADD3.X R17, R6, UR27, R15, P5, P6 ;  /* 0x0000001b06117c10 */ /* 0x000fe4000afec40f */
[----:B------:R-:W-:-:S05]  /*14ab0*/  IADD3 R26, P5, R26, R19, RZ ;  /* 0x000000131a1a7210 */ /* 0x000fca0007fbe0ff */
[----:B------:R-:W-:Y:S02]  /*14ac0*/  IMAD.X R27, R17, 0x1, R7, P5 ;  /* 0x00000001111b7824 */ /* 0x000fe400028e0607 */
[----:B------:R-:W-:-:S06]  /*14ad0*/  IMAD.MOV.U32 R17, RZ, RZ, RZ ;  /* 0x000000ffff117224 */ /* 0x000fcc00078e00ff */
[----:B------:R0:W4:Y:S02]  /*14ae0*/  @P3 LDG.E.EL R17, desc[UR18][R26.64] ;  /* 0x000000121a113981 */ /* 0x000124000c2e1900 */
[----:B0-----:R-:W-:-:S04]  /*14af0*/  IADD3 R26, P5, P6, R54, UR24, R16 ;  /* 0x00000018361a7c10 */ /* 0x001fc8000febe010 */
[----:B------:R-:W-:Y:S02]  /*14b00*/  IADD3.X R25, R8, UR25, R15, P5, P6 ;  /* 0x0000001908197c10 */ /* 0x000fe4000afec40f */
[----:B------:R-:W-:-:S05]  /*14b10*/  IADD3 R26, P5, R26, R9, RZ ;  /* 0x000000091a1a7210 */ /* 0x000fca0007fbe0ff */
[----:B------:R-:W-:Y:S02]  /*14b20*/  IMAD.X R27, R25, 0x1, R21, P5 ;  /* 0x00000001191b7824 */ /* 0x000fe400028e0615 */
[----:B------:R-:W-:-:S06]  /*14b30*/  IMAD.MOV.U32 R25, RZ, RZ, RZ ;  /* 0x000000ffff197224 */ /* 0x000fcc00078e00ff */
[----:B------:R0:W2:Y:S01]  /*14b40*/  @P1 LDG.E.EL R25, desc[UR18][R26.64] ;  /* 0x000000121a191981 */ /* 0x0000a2000c2e1900 */
[----:B------:R-:W-:Y:S01]  /*14b50*/  IMAD.MOV.U32 R28, RZ, RZ, RZ ;  /* 0x000000ffff1c7224 */ /* 0x000fe200078e00ff */
[----:B0-----:R-:W-:-:S04]  /*14b60*/  IADD3 R26, P5, P6, R56, UR22, R16 ;  /* 0x00000016381a7c10 */ /* 0x001fc8000febe010 */
[----:B------:R-:W-:Y:S02]  /*14b70*/  IADD3.X R27, R14, UR23, R15, P5, P6 ;  /* 0x000000170e1b7c10 */ /* 0x000fe4000afec40f */
[----:B------:R-:W-:-:S05]  /*14b80*/  IADD3 R26, P5, R26, R9, RZ ;  /* 0x000000091a1a7210 */ /* 0x000fca0007fbe0ff */
[----:B------:R-:W-:-:S05]  /*14b90*/  IMAD.X R27, R27, 0x1, R21, P5 ;  /* 0x000000011b1b7824 */ /* 0x000fca00028e0615 */
[----:B------:R-:W3:Y:S01]  /*14ba0*/  @P4 LDG.E.EL R28, desc[UR18][R26.64] ;  /* 0x000000121a1c4981 */ /* 0x000ee2000c2e1900 */
[----:B------:R-:W-:-:S03]  /*14bb0*/  ISETP.NE.AND P6, PT, R2, 0x10, PT ;  /* 0x000000100200780c */ /* 0x000fc60003fc5270 */
[----:B------:R4:W-:Y:S01]  /*14bc0*/  STL [R1+0x290], R0 ;  /* 0x0002900001007387 */ /* 0x0009e20000100800 */
[----:B------:R-:W-:Y:S01]  /*14bd0*/  IMAD.MOV.U32 R30, RZ, RZ, RZ ;  /* 0x000000ffff1e7224 */ /* 0x000fe200078e00ff */
[----:B----4-:R-:W-:Y:S02]  /*14be0*/  SEL R0, R17, RZ, P3 ;  /* 0x000000ff11007207 */ /* 0x010fe40001800000 */
[----:B--2---:R-:W-:Y:S02]  /*14bf0*/  SEL R25, R25, RZ, P1 ;  /* 0x000000ff19197207 */ /* 0x004fe40000800000 */
[----:B---3--:R-:W-:-:S04]  /*14c00*/  SEL R28, R28, RZ, P4 ;  /* 0x000000ff1c1c7207 */ /* 0x008fc80002000000 */
[----:B------:R-:W-:Y:S02]  /*14c10*/  @P2 SEL R0, R25, R28, !P6 ;  /* 0x0000001c19002207 */ /* 0x000fe40007000000 */
[----:B------:R-:W-:-:S04]  /*14c20*/  IADD3 R25, P5, R13, UR17, RZ ;  /* 0x000000110d197c10 */ /* 0x000fc8000ffbe0ff */
[----:B------:R-:W-:-:S04]  /*14c30*/  IADD3.X R17, R24, UR14, RZ, P5, !PT ;  /* 0x0000000e18117c10 */ /* 0x000fc8000affe4ff */
[C---:B------:R-:W-:Y:S01]  /*14c40*/  SHF.L.U64.HI R17, R25.reuse, 0x2, R17 ;  /* 0x0000000219117819 */ /* 0x040fe20000010211 */
[----:B------:R-:W-:-:S05]  /*14c50*/  IMAD.SHL.U32 R25, R25, 0x4, RZ ;  /* 0x0000000419197824 */ /* 0x000fca00078e00ff */
        /* <DEDUP_REMOVED lines=10> */
[----:B------:R0:W3:Y:S02]  /*14d00*/  @P1 LDG.E.EL R29, desc[UR18][R26.64] ;  /* 0x000000121a1d1981 */ /* 0x0000e4000c2e1900 */
[----:B0-----:R-:W-:-:S04]  /*14d10*/  IADD3 R26, P5, P6, R56, UR22, R25 ;  /* 0x00000016381a7c10 */ /* 0x001fc8000febe019 */
[----:B------:R-:W-:Y:S02]  /*14d20*/  IADD3.X R27, R14, UR23, R17, P5, P6 ;  /* 0x000000170e1b7c10 */ /* 0x000fe4000afec411 */
[----:B------:R-:W-:-:S05]  /*14d30*/  IADD3 R26, P5, R26, R9, RZ ;  /* 0x000000091a1a7210 */ /* 0x000fca0007fbe0ff */
[----:B------:R-:W-:-:S05]  /*14d40*/  IMAD.X R27, R27, 0x1, R21, P5 ;  /* 0x000000011b1b7824 */ /* 0x000fca00028e0615 */
[----:B------:R-:W4:Y:S01]  /*14d50*/  @P4 LDG.E.EL R30, desc[UR18][R26.64] ;  /* 0x000000121a1e4981 */ /* 0x000f22000c2e1900 */
[----:B------:R-:W-:-:S03]  /*14d60*/  ISETP.NE.AND P6, PT, R2, 0x10, PT ;  /* 0x000000100200780c */ /* 0x000fc60003fc5270 */
[----:B------:R-:W-:Y:S01]  /*14d70*/  STL [R1+0x6d4], R0 ;  /* 0x0006d40001007387 */ /* 0x000fe20000100800 */
[----:B------:R-:W-:Y:S01]  /*14d80*/  IMAD.MOV.U32 R32, RZ, RZ, RZ ;  /* 0x000000ffff207224 */ /* 0x000fe200078e00ff */
[----:B--2---:R-:W-:Y:S02]  /*14d90*/  SEL R31, R28, RZ, P3 ;  /* 0x000000ff1c1f7207 */ /* 0x004fe40001800000 */
[----:B---3--:R-:W-:Y:S02]  /*14da0*/  SEL R29, R29, RZ, P1 ;  /* 0x000000ff1d1d7207 */ /* 0x008fe40000800000 */
[----:B----4-:R-:W-:-:S04]  /*14db0*/  SEL R30, R30, RZ, P4 ;  /* 0x000000ff1e1e7207 */ /* 0x010fc80002000000 */
[----:B------:R-:W-:Y:S02]  /*14dc0*/  @P2 SEL R31, R29, R30, !P6 ;  /* 0x0000001e1d1f2207 */ /* 0x000fe40007000000 */
[----:B------:R-:W-:-:S04]  /*14dd0*/  IADD3 R29, P5, R13, UR15, RZ ;  /* 0x0000000f0d1d7c10 */ /* 0x000fc8000ffbe0ff */
[----:B------:R-:W-:-:S04]  /*14de0*/  IADD3.X R28, R24, UR12, RZ, P5, !PT ;  /* 0x0000000c181c7c10 */ /* 0x000fc8000affe4ff */
[C---:B------:R-:W-:Y:S01]  /*14df0*/  SHF.L.U64.HI R28, R29.reuse, 0x2, R28 ;  /* 0x000000021d1c7819 */ /* 0x040fe2000001021c */
[----:B------:R-:W-:-:S05]  /*14e00*/  IMAD.SHL.U32 R29, R29, 0x4, RZ ;  /* 0x000000041d1d7824 */ /* 0x000fca00078e00ff */
[----:B------:R-:W-:-:S04]  /*14e10*/  IADD3 R26, P5, P6, R12, UR26, R29 ;  /* 0x0000001a0c1a7c10 */ /* 0x000fc8000febe01d */
        /* <DEDUP_REMOVED lines=16> */
[----:B------:R-:W-:Y:S01]  /*14f20*/  ISETP.NE.AND P6, PT, R2, 0x10, PT ;  /* 0x000000100200780c */ /* 0x000fe20003fc5270 */
        /* <DEDUP_REMOVED lines=25> */
[----:B------:R-:W-:-:S04]  /*150c0*/  USHF.R.U32.HI UR7, URZ, 0x1d, UR5 ;  /* 0x0000001d3f077899 */ /* 0x000fc80008011605 */
[----:B------:R-:W-:-:S04]  /*150d0*/  ULOP3.LUT UR7, UR7, 0x4, URZ, 0xc0, !UPT ;  /* 0x0000000407077892 */ /* 0x000fc8000f8ec03f */
[----:B------:R-:W-:-:S04]  /*150e0*/  UIADD3 UR4, UP0, UR4, UR7, URZ ;  /* 0x0000000704047290 */ /* 0x000fc8000ff1e03f */
[----:B------:R-:W-:Y:S01]  /*150f0*/  UIADD3.X UR5, URZ, UR5, URZ, UP0, !UPT ;  /* 0x000000053f057290 */ /* 0x000fe200087fe43f */
[----:B------:R-:W-:-:S03]  /*15100*/  ISETP.NE.AND P6, PT, R2, 0x10, PT ;  /* 0x000000100200780c */ /* 0x000fc60003fc5270 */
[----:B------:R-:W-:Y:S02]  /*15110*/  USHF.L.U64.HI UR5, UR4, 0x2, UR5 ;  /* 0x0000000204057899 */ /* 0x000fe40008010205 */
[----:B------:R-:W-:Y:S01]  /*15120*/  USHF.L.U32 UR4, UR4, 0x2, URZ ;  /* 0x0000000204047899 */ /* 0x000fe2000800063f */
[----:B------:R2:W-:Y:S01]  /*15130*/  STL [R1+0x254], R0 ;  /* 0x0002540001007387 */ /* 0x0005e20000100800 */
        /* <DEDUP_REMOVED lines=26> */
[----:B------:R2:W-:Y:S02]  /*152e0*/  STL [R1+0x244], R0 ;  /* 0x0002440001007387 */ /* 0x0005e40000100800 */
        /* <DEDUP_REMOVED lines=19> */
[----:B------:R-:W-:Y:S02]  /*15420*/  ISETP.NE.AND P6, PT, R2, 0x10, PT ;  /* 0x000000100200780c */ /* 0x000fe40003fc5270 */
[----:B--2---:R-:W-:-:S11]  /*15430*/  SEL R36, R36, RZ, P1 ;  /* 0x000000ff24247207 */ /* 0x004fd60000800000 */
[----:B---3--:R-:W-:Y:S02]  /*15440*/  @P6 SEL R36, R37, RZ, P4 ;  /* 0x000000ff25246207 */ /* 0x008fe40002000000 */
[----:B------:R-:W-:-:S04]  /*15450*/  IADD3 R26, P5, P6, R12, UR26, R35 ;  /* 0x0000001a0c1a7c10 */ /* 0x000fc8000febe023 */
[----:B------:R-:W-:Y:S02]  /*15460*/  IADD3.X R27, R6, UR27, R34, P5, P6 ;  /* 0x0000001b061b7c10 */ /* 0x000fe4000afec422 */
[----:B------:R-:W-:-:S04]  /*15470*/  IADD3 R37, P5, R13, UR31, RZ ;  /* 0x0000001f0d257c10 */ /* 0x000fc8000ffbe0ff */
[----:B------:R-:W-:Y:S02]  /*15480*/  IADD3.X R13, R24, UR11, RZ, P5, !PT ;  /* 0x0000000b180d7c10 */ /* 0x000fe4000affe4ff */
[----:B------:R-:W-:Y:S01]  /*15490*/  IADD3 R26, P5, R26, R19, RZ ;  /* 0x000000131a1a7210 */ /* 0x000fe20007fbe0ff */
[----:B------:R-:W-:-:S04]  /*154a0*/  IMAD.MOV.U32 R24, RZ, RZ, RZ ;  /* 0x000000ffff187224 */ /* 0x000fc800078e00ff */
[----:B------:R-:W-:-:S05]  /*154b0*/  IMAD.X R27, R27, 0x1, R7, P5 ;  /* 0x000000011b1b7824 */ /* 0x000fca00028e0607 */
[----:B------:R-:W2:Y:S04]  /*154c0*/  @P3 LDG.E.EL R24, desc[UR18][R26.64] ;  /* 0x000000121a183981 */ /* 0x000ea8000c2e1900 */
[----:B------:R0:W-:Y:S01]  /*154d0*/  STL [R1+0x240], R0 ;  /* 0x0002400001007387 */ /* 0x0001e20000100800 */
[----:B------:R-:W-:Y:S01]  /*154e0*/  SHF.L.U64.HI R13, R37, 0x2, R13 ;  /* 0x00000002250d7819 */ /* 0x000fe2000001020d */
[----:B------:R-:W-:Y:S02]  /*154f0*/  IMAD.MOV.U32 R60, RZ, RZ, RZ ;  /* 0x000000ffff3c7224 */ /* 0x000fe400078e00ff */
[----:B------:R-:W-:Y:S01]  /*15500*/  IMAD.MOV.U32 R59, RZ, RZ, RZ ;  /* 0x000000ffff3b7224 */ /* 0x000fe200078e00ff */
[----:B--2---:R-:W-:-:S04]  /*15510*/  SEL R24, R24, RZ, P3 ;  /* 0x000000ff18187207 */ /* 0x004fc80001800000 */
[----:B0-----:R-:W-:Y:S01]  /*15520*/  SEL R0, R24, R36, !P2 ;  /* 0x0000002418007207 */ /* 0x001fe20005000000 */
[----:B------:R-:W-:-:S05]  /*15530*/  IMAD.SHL.U32 R24, R37, 0x4, RZ ;  /* 0x0000000425187824 */ /* 0x000fca00078e00ff */
[----:B------:R-:W-:-:S04]  /*15540*/  IADD3 R26, P5, P6, R12, UR26, R24 ;  /* 0x0000001a0c1a7c10 */ /* 0x000fc8000febe018 */
[----:B------:R-:W-:Y:S02]  /*15550*/  IADD3.X R27, R6, UR27, R13, P5, P6 ;  /* 0x0000001b061b7c10 */ /* 0x000fe4000afec40d */
[----:B------:R-:W-:-:S05]  /*15560*/  IADD3 R26, P5, R26, R19, RZ ;  /* 0x000000131a1a7210 */ /* 0x000fca0007fbe0ff */
        /* <DEDUP_REMOVED lines=9> */
[----:B------:R-:W-:Y:S01]  /*15600*/  IADD3 R26, P5, R26, R9, RZ ;  /* 0x000000091a1a7210 */ /* 0x000fe20007fbe0ff */
[----:B------:R0:W-:Y:S04]  /*15610*/  STL [R1+0x358], R0 ;  /* 0x0003580001007387 */ /* 0x0001e80000100800 */
[----:B------:R-:W-:Y:S01]  /*15620*/  IMAD.X R27, R27, 0x1, R21, P5 ;  /* 0x000000011b1b7824 */ /* 0x000fe200028e0615 */
[----:B------:R-:W-:-:S04]  /*15630*/  IADD3 R24, P5, P6, R3, UR20, R24 ;  /* 0x0000001403187c10 */ /* 0x000fc8000febe018 */
[----:B0-----:R-:W-:Y:S02]  /*15640*/  IADD3.X R0, R4, UR21, R13, P5, P6 ;  /* 0x0000001504007c10 */ /* 0x001fe4000afec40d */
[----:B------:R-:W-:-:S04]  /*15650*/  IADD3 R16, P5, P6, R3, UR20, R16 ;  /* 0x0000001403107c10 */ /* 0x000fc8000febe010 */
[----:B------:R-:W-:Y:S02]  /*15660*/  IADD3.X R13, R4, UR21, R15, P5, P6 ;  /* 0x00000015040d7c10 */ /* 0x000fe4000afec40f */
[----:B------:R-:W-:Y:S02]  /*15670*/  CS2R R52, SRZ ;  /* 0x0000000000347805 */ /* 0x000fe4000001ff00 */
[----:B------:R-:W-:Y:S01]  /*15680*/  CS2R R50, SRZ ;  /* 0x0000000000327805 */ /* 0x000fe2000001ff00 */
[----:B---3--:R-:W-:Y:S04]  /*15690*/  STL [R1+0x748], R59 ;  /* 0x0007483b01007387 */ /* 0x008fe80000100800 */
[----:B------:R-:W-:Y:S04]  /*156a0*/  STL [R1+0x1cc], R24 ;  /* 0x0001cc1801007387 */ /* 0x000fe80000100800 */
[----:B------:R0:W-:Y:S04]  /*156b0*/  STL [R1+0x1d8], R0 ;  /* 0x0001d80001007387 */ /* 0x0001e80000100800 */
        /* <DEDUP_REMOVED lines=21> */
[----:B0-----:R-:W-:-:S04]  /*15810*/  IADD3 R15, P5, R11, UR30, RZ ;  /* 0x0000001e0b0f7c10 */ /* 0x001fc8000ffbe0ff */
[----:B-1----:R-:W-:-:S04]  /*15820*/  IADD3.X R13, R23, UR10, RZ, P5, !PT ;  /* 0x0000000a170d7c10 */ /* 0x002fc8000affe4ff */
[C---:B------:R-:W-:Y:S01]  /*15830*/  SHF.L.U64.HI R13, R15.reuse, 0x2, R13 ;  /* 0x000000020f0d7819 */ /* 0x040fe2000001020d */
[----:B------:R-:W-:-:S05]  /*15840*/  IMAD.SHL.U32 R15, R15, 0x4, RZ ;  /* 0x000000040f0f7824 */ /* 0x000fca00078e00ff */
[----:B------:R-:W-:-:S04]  /*15850*/  IADD3 R16, P5, P6, R12, UR26, R15 ;  /* 0x0000001a0c107c10 */ /* 0x000fc8000febe00f */
        /* <DEDUP_REMOVED lines=8> */
[----:B------:R0:W4:Y:S02]  /*158e0*/  @P1 LDG.E.EL R50, desc[UR18][R16.64] ;  /* 0x0000001210321981 */ /* 0x000124000c2e1900 */
[----:B0-----:R-:W-:-:S04]  /*158f0*/  IADD3 R16, P5, P6, R56, UR22, R15 ;  /* 0x0000001638107c10 */ /* 0x001fc8000febe00f */
[----:B------:R-:W-:Y:S02]  /*15900*/  IADD3.X R17, R14, UR23, R13, P5, P6 ;  /* 0x000000170e117c10 */ /* 0x000fe4000afec40d */
[----:B------:R-:W-:Y:S01]  /*15910*/  IADD3 R15, P5, P6, R3, UR20, R15 ;  /* 0x00000014030f7c10 */ /* 0x000fe2000febe00f */
[----:B------:R0:W-:Y:S03]  /*15920*/  STL [R1+0x21c], R0 ;  /* 0x00021c0001007387 */ /* 0x0001e60000100800 */
[----:B0-----:R-:W-:Y:S02]  /*15930*/  IADD3.X R0, R4, UR21, R13, P5, P6 ;  /* 0x0000001504007c10 */ /* 0x001fe4000afec40d */
[----:B------:R-:W-:-:S05]  /*15940*/  IADD3 R16, P5, R16, R9, RZ ;  /* 0x0000000910107210 */ /* 0x000fca0007fbe0ff */
[----:B------:R-:W-:Y:S01]  /*15950*/  IMAD.X R17, R17, 0x1, R21, P5 ;  /* 0x0000000111117824 */ /* 0x000fe200028e0615 */
[----:B------:R-:W-:-:S06]  /*15960*/  CS2R R48, SRZ ;  /* 0x0000000000307805 */ /* 0x000fcc000001ff00 */
[----:B------:R-:W2:Y:S01]  /*15970*/  @P4 LDG.E.EL R48, desc[UR18][R16.64] ;  /* 0x0000001210304981 */ /* 0x000ea2000c2e1900 */
[----:B------:R-:W-:Y:S01]  /*15980*/  CS2R R24, SRZ ;  /* 0x0000000000187805 */ /* 0x000fe2000001ff00 */
[----:B------:R-:W-:-:S06]  /*15990*/  IMAD.MOV.U32 R55, RZ, RZ, RZ ;  /* 0x000000ffff377224 */ /* 0x000fcc00078e00ff */
[----:B------:R0:W2:Y:S02]  /*159a0*/  @P4 LDG.E.EL R55, desc[UR18][R26.64] ;  /* 0x000000121a374981 */ /* 0x0000a4000c2e1900 */
[----:B0-----:R-:W-:Y:S02]  /*159b0*/  IMAD.MOV.U32 R26, RZ, RZ, RZ ;  /* 0x000000ffff1a7224 */ /* 0x001fe400078e00ff */
[----:B----4-:R-:W-:Y:S04]  /*159c0*/  STL [R1+0x760], R50 ;  /* 0x0007603201007387 */ /* 0x010fe80000100800 */
[----:B------:R0:W-:Y:S02]  /*159d0*/  STL [R1+0xf0], R15 ;  /* 0x0000f00f01007387 */ /* 0x0001e40000100800 */
[----:B0-----:R-:W-:-:S04]  /*159e0*/  IADD3 R15, P5, R11, UR29, RZ ;  /* 0x0000001d0b0f7c10 */ /* 0x001fc8000ffbe0ff */
[----:B------:R-:W-:-:S04]  /*159f0*/  IADD3.X R13, R23, UR16, RZ, P5, !PT ;  /* 0x00000010170d7c10 */ /* 0x000fc8000affe4ff */
[C---:B------:R-:W-:Y:S01]  /*15a00*/  SHF.L.U64.HI R13, R15.reuse, 0x2, R13 ;  /* 0x000000020f0d7819 */ /* 0x040fe2000001020d */
[----:B------:R-:W-:-:S05]  /*15a10*/  IMAD.SHL.U32 R15, R15, 0x4, RZ ;  /* 0x000000040f0f7824 */ /* 0x000fca00078e00ff */
[----:B------:R-:W-:-:S04]  /*15a20*/  IADD3 R16, P5, P6, R12, UR26, R15 ;  /* 0x0000001a0c107c10 */ /* 0x000fc8000febe00f */
[----:B------:R-:W-:Y:S02]  /*15a30*/  IADD3.X R17, R6, UR27, R13, P5, P6 ;  /* 0x0000001b06117c10 */ /* 0x000fe4000afec40d */
[----:B------:R-:W-:-:S05]  /*15a40*/  IADD3 R16, P5, R16, R19, RZ ;  /* 0x0000001310107210 */ /* 0x000fca0007fbe0ff */
[----:B------:R-:W-:-:S05]  /*15a50*/  IMAD.X R17, R17, 0x1, R7, P5 ;  /* 0x0000000111117824 */ /* 0x000fca00028e0607 */
[----:B------:R0:W4:Y:S02]  /*15a60*/  @P3 LDG.E.EL R24, desc[UR18][R16.64] ;  /* 0x0000001210183981 */ /* 0x000124000c2e1900 */
[----:B0-----:R-:W-:-:S04]  /*15a70*/  IADD3 R16, P5, P6, R54, UR24, R15 ;  /* 0x0000001836107c10 */ /* 0x001fc8000febe00f */
        /* <DEDUP_REMOVED lines=8> */
[----:B------:R0:W3:Y:S01]  /*15b00*/  @P4 LDG.E.EL R26, desc[UR18][R16.64] ;  /* 0x00000012101a4981 */ /* 0x0000e2000c2e1900 */
[----:B------:R-:W-:Y:S02]  /*15b10*/  ISETP.NE.AND P6, PT, R2, 0x10, PT ;  /* 0x000000100200780c */ /* 0x000fe40003fc5270 */
[----:B0-----:R-:W-:-:S04]  /*15b20*/  IADD3 R17, P5, R11, UR17, RZ ;  /* 0x000000110b117c10 */ /* 0x001fc8000ffbe0ff */
[----:B------:R-:W-:Y:S01]  /*15b30*/  IADD3.X R16, R23, UR14, RZ, P5, !PT ;  /* 0x0000000e17107c10 */ /* 0x000fe2000affe4ff */
[----:B------:R4:W-:Y:S03]  /*15b40*/  STL [R1+0xf4], R0 ;  /* 0x0000f40001007387 */ /* 0x0009e60000100800 */
[C---:B------:R-:W-:Y:S01]  /*15b50*/  SHF.L.U64.HI R16, R17.reuse, 0x2, R16 ;  /* 0x0000000211107819 */ /* 0x040fe20000010210 */
[----:B------:R-:W-:Y:S02]  /*15b60*/  IMAD.SHL.U32 R17, R17, 0x4, RZ ;  /* 0x0000000411117824 */ /* 0x000fe400078e00ff */
[----:B------:R-:W-:Y:S01]  /*15b70*/  IMAD.MOV.U32 R28, RZ, RZ, RZ ;  /* 0x000000ffff1c7224 */ /* 0x000fe200078e00ff */
[----:B----4-:R-:W-:Y:S02]  /*15b80*/  SEL R0, R24, RZ, P3 ;  /* 0x000000ff18007207 */ /* 0x010fe40001800000 */
[----:B--2---:R-:W-:-:S02]  /*15b90*/  SEL R25, R25, RZ, P1 ;  /* 0x000000ff19197207 */ /* 0x004fc40000800000 */
        /* <DEDUP_REMOVED lines=133> */
[----:B------:R-:W-:Y:S01]  /*163f0*/  IMAD.MOV.U32 R46, RZ, RZ, RZ ;  /* 0x000000ffff2e7224 */ /* 0x000fe200078e00ff */
[----:B------:R-:W-:Y:S02]  /*16400*/  CS2R R44, SRZ ;  /* 0x00000000002c7805 */ /* 0x000fe4000001ff00 */
        /* <DEDUP_REMOVED lines=21> */
[----:B------:R-:W-:Y:S01]  /*16560*/  IADD3.X R11, R4, UR21, R13, P5, P6 ;  /* 0x00000015040b7c10 */ /* 0x000fe2000afec40d */
        /* <DEDUP_REMOVED lines=10> */
[----:B-1----:R-:W-:-:S05]  /*16610*/  IADD3.X R0, R4, UR21, R26, P5, P6 ;  /* 0x0000001504007c10 */ /* 0x002fca000afec41a */
[----:B------:R-:W-:Y:S01]  /*16620*/  STL [R1+0x734], R0 ;  /* 0x0007340001007387 */ /* 0x000fe20000100800 */
[----:B0-----:R-:W-:-:S03]  /*16630*/  IADD3 R13, P5, P6, R3, UR20, R29 ;  /* 0x00000014030d7c10 */ /* 0x001fc6000febe01d */
[----:B------:R0:W-:Y:S04]  /*16640*/  STL [R1+0x11c], R11 ;  /* 0x00011c0b01007387 */ /* 0x0001e80000100800 */
[----:B------:R1:W-:Y:S01]  /*16650*/  STL [R1+0x130], R13 ;  /* 0x0001300d01007387 */ /* 0x0003e20000100800 */
[----:B0-----:R-:W-:Y:S02]  /*16660*/  IADD3.X R11, R4, UR21, R28, P5, P6 ;  /* 0x00000015040b7c10 */ /* 0x001fe4000afec41c */
[----:B------:R-:W-:-:S03]  /*16670*/  IADD3 R0, P5, P6, R3, UR20, R31 ;  /* 0x0000001403007c10 */ /* 0x000fc6000febe01f */
[----:B------:R0:W-:Y:S01]  /*16680*/  STL [R1+0x134], R11 ;  /* 0x0001340b01007387 */ /* 0x0001e20000100800 */
[----:B-1----:R-:W-:-:S03]  /*16690*/  IADD3.X R13, R4, UR21, R30, P5, P6 ;  /* 0x00000015040d7c10 */ /* 0x002fc6000afec41e */
[----:B------:R1:W-:Y:S01]  /*166a0*/  STL [R1+0x138], R0 ;  /* 0x0001380001007387 */ /* 0x0003e20000100800 */
[----:B0-----:R-:W-:-:S04]  /*166b0*/  IADD3 R11, P5, P6, R3, UR20, R33 ;  /* 0x00000014030b7c10 */ /* 0x001fc8000febe021 */
[----:B-1----:R-:W-:Y:S02]  /*166c0*/  IADD3.X R0, R4, UR21, R32, P5, P6 ;  /* 0x0000001504007c10 */ /* 0x002fe4000afec420 */
[----:B------:R-:W-:-:S04]  /*166d0*/  IADD3 R10, P5, R10, UR4, RZ ;  /* 0x000000040a0a7c10 */ /* 0x000fc8000ffbe0ff */
[----:B------:R-:W-:Y:S01]  /*166e0*/  IADD3.X R15, R20, UR5, RZ, P5, !PT ;  /* 0x00000005140f7c10 */ /* 0x000fe2000affe4ff */
[----:B------:R-:W-:-:S03]  /*166f0*/  IMAD.SHL.U32 R17, R10, 0x4, RZ ;  /* 0x000000040a117824 */ /* 0x000fc600078e00ff */
[----:B------:R-:W-:Y:S02]  /*16700*/  SHF.L.U64.HI R15, R10, 0x2, R15 ;  /* 0x000000020a0f7819 */ /* 0x000fe4000001020f */
[----:B------:R-:W-:Y:S01]  /*16710*/  IADD3 R10, P5, P6, R12, UR26, R17 ;  /* 0x0000001a0c0a7c10 */ /* 0x000fe2000febe011 */
[----:B------:R-:W-:Y:S04]  /*16720*/  STL [R1+0x13c], R13 ;  /* 0x00013c0d01007387 */ /* 0x000fe80000100800 */
[----:B------:R0:W-:Y:S02]  /*16730*/  STL [R1+0x140], R11 ;  /* 0x0001400b01007387 */ /* 0x0001e40000100800 */
[----:B0-----:R-:W-:Y:S02]  /*16740*/  IADD3.X R11, R6, UR27, R15, P5, P6 ;  /* 0x0000001b060b7c10 */ /* 0x001fe4000afec40f */
[----:B------:R-:W-:Y:S01]  /*16750*/  IADD3 R10, P5, R10, R19, RZ ;  /* 0x000000130a0a7210 */ /* 0x000fe20007fbe0ff */
[----:B------:R-:W-:-:S04]  /*16760*/  IMAD.MOV.U32 R13, RZ, RZ, RZ ;  /* 0x000000ffff0d7224 */ /* 0x000fc800078e00ff */
[----:B------:R-:W-:-:S05]  /*16770*/  IMAD.X R11, R11, 0x1, R7, P5 ;  /* 0x000000010b0b7824 */ /* 0x000fca00028e0607 */
[----:B------:R0:W3:Y:S01]  /*16780*/  @P3 LDG.E.EL R13, desc[UR18][R10.64] ;  /* 0x000000120a0d3981 */ /* 0x0000e2000c2e1900 */
[----:B------:R-:W-:Y:S01]  /*16790*/  IMAD.MOV.U32 R16, RZ, RZ, RZ ;  /* 0x000000ffff107224 */ /* 0x000fe200078e00ff */
        /* <DEDUP_REMOVED lines=10> */
[----:B------:R-:W-:Y:S01]  /*16840*/  IADD3 R10, P5, R10, R9, RZ ;  /* 0x000000090a0a7210 */ /* 0x000fe20007fbe0ff */
[----:B------:R-:W-:-:S04]  /*16850*/  IMAD.MOV.U32 R15, RZ, RZ, RZ ;  /* 0x000000ffff0f7224 */ /* 0x000fc800078e00ff */
[----:B------:R-:W-:-:S05]  /*16860*/  IMAD.X R11, R11, 0x1, R21, P5 ;  /* 0x000000010b0b7824 */ /* 0x000fca00028e0615 */
[----:B------:R0:W2:Y:S01]  /*16870*/  @P4 LDG.E.EL R15, desc[UR18][R10.64] ;  /* 0x000000120a0f4981 */ /* 0x0000a2000c2e1900 */
[----:B------:R-:W-:Y:S02]  /*16880*/  ISETP.NE.AND P6, PT, R2, 0x10, PT ;  /* 0x000000100200780c */ /* 0x000fe40003fc5270 */
[----:B0-----:R-:W-:-:S04]  /*16890*/  IADD3 R10, P5, R22, UR30, RZ ;  /* 0x0000001e160a7c10 */ /* 0x001fc8000ffbe0ff */
[----:B------:R-:W-:Y:S01]  /*168a0*/  IADD3.X R29, R18, UR10, RZ, P5, !PT ;  /* 0x0000000a121d7c10 */ /* 0x000fe2000affe4ff */
[----:B------:R-:W-:Y:S03]  /*168b0*/  STL [R1+0x128], R17 ;  /* 0x0001281101007387 */ /* 0x000fe60000100800 */
[C---:B------:R-:W-:Y:S01]  /*168c0*/  SHF.L.U64.HI R29, R10.reuse, 0x2, R29 ;  /* 0x000000020a1d7819 */ /* 0x040fe2000001021d */
[----:B------:R-:W-:Y:S01]  /*168d0*/  IMAD.SHL.U32 R10, R10, 0x4, RZ ;  /* 0x000000040a0a7824 */ /* 0x000fe200078e00ff */
[----:B------:R3:W-:Y:S01]  /*168e0*/  STL [R1+0x12c], R0 ;  /* 0x00012c0001007387 */ /* 0x0007e20000100800 */
[----:B------:R-:W-:Y:S01]  /*168f0*/  IMAD.MOV.U32 R41, RZ, RZ, RZ ;  /* 0x000000ffff297224 */ /* 0x000fe200078e00ff */
[----:B------:R-:W-:Y:S01]  /*16900*/  CS2R R38, SRZ ;  /* 0x0000000000267805 */ /* 0x000fe2000001ff00 */
[----:B------:R-:W-:-:S06]  /*16910*/  IMAD.MOV.U32 R43, RZ, RZ, RZ ;  /* 0x000000ffff2b7224 */ /* 0x000fcc00078e00ff */
[----:B------:R-:W2:Y:S01]  /*16920*/  @P4 LDG.E.EL R43, desc[UR18][R24.64] ;  /* 0x00000012182b4981 */ /* 0x000ea2000c2e1900 */
[----:B------:R-:W-:Y:S02]  /*16930*/  CS2R R36, SRZ ;  /* 0x0000000000247805 */ /* 0x000fe4000001ff00 */
[----:B------:R-:W-:Y:S02]  /*16940*/  CS2R R34, SRZ ;  /* 0x0000000000227805 */ /* 0x000fe4000001ff00 */
[----:B------:R-:W-:Y:S02]  /*16950*/  CS2R R32, SRZ ;  /* 0x0000000000207805 */ /* 0x000fe4000001ff00 */
[----:B---3--:R-:W-:Y:S02]  /*16960*/  SEL R0, R13, RZ, P3 ;  /* 0x000000ff0d007207 */ /* 0x008fe40001800000 */
[----:B----4-:R-:W-:Y:S02]  /*16970*/  SEL R16, R16, RZ, P1 ;  /* 0x000000ff10107207 */ /* 0x010fe40000800000 */
[----:B--2---:R-:W-:-:S04]  /*16980*/  SEL R15, R15, RZ, P4 ;  /* 0x000000ff0f0f7207 */ /* 0x004fc80002000000 */
[----:B------:R-:W-:Y:S02]  /*16990*/  @P2 SEL R0, R16, R15, !P6 ;  /* 0x0000000f10002207 */ /* 0x000fe40007000000 */
[----:B------:R-:W-:-:S04]  /*169a0*/  IADD3 R16, P5, P6, R12, UR26, R10 ;  /* 0x0000001a0c107c10 */ /* 0x000fc8000febe00a */
[----:B------:R-:W-:Y:S02]  /*169b0*/  IADD3.X R11, R6, UR27, R29, P5, P6 ;  /* 0x0000001b060b7c10 */ /* 0x000fe4000afec41d */
[----:B------:R-:W-:-:S05]  /*169c0*/  IADD3 R16, P5, R16, R19, RZ ;  /* 0x0000001310107210 */ /* 0x000fca0007fbe0ff */
[----:B------:R-:W-:Y:S01]  /*169d0*/  IMAD.X R17, R11, 0x1, R7, P5 ;  /* 0x000000010b117824 */ /* 0x000fe200028e0607 */
[----:B------:R-:W-:-:S04]  /*169e0*/  IADD3 R20, P5, R22, UR31, RZ ;  /* 0x0000001f16147c10 */ /* 0x000fc8000ffbe0ff */
[----:B------:R-:W-:Y:S01]  /*169f0*/  IADD3.X R28, R18, UR11, RZ, P5, !PT ;  /* 0x0000000b121c7c10 */ /* 0x000fe2000affe4ff */
[----:B------:R0:W2:Y:S03]  /*16a00*/  @P3 LDG.E.EL R41, desc[UR18][R16.64] ;  /* 0x0000001210293981 */ /* 0x0000a6000c2e1900 */
[C---:B------:R-:W-:Y:S01]  /*16a10*/  SHF.L.U64.HI R28, R20.reuse, 0x2, R28 ;  /* 0x00000002141c7819 */ /* 0x040fe2000001021c */
[----:B------:R-:W-:-:S05]  /*16a20*/  IMAD.SHL.U32 R20, R20, 0x4, RZ ;  /* 0x0000000414147824 */ /* 0x000fca00078e00ff */
[----:B0-----:R-:W-:-:S04]  /*16a30*/  IADD3 R16, P5, P6, R12, UR26, R20 ;  /* 0x0000001a0c107c10 */ /* 0x001fc8000febe014 */
[----:B------:R-:W-:Y:S02]  /*16a40*/  IADD3.X R11, R6, UR27, R28, P5, P6 ;  /* 0x0000001b060b7c10 */ /* 0x000fe4000afec41c */
[----:B------:R-:W-:-:S05]  /*16a50*/  IADD3 R16, P5, R16, R19, RZ ;  /* 0x0000001310107210 */ /* 0x000fca0007fbe0ff */
[----:B------:R-:W-:-:S05]  /*16a60*/  IMAD.X R17, R11, 0x1, R7, P5 ;  /* 0x000000010b117824 */ /* 0x000fca00028e0607 */
[----:B------:R0:W3:Y:S02]  /*16a70*/  @P3 LDG.E.EL R39, desc[UR18][R16.64] ;  /* 0x0000001210273981 */ /* 0x0000e4000c2e1900 */
[----:B0-----:R-:W-:-:S04]  /*16a80*/  IADD3 R17, P5, R22, UR29, RZ ;  /* 0x0000001d16117c10 */ /* 0x001fc8000ffbe0ff */
[----:B------:R-:W-:-:S04]  /*16a90*/  IADD3.X R27, R18, UR16, RZ, P5, !PT ;  /* 0x00000010121b7c10 */ /* 0x000fc8000affe4ff */
[C---:B------:R-:W-:Y:S01]  /*16aa0*/  SHF.L.U64.HI R27, R17.reuse, 0x2, R27 ;  /* 0x00000002111b7819 */ /* 0x040fe2000001021b */
[----:B------:R-:W-:-:S05]  /*16ab0*/  IMAD.SHL.U32 R17, R17, 0x4, RZ ;  /* 0x0000000411117824 */ /* 0x000fca00078e00ff */
[----:B------:R-:W-:-:S04]  /*16ac0*/  IADD3 R24, P5, P6, R12, UR26, R17 ;  /* 0x0000001a0c187c10 */ /* 0x000fc8000febe011 */
[----:B------:R-:W-:Y:S02]  /*16ad0*/  IADD3.X R11, R6, UR27, R27, P5, P6 ;  /* 0x0000001b060b7c10 */ /* 0x000fe4000afec41b */
[----:B------:R-:W-:-:S05]  /*16ae0*/  IADD3 R24, P5, R24, R19, RZ ;  /* 0x0000001318187210 */ /* 0x000fca0007fbe0ff */
[----:B------:R-:W-:Y:S01]  /*16af0*/  IMAD.X R25, R11, 0x1, R7, P5 ;  /* 0x000000010b197824 */ /* 0x000fe200028e0607 */
[----:B------:R-:W-:-:S04]  /*16b00*/  IADD3 R16, P5, R22, UR17, RZ ;  /* 0x0000001116107c10 */ /* 0x000fc8000ffbe0ff */
[----:B------:R-:W-:Y:S01]  /*16b10*/  IADD3.X R26, R18, UR14, RZ, P5, !PT ;  /* 0x0000000e121a7c10 */ /* 0x000fe2000affe4ff */
[----:B------:R0:W4:Y:S03]  /*16b20*/  @P3 LDG.E.EL R37, desc[UR18][R24.64] ;  /* 0x0000001218253981 */ /* 0x000126000c2e1900 */
[C---:B------:R-:W-:Y:S01]  /*16b30*/  SHF.L.U64.HI R26, R16.reuse, 0x2, R26 ;  /* 0x00000002101a7819 */ /* 0x040fe2000001021a */
[----:B------:R-:W-:-:S05]  /*16b40*/  IMAD.SHL.U32 R16, R16, 0x4, RZ ;  /* 0x0000000410107824 */ /* 0x000fca00078e00ff */
[----:B0-----:R-:W-:-:S04]  /*16b50*/  IADD3 R24, P5, P6, R12, UR26, R16 ;  /* 0x0000001a0c187c10 */ /* 0x001fc8000febe010 */
[----:B------:R-:W-:Y:S02]  /*16b60*/  IADD3.X R11, R6, UR27, R26, P5, P6 ;  /* 0x0000001b060b7c10 */ /* 0x000fe4000afec41a */
[----:B------:R-:W-:-:S05]  /*16b70*/  IADD3 R24, P5, R24, R19, RZ ;  /* 0x0000001318187210 */ /* 0x000fca0007fbe0ff */
[----:B------:R-:W-:Y:S01]  /*16b80*/  IMAD.X R25, R11, 0x1, R7, P5 ;  /* 0x000000010b197824 */ /* 0x000fe200028e0607 */
[----:B------:R-:W-:-:S04]  /*16b90*/  IADD3 R15, P5, R22, UR15, RZ ;  /* 0x0000000f160f7c10 */ /* 0x000fc8000ffbe0ff */
[----:B------:R0:W2:Y:S02]  /*16ba0*/  @P3 LDG.E.EL R35, desc[UR18][R24.64] ;  /* 0x0000001218233981 */ /* 0x0000a4000c2e1900 */
[----:B0-----:R-:W-:-:S04]  /*16bb0*/  IADD3.X R25, R18, UR12, RZ, P5, !PT ;  /* 0x0000000c12197c10 */ /* 0x001fc8000affe4ff */
        /* <DEDUP_REMOVED lines=14> */
[----:B------:R-:W-:Y:S01]  /*16ca0*/  IMAD.X R31, R11, 0x1, R7, P5 ;  /* 0x000000010b1f7824 */ /* 0x000fe200028e0607 */
[----:B------:R-:W-:-:S04]  /*16cb0*/  IADD3 R11, P5, R22, UR4, RZ ;  /* 0x00000004160b7c10 */ /* 0x000fc8000ffbe0ff */
[----:B------:R-:W-:Y:S01]  /*16cc0*/  IADD3.X R23, R18, UR5, RZ, P5, !PT ;  /* 0x0000000512177c10 */ /* 0x000fe2000affe4ff */
[----:B------:R0:W2:Y:S01]  /*16cd0*/  @P3 LDG.E.EL R33, desc[UR18][R30.64] ;  /* 0x000000121e213981 */ /* 0x0000a2000c2e1900 */
[----:B------:R-:W-:Y:S02]  /*16ce0*/  IMAD.MOV.U32 R40, RZ, RZ, RZ ;  /* 0x000000ffff287224 */ /* 0x000fe400078e00ff */
[----:B------:R-:W-:Y:S01]  /*16cf0*/  IMAD.MOV.U32 R42, RZ, RZ, RZ ;  /* 0x000000ffff2a7224 */ /* 0x000fe200078e00ff */
[C---:B------:R-:W-:Y:S01]  /*16d00*/  SHF.L.U64.HI R23, R11.reuse, 0x2, R23 ;  /* 0x000000020b177819 */ /* 0x040fe20000010217 */
[----:B------:R-:W-:Y:S02]  /*16d10*/  IMAD.SHL.U32 R11, R11, 0x4, RZ ;  /* 0x000000040b0b7824 */ /* 0x000fe400078e00ff */
[----:B------:R-:W-:Y:S02]  /*16d20*/  IMAD.MOV.U32 R47, RZ, RZ, RZ ;  /* 0x000000ffff2f7224 */ /* 0x000fe400078e00ff */
[----:B------:R-:W-:Y:S01]  /*16d30*/  IMAD.MOV.U32 R58, RZ, RZ, RZ ;  /* 0x000000ffff3a7224 */ /* 0x000fe200078e00ff */
[----:B0-----:R-:W-:Y:S01]  /*16d40*/  IADD3 R30, P5, P6, R12, UR26, R11 ;  /* 0x0000001a0c1e7c10 */ /* 0x001fe2000febe00b */
[----:B------:R4:W-:Y:S01]  /*16d50*/  STL [R1+0x1f0], R0 ;  /* 0x0001f00001007387 */ /* 0x0009e20000100800 */
[----:B------:R-:W-:Y:S01]  /*16d60*/  SEL R61, R61, RZ, P4 ;  /* 0x000000ff3d3d7207 */ /* 0x000fe20002000000 */
[----:B------:R-:W-:Y:S01]  /*16d70*/  ULDC.64 UR4, c[0x0][0x290] ;  /* 0x0000a40000047ab9 */ /* 0x000fe20000000a00 */
[----:B------:R-:W-:-:S02]  /*16d80*/  IADD3.X R31, R6, UR27, R23, P5, P6 ;  /* 0x0000001b061f7c10 */ /* 0x000fc4000afec417 */
        /* <DEDUP_REMOVED lines=18> */
[----:B------:R0:W2:Y:S01]  /*16eb0*/  @P1 LDG.E.EL R19, desc[UR18][R6.64] ;  /* 0x0000001206131981 */ /* 0x0000a2000c2e1900 */
[----:B------:R-:W-:Y:S02]  /*16ec0*/  CS2R R30, SRZ ;  /* 0x00000000001e7805 */ /* 0x000fe4000001ff00 */
        /* <DEDUP_REMOVED lines=68> */
[----:B------:R-:W-:-:S04]  /*17310*/  IADD3 R8, P5, P6, R56, UR22, R22 ;  /* 0x0000001638087c10 */ /* 0x000fc8000febe016 */
[----:B------:R-:W-:Y:S02]  /*17320*/  IADD3.X R14, R14, UR23, R18, P5, P6 ;  /* 0x000000170e0e7c10 */ /* 0x000fe4000afec412 */
[----:B------:R-:W-:-:S05]  /*17330*/  IADD3 R6, P5, R6, R9, RZ ;  /* 0x0000000906067210 */ /* 0x000fca0007fbe0ff */
[----:B------:R-:W-:Y:S01]  /*17340*/  IMAD.X R7, R7, 0x1, R21, P5 ;  /* 0x0000000107077824 */ /* 0x000fe200028e0615 */
[----:B------:R-:W-:-:S05]  /*17350*/  IADD3 R8, P5, R8, R9, RZ ;  /* 0x0000000908087210 */ /* 0x000fca0007fbe0ff */
[----:B------:R-:W-:Y:S02]  /*17360*/  IMAD.X R9, R14, 0x1, R21, P5 ;  /* 0x000000010e097824 */ /* 0x000fe400028e0615 */
[----:B------:R-:W-:-:S06]  /*17370*/  IMAD.MOV.U32 R14, RZ, RZ, RZ ;  /* 0x000000ffff0e7224 */ /* 0x000fcc00078e00ff */
[----:B------:R0:W3:Y:S02]  /*17380*/  @P4 LDG.E.EL R14, desc[UR18][R6.64] ;  /* 0x00000012060e4981 */ /* 0x0000e4000c2e1900 */
[----:B0-----:R-:W-:-:S06]  /*17390*/  IMAD.MOV.U32 R6, RZ, RZ, RZ ;  /* 0x000000ffff067224 */ /* 0x001fcc00078e00ff */
[----:B------:R-:W3:Y:S01]  /*173a0*/  @P4 LDG.E.EL R6, desc[UR18][R8.64] ;  /* 0x0000001208064981 */ /* 0x000ee2000c2e1900 */
[----:B------:R-:W-:Y:S02]  /*173b0*/  ISETP.NE.AND P6, PT, R2, 0x10, PT ;  /* 0x000000100200780c */ /* 0x000fe40003fc5270 */
[----:B--2---:R-:W-:Y:S01]  /*173c0*/  SEL R31, R31, RZ, P1 ;  /* 0x000000ff1f1f7207 */ /* 0x004fe20000800000 */
[----:B------:R-:W-:Y:S01]  /*173d0*/  STL [R1+0x758], R19 ;  /* 0x0007581301007387 */ /* 0x000fe20000100800 */
[----:B----4-:R-:W-:-:S03]  /*173e0*/  SEL R0, R37, RZ, P3 ;  /* 0x000000ff25007207 */ /* 0x010fc60001800000 */
[----:B------:R-:W-:Y:S01]  /*173f0*/  STL [R1+0x738], R30 ;  /* 0x0007381e01007387 */ /* 0x000fe20000100800 */
[----:B------:R-:W-:-:S03]  /*17400*/  SEL R36, R36, RZ, P1 ;  /* 0x000000ff24247207 */ /* 0x000fc60000800000 */
[----:B------:R-:W2:Y:S04]  /*17410*/  LDL.LU R56, [R1+0x7a4] ;  /* 0x0007a40001387983 */ /* 0x000ea80000300800 */
[----:B------:R-:W-:Y:S04]  /*17420*/  STL [R1+0x73c], R22 ;  /* 0x00073c1601007387 */ /* 0x000fe80000100800 */
[----:B------:R-:W-:Y:S01]  /*17430*/  STL [R1+0x744], R18 ;  /* 0x0007441201007387 */ /* 0x000fe20000100800 */
[----:B---3--:R-:W-:Y:S02]  /*17440*/  SEL R38, R38, RZ, P1 ;  /* 0x000000ff26267207 */ /* 0x008fe40000800000 */
[----:B------:R-:W-:-:S02]  /*17450*/  SEL R40, R40, RZ, P1 ;  /* 0x000000ff28287207 */ /* 0x000fc40000800000 */
[----:B------:R-:W-:Y:S02]  /*17460*/  SEL R12, R12, RZ, P3 ;  /* 0x000000ff0c0c7207 */ /* 0x000fe40001800000 */
[----:B------:R-:W-:Y:S02]  /*17470*/  SEL R42, R42, RZ, P1 ;  /* 0x000000ff2a2a7207 */ /* 0x000fe40000800000 */
[----:B------:R-:W-:Y:S02]  /*17480*/  SEL R45, R45, RZ, P1 ;  /* 0x000000ff2d2d7207 */ /* 0x000fe40000800000 */
[----:B------:R-:W-:-:S04]  /*17490*/  SEL R51, R51, RZ, P4 ;  /* 0x000000ff33337207 */ /* 0x000fc80002000000 */
[----:B------:R-:W-:-:S05]  /*174a0*/  @P2 SEL R0, R31, R51, !P6 ;  /* 0x000000331f002207 */ /* 0x000fca0007000000 */
[----:B------:R0:W-:Y:S02]  /*174b0*/  STL [R1+0x1e4], R0 ;  /* 0x0001e40001007387 */ /* 0x0001e40000100800 */
[----:B0-----:R-:W-:Y:S02]  /*174c0*/  SEL R0, R35, RZ, P3 ;  /* 0x000000ff23007207 */ /* 0x001fe40001800000 */
        /* <DEDUP_REMOVED lines=14> */
[----:B------:R0:W-:Y:S01]  /*175b0*/  STL [R1+0x1c8], R0 ;  /* 0x0001c80001007387 */ /* 0x0001e20000100800 */
[----:B------:R-:W-:Y:S02]  /*175c0*/  @P6 SEL R45, R6, RZ, P4 ;  /* 0x000000ff062d6207 */ /* 0x000fe40002000000 */
[C---:B------:R-:W-:Y:S02]  /*175d0*/  IADD3 R14, P5, P6, R3.reuse, UR20, R10 ;  /* 0x00000014030e7c10 */ /* 0x040fe4000febe00a */
[----:B0-----:R-:W-:Y:S02]  /*175e0*/  SEL R0, R12, R45, !P2 ;  /* 0x0000002d0c007207 */ /* 0x001fe40005000000 */
[----:B------:R-:W-:Y:S01]  /*175f0*/  IADD3.X R29, R4, UR21, R29, P5, P6 ;  /* 0x00000015041d7c10 */ /* 0x000fe2000afec41d */
[----:B------:R-:W3:Y:S01]  /*17600*/  LDL.LU R12, [R1+0x500] ;  /* 0x00050000010c7983 */ /* 0x000ee20000300800 */
[----:B------:R-:W-:-:S03]  /*17610*/  IADD3 R20, P5, P6, R3, UR20, R20 ;  /* 0x0000001403147c10 */ /* 0x000fc6000febe014 */
[----:B------:R-:W4:Y:S01]  /*17620*/  LDL.LU R42, [R1+0x598] ;  /* 0x00059800012a7983 */ /* 0x000f220000300800 */
[C---:B------:R-:W-:Y:S02]  /*17630*/  IADD3.X R28, R4.reuse, UR21, R28, P5, P6 ;  /* 0x00000015041c7c10 */ /* 0x040fe4000afec41c */
[----:B------:R-:W-:Y:S01]  /*17640*/  IADD3 R31, P5, P6, R3, UR20, R17 ;  /* 0x00000014031f7c10 */ /* 0x000fe2000febe011 */
[----:B------:R-:W-:Y:S04]  /*17650*/  STL [R1+0x25c], R0 ;  /* 0x00025c0001007387 */ /* 0x000fe80000100800 */
[----:B------:R-:W2:Y:S01]  /*17660*/  LDL.LU R58, [R1+0x56c] ;  /* 0x00056c00013a7983 */ /* 0x000ea20000300800 */
[----:B------:R-:W-:-:S03]  /*17670*/  IADD3.X R27, R4, UR21, R27, P5, P6 ;  /* 0x00000015041b7c10 */ /* 0x000fc6000afec41b */
[----:B------:R-:W3:Y:S01]  /*17680*/  LDL.LU R54, [R1+0x540] ;  /* 0x0005400001367983 */ /* 0x000ee20000300800 */
[----:B------:R-:W-:-:S03]  /*17690*/  IADD3 R32, P5, P6, R3, UR20, R16 ;  /* 0x0000001403207c10 */ /* 0x000fc6000febe010 */
[----:B------:R-:W4:Y:S04]  /*176a0*/  LDL.LU R34, [R1+0x4f8] ;  /* 0x0004f80001227983 */ /* 0x000f280000300800 */
[----:B------:R-:W4:Y:S04]  /*176b0*/  LDL.LU R10, [R1+0x544] ;  /* 0x00054400010a7983 */ /* 0x000f280000300800 */
[----:B------:R0:W-:Y:S01]  /*176c0*/  STL [R1+0x74c], R14 ;  /* 0x00074c0e01007387 */ /* 0x0001e20000100800 */
[C---:B------:R-:W-:Y:S02]  /*176d0*/  IADD3.X R33, R4.reuse, UR21, R26, P5, P6 ;  /* 0x0000001504217c10 */ /* 0x040fe4000afec41a */
[----:B------:R-:W-:Y:S01]  /*176e0*/  IADD3 R38, P5, P6, R3, UR20, R15 ;  /* 0x0000001403267c10 */ /* 0x000fe2000febe00f */
[----:B0-----:R-:W4:Y:S04]  /*176f0*/  LDL.LU R14, [R1+0x574] ;  /* 0x00057400010e7983 */ /* 0x001f280000300800 */
[----:B------:R0:W-:Y:S01]  /*17700*/  STL [R1+0x750], R29 ;  /* 0x0007501d01007387 */ /* 0x0001e20000100800 */
[----:B------:R-:W-:-:S02]  /*17710*/  IADD3.X R40, R4, UR21, R25, P5, P6 ;  /* 0x0000001504287c10 */ /* 0x000fc4000afec419 */
[----:B------:R-:W-:Y:S01]  /*17720*/  IADD3 R45, P5, P6, R3, UR20, R13 ;  /* 0x00000014032d7c10 */ /* 0x000fe2000febe00d */
[----:B0-----:R-:W4:Y:S04]  /*17730*/  LDL.LU R29, [R1+0x5ac] ;  /* 0x0005ac00011d7983 */ /* 0x001f280000300800 */
[----:B------:R-:W-:Y:S01]  /*17740*/  STL [R1+0x754], R20 ;  /* 0x0007541401007387 */ /* 0x000fe20000100800 */
[----:B------:R-:W-:-:S03]  /*17750*/  IADD3.X R51, R4, UR21, R24, P5, P6 ;  /* 0x0000001504337c10 */ /* 0x000fc6000afec418 */
[----:B------:R-:W-:Y:S01]  /*17760*/  STL [R1+0x75c], R28 ;  /* 0x00075c1c01007387 */ /* 0x000fe20000100800 */
[----:B------:R-:W-:-:S03]  /*17770*/  IADD3 R53, P5, P6, R3, UR20, R11 ;  /* 0x0000001403357c10 */ /* 0x000fc6000febe00b */
[----:B------:R-:W-:Y:S04]  /*17780*/  STL [R1+0x764], R31 ;  /* 0x0007641f01007387 */ /* 0x000fe80000100800 */
[----:B------:R-:W-:Y:S04]  /*17790*/  STL [R1+0x768], R27 ;  /* 0x0007681b01007387 */ /* 0x000fe80000100800 */
[----:B------:R-:W-:Y:S04]  /*177a0*/  STL [R1+0x76c], R32 ;  /* 0x00076c2001007387 */ /* 0x000fe80000100800 */
[----:B------:R-:W-:Y:S01]  /*177b0*/  STL [R1+0x770], R33 ;  /* 0x0007702101007387 */ /* 0x000fe20000100800 */
[----:B------:R-:W-:-:S03]  /*177c0*/  IADD3.X R0, R4, UR21, R23, P5, P6 ;  /* 0x0000001504007c10 */ /* 0x000fc6000afec417 */
[----:B------:R-:W-:Y:S04]  /*177d0*/  STL [R1+0x774], R38 ;  /* 0x0007742601007387 */ /* 0x000fe80000100800 */
[----:B------:R-:W-:Y:S04]  /*177e0*/  STL [R1+0x778], R40 ;  /* 0x0007782801007387 */ /* 0x000fe80000100800 */
[----:B------:R-:W-:Y:S04]  /*177f0*/  STL [R1+0x77c], R45 ;  /* 0x00077c2d01007387 */ /* 0x000fe80000100800 */
[----:B------:R-:W-:Y:S04]  /*17800*/  STL [R1+0x780], R51 ;  /* 0x0007803301007387 */ /* 0x000fe80000100800 */
[----:B------:R-:W-:Y:S04]  /*17810*/  STL [R1+0x788], R53 ;  /* 0x0007883501007387 */ /* 0x000fe80000100800 */
[----:B------:R-:W-:Y:S04]  /*17820*/  STL [R1+0x784], R3 ;  /* 0x0007840301007387 */ /* 0x000fe80000100800 */
[----:B------:R-:W4:Y:S04]  /*17830*/  LDL.LU R36, [R1+0x374] ;  /* 0x0003740001247983 */ /* 0x000f280000300800 */
[----:B------:R-:W4:Y:S04]  /*17840*/  LDL.LU R35, [R1+0x3b8] ;  /* 0x0003b80001237983 */ /* 0x000f280000300800 */
[----:B------:R0:W-:Y:S04]  /*17850*/  STL [R1+0x120], R0 ;  /* 0x0001200001007387 */ /* 0x0001e80000100800 */
[----:B------:R-:W4:Y:S04]  /*17860*/  LDL.LU R37, [R1+0x36c] ;  /* 0x00036c0001257983 */ /* 0x000f280000300800 */
        /* <DEDUP_REMOVED lines=9> */
[----:B0-----:R-:W4:Y:S04]  /*17900*/  LDL.LU R0, [R1+0x30] ;  /* 0x0000300001007983 */ /* 0x001f280000300800 */
[----:B------:R-:W4:Y:S04]  /*17910*/  LDL.LU R44, [R1+0x28] ;  /* 0x00002800012c7983 */ /* 0x000f280000300800 */
[----:B------:R-:W4:Y:S04]  /*17920*/  LDL.LU R57, [R1+0x24] ;  /* 0x0000240001397983 */ /* 0x000f280000300800 */
[----:B------:R-:W4:Y:S04]  /*17930*/  LDL.LU R50, [R1+0x1c] ;  /* 0x00001c0001327983 */ /* 0x000f280000300800 */
[----:B------:R-:W4:Y:S04]  /*17940*/  LDL.LU R59, [R1+0x18] ;  /* 0x00001800013b7983 */ /* 0x000f280000300800 */
[----:B------:R0:W-:Y:S01]  /*17950*/  STL [R1+0x78c], R4 ;  /* 0x00078c0401007387 */ /* 0x0001e20000100800 */
[----:B--2---:R-:W-:-:S02]  /*17960*/  SEL R40, R58, RZ, P3 ;  /* 0x000000ff3a287207 */ /* 0x004fc40001800000 */
[----:B---3--:R-:W-:Y:S02]  /*17970*/  SEL R33, R54, RZ, P3 ;  /* 0x000000ff36217207 */ /* 0x008fe40001800000 */
[----:B----4-:R-:W-:Y:S02]  /*17980*/  SEL R3, R10, RZ, P3 ;  /* 0x000000ff0a037207 */ /* 0x010fe40001800000 */
[----:B------:R-:W-:Y:S02]  /*17990*/  SEL R32, R34, RZ, P3 ;  /* 0x000000ff22207207 */ /* 0x000fe40001800000 */
[----:B------:R-:W-:Y:S02]  /*179a0*/  SEL R11, R14, RZ, P3 ;  /* 0x000000ff0e0b7207 */ /* 0x000fe40001800000 */
[----:B0-----:R-:W-:-:S05]  /*179b0*/  SEL R4, R29, RZ, P3 ;  /* 0x000000ff1d047207 */ /* 0x001fca0001800000 */
[----:B------:R0:W-:Y:S04]  /*179c0*/  STL [R1+0x14c], R4 ;  /* 0x00014c0401007387 */ /* 0x0001e80000100800 */
[----:B------:R-:W-:Y:S01]  /*179d0*/  STL [R1+0x148], R11 ;  /* 0x0001480b01007387 */ /* 0x000fe20000100800 */
[----:B0-----:R-:W-:-:S05]  /*179e0*/  SEL R4, R12, RZ, P3 ;  /* 0x000000ff0c047207 */ /* 0x001fca0001800000 */
[----:B------:R-:W-:Y:S04]  /*179f0*/  STL [R1+0x790], R4 ;  /* 0x0007900401007387 */ /* 0x000fe80000100800 */
[----:B------:R0:W-:Y:S02]  /*17a00*/  STL [R1+0x158], R3 ;  /* 0x0001580301007387 */ /* 0x0001e40000100800 */
[----:B0-----:R-:W-:-:S05]  /*17a10*/  SEL R3, R42, RZ, P3 ;  /* 0x000000ff2a037207 */ /* 0x001fca0001800000 */
[----:B------:R-:W-:Y:S04]  /*17a20*/  STL [R1+0x794], R3 ;  /* 0x0007940301007387 */ /* 0x000fe80000100800 */
[----:B------:R-:W-:Y:S04]  /*17a30*/  STL [R1+0x798], R40 ;  /* 0x0007982801007387 */ /* 0x000fe80000100800 */
[----:B------:R0:W-:Y:S04]  /*17a40*/  STL [R1+0x79c], R33 ;  /* 0x00079c2101007387 */ /* 0x0001e80000100800 */
[----:B------:R1:W-:Y:S01]  /*17a50*/  STL [R1+0x7a0], R32 ;  /* 0x0007a02001007387 */ /* 0x0003e20000100800 */
[----:B0-----:R-:W-:-:S03]  /*17a60*/  SEL R33, R36, RZ, P3 ;  /* 0x000000ff24217207 */ /* 0x001fc60001800000 */
[----:B-1----:R-:W2:Y:S01]  /*17a70*/  LDL.LU R32, [R1+0x5b0] ;  /* 0x0005b00001207983 */ /* 0x002ea20000300800 */
[----:B------:R-:W-:-:S03]  /*17a80*/  SEL R40, R37, RZ, P3 ;  /* 0x000000ff25287207 */ /* 0x000fc60001800000 */
[----:B------:R-:W3:Y:S04]  /*17a90*/  LDL.LU R24, [R1+0x588] ;  /* 0x0005880001187983 */ /* 0x000ee80000300800 */
[----:B------:R-:W4:Y:S04]  /*17aa0*/  LDL.LU R37, [R1+0x550] ;  /* 0x0005500001257983 */ /* 0x000f280000300800 */
[----:B------:R-:W4:Y:S04]  /*17ab0*/  LDL.LU R36, [R1+0x520] ;  /* 0x0005200001247983 */ /* 0x000f280000300800 */
[----:B------:R-:W4:Y:S04]  /*17ac0*/  LDL.LU R34, [R1+0x5a8] ;  /* 0x0005a80001227983 */ /* 0x000f280000300800 */
[----:B------:R-:W4:Y:S01]  /*17ad0*/  LDL.LU R17, [R1+0x578] ;  /* 0x0005780001117983 */ /* 0x000f220000300800 */
[----:B------:R-:W-:-:S03]  /*17ae0*/  SEL R27, R21, RZ, P3 ;  /* 0x000000ff151b7207 */ /* 0x000fc60001800000 */
[----:B------:R-:W4:Y:S04]  /*17af0*/  LDL.LU R21, [R1+0x548] ;  /* 0x0005480001157983 */ /* 0x000f280000300800 */
[----:B------:R-:W4:Y:S01]  /*17b00*/  LDL.LU R58, [R1+0x514] ;  /* 0x00051400013a7983 */ /* 0x000f220000300800 */
[----:B------:R-:W-:-:S03]  /*17b10*/  SEL R51, R35, RZ, P3 ;  /* 0x000000ff23337207 */ /* 0x000fc60001800000 */
[----:B------:R-:W4:Y:S04]  /*17b20*/  LDL.LU R26, [R1+0x3c4] ;  /* 0x0003c400011a7983 */ /* 0x000f280000300800 */
[----:B------:R-:W4:Y:S04]  /*17b30*/  LDL.LU R42, [R1+0x388] ;  /* 0x00038800012a7983 */ /* 0x000f280000300800 */
[----:B------:R-:W4:Y:S04]  /*17b40*/  LDL.LU R25, [R1+0x3bc] ;  /* 0x0003bc0001197983 */ /* 0x000f280000300800 */
[----:B------:R-:W4:Y:S04]  /*17b50*/  LDL.LU R4, [R1+0x378] ;  /* 0x0003780001047983 */ /* 0x000f280000300800 */
[----:B------:R-:W4:Y:S04]  /*17b60*/  LDL.LU R35, [R1+0x370] ;  /* 0x0003700001237983 */ /* 0x000f280000300800 */
[----:B------:R-:W4:Y:S04]  /*17b70*/  LDL.LU R23, [R1+0x3ac] ;  /* 0x0003ac0001177983 */ /* 0x000f280000300800 */
[----:B------:R-:W4:Y:S01]  /*17b80*/  LDL.LU R16, [R1+0x344] ;  /* 0x0003440001107983 */ /* 0x000f220000300800 */
[----:B------:R-:W-:-:S03]  /*17b90*/  SEL R53, R9, RZ, P3 ;  /* 0x000000ff09357207 */ /* 0x000fc60001800000 */
[----:B------:R-:W4:Y:S01]  /*17ba0*/  LDL.LU R15, [R1+0xb0] ;  /* 0x0000b000010f7983 */ /* 0x000f220000300800 */
[----:B------:R-:W-:-:S03]  /*17bb0*/  SEL R3, R8, RZ, P3 ;  /* 0x000000ff08037207 */ /* 0x000fc60001800000 */
[----:B------:R-:W4:Y:S01]  /*17bc0*/  LDL.LU R12, [R1+0x9c] ;  /* 0x00009c00010c7983 */ /* 0x000f220000300800 */
[----:B------:R-:W-:-:S03]  /*17bd0*/  SEL R38, R7, RZ, P3 ;  /* 0x000000ff07267207 */ /* 0x000fc60001800000 */
[----:B------:R-:W4:Y:S01]  /*17be0*/  LDL.LU R11, [R1+0x88] ;  /* 0x00008800010b7983 */ /* 0x000f220000300800 */
[----:B------:R-:W-:-:S03]  /*17bf0*/  SEL R45, R6, RZ, P3 ;  /* 0x000000ff062d7207 */ /* 0x000fc60001800000 */
[----:B------:R-:W4:Y:S04]  /*17c00*/  LDL.LU R10, [R1+0x5c] ;  /* 0x00005c00010a7983 */ /* 0x000f280000300800 */
[----:B------:R-:W4:Y:S01]  /*17c10*/  LDL.LU R9, [R1+0x50] ;  /* 0x0000500001097983 */ /* 0x000f220000300800 */
[----:B------:R-:W-:-:S03]  /*17c20*/  SEL R29, R22, RZ, P3 ;  /* 0x000000ff161d7207 */ /* 0x000fc60001800000 */
[----:B------:R-:W4:Y:S01]  /*17c30*/  LDL.LU R8, [R1+0x48] ;  /* 0x0000480001087983 */ /* 0x000f220000300800 */
[----:B------:R-:W-:-:S03]  /*17c40*/  SEL R22, R60, RZ, P3 ;  /* 0x000000ff3c167207 */ /* 0x000fc60001800000 */
[----:B------:R-:W4:Y:S04]  /*17c50*/  LDL.LU R7, [R1+0x38] ;  /* 0x0000380001077983 */ /* 0x000f280000300800 */
[----:B------:R-:W4:Y:S04]  /*17c60*/  LDL.LU R6, [R1+0x2c] ;  /* 0x00002c0001067983 */ /* 0x000f280000300800 */
[----:B------:R-:W4:Y:S04]  /*17c70*/  LDL.LU R13, [R1+0xc] ;  /* 0x00000c00010d7983 */ /* 0x000f280000300800 */
[----:B------:R-:W4:Y:S04]  /*17c80*/  LDL.LU R54, [R1+0x8] ;  /* 0x0000080001367983 */ /* 0x000f280000300800 */
[----:B------:R-:W4:Y:S01]  /*17c90*/  LDL.LU R60, [R1+0x38c] ;  /* 0x00038c00013c7983 */ /* 0x000f220000300800 */
[----:B------:R-:W-:-:S02]  /*17ca0*/  SEL R14, R30, RZ, P3 ;  /* 0x000000ff1e0e7207 */ /* 0x000fc40001800000 */
[----:B------:R-:W-:Y:S02]  /*17cb0*/  SEL R30, R44, RZ, P3 ;  /* 0x000000ff2c1e7207 */ /* 0x000fe40001800000 */
[----:B------:R-:W-:Y:S02]  /*17cc0*/  SEL R44, R59, RZ, P3 ;  /* 0x000000ff3b2c7207 */ /* 0x000fe40001800000 */
[----:B------:R-:W-:Y:S02]  /*17cd0*/  SEL R59, R41, RZ, P3 ;  /* 0x000000ff293b7207 */ /* 0x000fe40001800000 */
[----:B------:R-:W-:Y:S02]  /*17ce0*/  SEL R31, R18, RZ, P3 ;  /* 0x000000ff121f7207 */ /* 0x000fe40001800000 */
[----:B------:R-:W-:Y:S02]  /*17cf0*/  SEL R18, R0, RZ, P3 ;  /* 0x000000ff00127207 */ /* 0x000fe40001800000 */
[----:B------:R-:W-:-:S02]  /*17d00*/  SEL R20, R52, RZ, P3 ;  /* 0x000000ff34147207 */ /* 0x000fc40001800000 */
[----:B------:R-:W-:Y:S02]  /*17d10*/  SEL R0, R46, RZ, P3 ;  /* 0x000000ff2e007207 */ /* 0x000fe40001800000 */
[----:B---3--:R-:W-:Y:S02]  /*17d20*/  SEL R41, R24, RZ, P4 ;  /* 0x000000ff18297207 */ /* 0x008fe40002000000 */
[----:B--2---:R-:W-:Y:S02]  /*17d30*/  SEL R52, R32, RZ, P4 ;  /* 0x000000ff20347207 */ /* 0x004fe40002000000 */
[----:B----4-:R-:W-:Y:S02]  /*17d40*/  SEL R24, R17, RZ, P4 ;  /* 0x000000ff11187207 */ /* 0x010fe40002000000 */
[----:B------:R-:W-:Y:S02]  /*17d50*/  SEL R17, R58, RZ, P4 ;  /* 0x000000ff3a117207 */ /* 0x000fe40002000000 */
[----:B------:R-:W2:Y:S04]  /*17d60*/  LDL.LU R58, [R1+0x5b8] ;  /* 0x0005b800013a7983 */ /* 0x000ea80000300800 */
[----:B------:R-:W3:Y:S01]  /*17d70*/  LDL R32, [R1+0x14c] ;  /* 0x00014c0001207983 */ /* 0x000ee20000100800 */
[----:B------:R-:W-:-:S03]  /*17d80*/  SEL R46, R60, RZ, P4 ;  /* 0x000000ff3c2e7207 */ /* 0x000fc60002000000 */
[----:B------:R-:W4:Y:S01]  /*17d90*/  LDL.LU R60, [R1+0x3a8] ;  /* 0x0003a800013c7983 */ /* 0x000f220000300800 */
[----:B------:R-:W-:Y:S02]  /*17da0*/  ISETP.NE.AND P6, PT, R2, 0x10, PT ;  /* 0x000000100200780c */ /* 0x000fe40003fc5270 */
[----:B------:R-:W-:Y:S02]  /*17db0*/  SEL R28, R5, RZ, P3 ;  /* 0x000000ff051c7207 */ /* 0x000fe40001800000 */
[----:B------:R-:W-:Y:S02]  /*17dc0*/  SEL R5, R39, RZ, P3 ;  /* 0x000000ff27057207 */ /* 0x000fe40001800000 */
[----:B------:R-:W-:Y:S02]  /*17dd0*/  SEL R39, R4, RZ, P4 ;  /* 0x000000ff04277207 */ /* 0x000fe40002000000 */
[----:B------:R-:W4:Y:S04]  /*17de0*/  LDL R4, [R1+0x158] ;  /* 0x0001580001047983 */ /* 0x000f280000100800 */
[----:B------:R0:W-:Y:S04]  /*17df0*/  STL [R1+0x724], R2 ;  /* 0x0007240201007387 */ /* 0x0001e80000100800 */
[----:B0-----:R-:W4:Y:S01]  /*17e00*/  LDL.LU R2, [R1+0x52c] ;  /* 0x00052c0001027983 */ /* 0x001f220000300800 */
[----:B--2---:R-:W-:-:S04]  /*17e10*/  SEL R58, R58, RZ, P1 ;  /* 0x000000ff3a3a7207 */ /* 0x004fc80000800000 */
[----:B---3--:R-:W-:-:S05]  /*17e20*/  @P2 SEL R32, R58, R52, !P6 ;  /* 0x000000343a202207 */ /* 0x008fca0007000000 */
[----:B------:R0:W-:Y:S04]  /*17e30*/  @P2 STL [R1+0x14c], R32 ;  /* 0x00014c2001002387 */ /* 0x0001e80000100800 */
[----:B0-----:R-:W2:Y:S04]  /*17e40*/  LDL.LU R32, [R1+0x7a0] ;  /* 0x0007a00001207983 */ /* 0x001ea80000300800 */
[----:B------:R-:W3:Y:S01]  /*17e50*/  LDL.LU R58, [R1+0x558] ;  /* 0x00055800013a7983 */ /* 0x000ee20000300800 */
[----:B----4-:R-:W-:-:S03]  /*17e60*/  SEL R52, R60, RZ, P1 ;  /* 0x000000ff3c347207 */ /* 0x010fc60000800000 */
[----:B------:R-:W4:Y:S01]  /*17e70*/  LDL.LU R60, [R1+0x58c] ;  /* 0x00058c00013c7983 */ /* 0x000f220000300800 */
[----:B------:R-:W-:-:S05]  /*17e80*/  @P2 SEL R33, R52, R46, !P6 ;  /* 0x0000002e34212207 */ /* 0x000fca0007000000 */
[----:B------:R0:W-:Y:S04]  /*17e90*/  STL [R1+0x170], R33 ;  /* 0x0001702101007387 */ /* 0x0001e80000100800 */
[----:B0-----:R-:W2:Y:S04]  /*17ea0*/  LDL.LU R33, [R1+0x79c] ;  /* 0x00079c0001217983 */ /* 0x001ea80000300800 */
[----:B------:R-:W2:Y:S01]  /*17eb0*/  LDL.LU R46, [R1+0x3a0] ;  /* 0x0003a000012e7983 */ /* 0x000ea20000300800 */
[----:B------:R-:W-:-:S03]  /*17ec0*/  SEL R42, R42, RZ, P4 ;  /* 0x000000ff2a2a7207 */ /* 0x000fc60002000000 */
[----:B------:R-:W3:Y:S01]  /*17ed0*/  LDL.LU R52, [R1+0x3cc] ;  /* 0x0003cc0001347983 */ /* 0x000ee20000300800 */
[----:B--2---:R-:W-:-:S04]  /*17ee0*/  SEL R46, R46, RZ, P1 ;  /* 0x000000ff2e2e7207 */ /* 0x004fc80000800000 */
[----:B------:R-:W-:-:S05]  /*17ef0*/  @P2 SEL R40, R46, R42, !P6 ;  /* 0x0000002a2e282207 */ /* 0x000fca0007000000 */
[----:B------:R0:W-:Y:S04]  /*17f00*/  STL [R1+0x168], R40 ;  /* 0x0001682801007387 */ /* 0x0001e80000100800 */
[----:B0-----:R-:W2:Y:S04]  /*17f10*/  LDL.LU R40, [R1+0x798] ;  /* 0x0007980001287983 */ /* 0x001ea80000300800 */
[----:B------:R-:W2:Y:S04]  /*17f20*/  LDL.LU R42, [R1+0x590] ;  /* 0x00059000012a7983 */ /* 0x000ea80000300800 */
[----:B------:R-:W3:Y:S01]  /*17f30*/  LDL R46, [R1+0x148] ;  /* 0x00014800012e7983 */ /* 0x000ee20000100800 */
[----:B--2---:R-:W-:-:S04]  /*17f40*/  SEL R42, R42, RZ, P1 ;  /* 0x000000ff2a2a7207 */ /* 0x004fc80000800000 */
[----:B---3--:R-:W-:Y:S02]  /*17f50*/  @P2 SEL R46, R42, R41, !P6 ;  /* 0x000000292a2e2207 */ /* 0x008fe40007000000 */
[----:B------:R-:W2:Y:S01]  /*17f60*/  LDL.LU R41, [R1+0x390] ;  /* 0x0003900001297983 */ /* 0x000ea20000300800 */
[----:B------:R-:W-:-:S03]  /*17f70*/  SEL R37, R37, RZ, P4 ;  /* 0x000000ff25257207 */ /* 0x000fc60002000000 */
[----:B------:R-:W3:Y:S04]  /*17f80*/  LDL.LU R42, [R1+0x4dc] ;  /* 0x0004dc00012a7983 */ /* 0x000ee80000300800 */
[----:B------:R0:W-:Y:S04]  /*17f90*/  @P2 STL [R1+0x148], R46 ;  /* 0x0001482e01002387 */ /* 0x0001e80000100800 */
[----:B0-----:R-:W3:Y:S01]  /*17fa0*/  LDL.LU R46, [R1+0x3c0] ;  /* 0x0003c000012e7983 */ /* 0x001ee20000300800 */
[----:B--2---:R-:W-:-:S04]  /*17fb0*/  SEL R41, R41, RZ, P1 ;  /* 0x000000ff29297207 */ /* 0x004fc80000800000 */
[----:B------:R-:W-:Y:S02]  /*17fc0*/  @P2 SEL R3, R41, R39, !P6 ;  /* 0x0000002729032207 */ /* 0x000fe40007000000 */
[----:B------:R-:W-:-:S03]  /*17fd0*/  SEL R39, R58, RZ, P1 ;  /* 0x000000ff3a277207 */ /* 0x000fc60000800000 */
[----:B------:R0:W-:Y:S01]  /*17fe0*/  STL [R1+0x178], R3 ;  /* 0x0001780301007387 */ /* 0x0001e20000100800 */
[----:B------:R-:W-:-:S03]  /*17ff0*/  @P2 SEL R4, R39, R37, !P6 ;  /* 0x0000002527042207 */ /* 0x000fc60007000000 */
[----:B0-----:R-:W2:Y:S04]  /*18000*/  LDL.LU R3, [R1+0x794] ;  /* 0x0007940001037983 */ /* 0x001ea80000300800 */
[----:B------:R-:W2:Y:S04]  /*18010*/  LDL.LU R41, [R1+0x5b4] ;  /* 0x0005b40001297983 */ /* 0x000ea80000300800 */
[----:B------:R-:W2:Y:S04]  /*18020*/  LDL.LU R58, [R1+0x14] ;  /* 0x00001400013a7983 */ /* 0x000ea80000300800 */
[----:B------:R0:W-:Y:S04]  /*18030*/  @P2 STL [R1+0x158], R4 ;  /* 0x0001580401002387 */ /* 0x0001e80000100800 */
[----:B0-----:R-:W2:Y:S04]  /*18040*/  LDL.LU R4, [R1+0x790] ;  /* 0x0007900001047983 */ /* 0x001ea80000300800 */
[----:B------:R-:W3:Y:S01]  /*18050*/  LDL.LU R39, [R1+0x37c] ;  /* 0x00037c0001277983 */ /* 0x000ee20000300800 */
[----:B------:R-:W-:-:S02]  /*18060*/  SEL R36, R36, RZ, P4 ;  /* 0x000000ff24247207 */ /* 0x000fc40002000000 */
[----:B------:R-:W-:Y:S02]  /*18070*/  SEL R37, R2, RZ, P1 ;  /* 0x000000ff02257207 */ /* 0x000fe40000800000 */
[----:B------:R-:W-:Y:S01]  /*18080*/  SEL R35, R35, RZ, P4 ;  /* 0x000000ff23237207 */ /* 0x000fe20002000000 */
[----:B------:R-:W4:Y:S01]  /*18090*/  LDL.LU R2, [R1] ;  /* 0x0000000001027983 */ /* 0x000f220000300800 */
[----:B------:R-:W-:Y:S02]  /*180a0*/  SEL R34, R34, RZ, P4 ;  /* 0x000000ff22227207 */ /* 0x000fe40002000000 */
[----:B------:R-:W-:Y:S02]  /*180b0*/  SEL R26, R26, RZ, P4 ;  /* 0x000000ff1a1a7207 */ /* 0x000fe40002000000 */
[----:B--2---:R-:W-:Y:S02]  /*180c0*/  @P2 SEL R4, R37, R36, !P6 ;  /* 0x0000002425042207 */ /* 0x004fe40007000000 */
[----:B---3--:R-:W-:-:S03]  /*180d0*/  SEL R36, R39, RZ, P1 ;  /* 0x000000ff27247207 */ /* 0x008fc60000800000 */
[----:B------:R0:W-:Y:S01]  /*180e0*/  STL [R1+0x160], R4 ;  /* 0x0001600401007387 */ /* 0x0001e20000100800 */
[----:B------:R-:W-:Y:S02]  /*180f0*/  @P2 SEL R53, R36, R35, !P6 ;  /* 0x0000002324352207 */ /* 0x000fe40007000000 */
[----:B------:R-:W-:-:S04]  /*18100*/  SEL R35, R41, RZ, P1 ;  /* 0x000000ff29237207 */ /* 0x000fc80000800000 */
[----:B------:R-:W-:Y:S01]  /*18110*/  @P2 SEL R3, R35, R34, !P6 ;  /* 0x0000002223032207 */ /* 0x000fe20007000000 */
[----:B0-----:R-:W2:Y:S01]  /*18120*/  LDL.LU R4, [R1+0x78c] ;  /* 0x00078c0001047983 */ /* 0x001ea20000300800 */
[----:B------:R-:W-:-:S03]  /*18130*/  SEL R34, R42, RZ, P1 ;  /* 0x000000ff2a227207 */ /* 0x000fc60000800000 */
[----:B------:R-:W3:Y:S04]  /*18140*/  LDL.LU R37, [R1+0xbc] ;  /* 0x0000bc0001257983 */ /* 0x000ee80000300800 */
[----:B------:R-:W2:Y:S01]  /*18150*/  LDL.LU R39, [R1+0xb8] ;  /* 0x0000b80001277983 */ /* 0x000ea20000300800 */
[----:B------:R-:W-:-:S03]  /*18160*/  @P2 SEL R51, R34, R26, !P6 ;  /* 0x0000001a22332207 */ /* 0x000fc60007000000 */
[----:B------:R0:W-:Y:S04]  /*18170*/  STL [R1+0x180], R53 ;  /* 0x0001803501007387 */ /* 0x0001e80000100800 */
[----:B0-----:R-:W2:Y:S04]  /*18180*/  LDL.LU R53, [R1+0x788] ;  /* 0x0007880001357983 */ /* 0x001ea80000300800 */
[----:B------:R-:W2:Y:S04]  /*18190*/  LDL.LU R36, [R1+0x528] ;  /* 0x0005280001247983 */ /* 0x000ea80000300800 */
[----:B------:R0:W-:Y:S04]  /*181a0*/  STL [R1+0x154], R3 ;  /* 0x0001540301007387 */ /* 0x0001e80000100800 */
[----:B0-----:R-:W2:Y:S04]  /*181b0*/  LDL.LU R3, [R1+0x784] ;  /* 0x0007840001037983 */ /* 0x001ea80000300800 */
[----:B------:R-:W2:Y:S04]  /*181c0*/  LDL.LU R35, [R1+0x554] ;  /* 0x0005540001237983 */ /* 0x000ea80000300800 */
[----:B------:R-:W2:Y:S04]  /*181d0*/  LDL.LU R41, [R1+0xac] ;  /* 0x0000ac0001297983 */ /* 0x000ea80000300800 */
[----:B------:R-:W2:Y:S04]  /*181e0*/  LDL.LU R42, [R1+0xa4] ;  /* 0x0000a400012a7983 */ /* 0x000ea80000300800 */
[----:B------:R0:W-:Y:S04]  /*181f0*/  STL [R1+0x174], R51 ;  /* 0x0001743301007387 */ /* 0x0001e80000100800 */
[----:B0-----:R-:W2:Y:S04]  /*18200*/  LDL.LU R51, [R1+0x780] ;  /* 0x0007800001337983 */ /* 0x001ea80000300800 */
[----:B------:R-:W2:Y:S01]  /*18210*/  LDL.LU R34, [R1+0x3c8] ;  /* 0x0003c80001227983 */ /* 0x000ea20000300800 */
[----:B------:R-:W-:-:S02]  /*18220*/  SEL R25, R25, RZ, P4 ;  /* 0x000000ff19197207 */ /* 0x000fc40002000000 */
[----:B------:R-:W-:-:S04]  /*18230*/  SEL R26, R52, RZ, P1 ;  /* 0x000000ff341a7207 */ /* 0x000fc80000800000 */
[----:B------:R-:W-:Y:S02]  /*18240*/  @P2 SEL R45, R26, R25, !P6 ;  /* 0x000000191a2d2207 */ /* 0x000fe40007000000 */
[----:B----4-:R-:W-:Y:S02]  /*18250*/  SEL R25, R60, RZ, P1 ;  /* 0x000000ff3c197207 */ /* 0x010fe40000800000 */
[----:B------:R-:W-:Y:S02]  /*18260*/  SEL R23, R23, RZ, P4 ;  /* 0x000000ff17177207 */ /* 0x000fe40002000000 */
[----:B------:R-:W-:Y:S02]  /*18270*/  @P2 SEL R40, R25, R24, !P6 ;  /* 0x0000001819282207 */ /* 0x000fe40007000000 */
[----:B------:R-:W-:Y:S02]  /*18280*/  SEL R21, R21, RZ, P4 ;  /* 0x000000ff15157207 */ /* 0x000fe40002000000 */
[----:B------:R-:W-:Y:S01]  /*18290*/  SEL R16, R16, RZ, P4 ;  /* 0x000000ff10107207 */ /* 0x000fe20002000000 */
[----:B------:R0:W-:Y:S01]  /*182a0*/  STL [R1+0x16c], R45 ;  /* 0x00016c2d01007387 */ /* 0x0001e20000100800 */
[----:B------:R-:W-:-:S02]  /*182b0*/  SEL R15, R15, RZ, P4 ;  /* 0x000000ff0f0f7207 */ /* 0x000fc40002000000 */
[----:B------:R-:W-:Y:S01]  /*182c0*/  SEL R13, R13, RZ, P4 ;  /* 0x000000ff0d0d7207 */ /* 0x000fe20002000000 */
[----:B0-----:R-:W4:Y:S04]  /*182d0*/  LDL.LU R45, [R1+0x77c] ;  /* 0x00077c00012d7983 */ /* 0x001f280000300800 */
[----:B------:R-:W4:Y:S04]  /*182e0*/  LDL.LU R52, [R1+0x98] ;  /* 0x0000980001347983 */ /* 0x000f280000300800 */
[----:B------:R-:W4:Y:S01]  /*182f0*/  LDL.LU R60, [R1+0x10] ;  /* 0x00001000013c7983 */ /* 0x000f220000300800 */
[----:B------:R-:W-:-:S03]  /*18300*/  SEL R50, R50, RZ, P3 ;  /* 0x000000ff32327207 */ /* 0x000fc60001800000 */
[----:B------:R0:W-:Y:S01]  /*18310*/  STL [R1+0x150], R40 ;  /* 0x0001502801007387 */ /* 0x0001e20000100800 */
[----:B------:R-:W-:-:S03]  /*18320*/  SEL R12, R12, RZ, P4 ;  /* 0x000000ff0c0c7207 */ /* 0x000fc60002000000 */
[----:B0-----:R-:W4:Y:S01]  /*18330*/  LDL.LU R40, [R1+0x778] ;  /* 0x0007780001287983 */ /* 0x001f220000300800 */
[----:B------:R-:W-:Y:S02]  /*18340*/  SEL R19, R19, RZ, P3 ;  /* 0x000000ff13137207 */ /* 0x000fe40001800000 */
[----:B--2---:R-:W-:-:S04]  /*18350*/  SEL R24, R34, RZ, P1 ;  /* 0x000000ff22187207 */ /* 0x004fc80000800000 */
[----:B------:R-:W-:Y:S02]  /*18360*/  @P2 SEL R38, R24, R23, !P6 ;  /* 0x0000001718262207 */ /* 0x000fe40007000000 */
[----:B------:R-:W-:-:S04]  /*18370*/  SEL R23, R35, RZ, P1 ;  /* 0x000000ff23177207 */ /* 0x000fc80000800000 */
[----:B------:R-:W-:Y:S02]  /*18380*/  @P2 SEL R33, R23, R21, !P6 ;  /* 0x0000001517212207 */ /* 0x000fe40007000000 */
[----:B------:R-:W-:-:S04]  /*18390*/  SEL R21, R36, RZ, P1 ;  /* 0x000000ff24157207 */ /* 0x000fc80000800000 */
[----:B------:R-:W-:Y:S02]  /*183a0*/  @P2 SEL R32, R21, R17, !P6 ;  /* 0x0000001115202207 */ /* 0x000fe40007000000 */
[----:B------:R-:W-:-:S04]  /*183b0*/  SEL R17, R46, RZ, P1 ;  /* 0x000000ff2e117207 */ /* 0x000fc80000800000 */
[----:B------:R-:W-:Y:S02]  /*183c0*/  @P2 SEL R27, R17, R16, !P6 ;  /* 0x00000010111b2207 */ /* 0x000fe40007000000 */
[----:B---3--:R-:W-:Y:S01]  /*183d0*/  SEL R16, R37, RZ, P1 ;  /* 0x000000ff25107207 */ /* 0x008fe20000800000 */
[----:B------:R0:W-:Y:S03]  /*183e0*/  STL [R1+0x17c], R38 ;  /* 0x00017c2601007387 */ /* 0x0001e60000100800 */
[----:B------:R-:W-:Y:S02]  /*183f0*/  @P2 SEL R31, R16, R15, !P6 ;  /* 0x0000000f101f2207 */ /* 0x000fe40007000000 */
[----:B------:R-:W-:-:S04]  /*18400*/  SEL R15, R58, RZ, P1 ;  /* 0x000000ff3a0f7207 */ /* 0x000fc80000800000 */
[----:B------:R-:W-:Y:S01]  /*18410*/  @P2 SEL R50, R15, R13, !P6 ;  /* 0x0000000d0f322207 */ /* 0x000fe20007000000 */
[----:B0-----:R-:W2:Y:S01]  /*18420*/  LDL.LU R38, [R1+0x774] ;  /* 0x0007740001267983 */ /* 0x001ea20000300800 */
[----:B------:R-:W-:-:S03]  /*18430*/  SEL R13, R2, RZ, P1 ;  /* 0x000000ff020d7207 */ /* 0x000fc60000800000 */
[----:B------:R0:W-:Y:S01]  /*18440*/  STL [R1+0x15c], R33 ;  /* 0x00015c2101007387 */ /* 0x0001e20000100800 */
[----:B------:R-:W-:Y:S02]  /*18450*/  @P2 SEL R28, R13, R61, !P6 ;  /* 0x0000003d0d1c2207 */ /* 0x000fe40007000000 */
[----:B------:R-:W-:Y:S01]  /*18460*/  SEL R13, R39, RZ, P1 ;  /* 0x000000ff270d7207 */ /* 0x000fe20000800000 */
[----:B0-----:R-:W3:Y:S04]  /*18470*/  LDL.LU R33, [R1+0x770] ;  /* 0x0007700001217983 */ /* 0x001ee80000300800 */
[----:B------:R0:W-:Y:S01]  /*18480*/  STL [R1+0x164], R32 ;  /* 0x0001642001007387 */ /* 0x0001e20000100800 */
[----:B------:R-:W-:-:S03]  /*18490*/  @P2 SEL R19, R13, R12, !P6 ;  /* 0x0000000c0d132207 */ /* 0x000fc60007000000 */
[----:B0-----:R-:W2:Y:S04]  /*184a0*/  LDL.LU R32, [R1+0x76c] ;  /* 0x00076c0001207983 */ /* 0x001ea80000300800 */
[----:B------:R0:W-:Y:S04]  /*184b0*/  STL [R1+0x184], R27 ;  /* 0x0001841b01007387 */ /* 0x0001e80000100800 */
[----:B0-----:R-:W2:Y:S04]  /*184c0*/  LDL.LU R27, [R1+0x768] ;  /* 0x00076800011b7983 */ /* 0x001ea80000300800 */
[----:B------:R-:W2:Y:S04]  /*184d0*/  LDL.LU R46, [R1+0x84] ;  /* 0x00008400012e7983 */ /* 0x000ea80000300800 */
[----:B------:R0:W-:Y:S04]  /*184e0*/  STL [R1+0x18c], R31 ;  /* 0x00018c1f01007387 */ /* 0x0001e80000100800 */
[----:B0-----:R-:W2:Y:S04]  /*184f0*/  LDL.LU R31, [R1+0x764] ;  /* 0x00076400011f7983 */ /* 0x001ea80000300800 */
[----:B------:R0:W-:Y:S04]  /*18500*/  STL [R1+0x1b0], R50 ;  /* 0x0001b03201007387 */ /* 0x0001e80000100800 */
[----:B0-----:R-:W2:Y:S04]  /*18510*/  LDL.LU R50, [R1+0x760] ;  /* 0x0007600001327983 */ /* 0x001ea80000300800 */
[----:B------:R-:W3:Y:S04]  /*18520*/  LDL.LU R58, [R1+0x58] ;  /* 0x00005800013a7983 */ /* 0x000ee80000300800 */
[----:B------:R-:W3:Y:S04]  /*18530*/  LDL.LU R2, [R1+0x4c] ;  /* 0x00004c0001027983 */ /* 0x000ee80000300800 */
[----:B------:R0:W-:Y:S04]  /*18540*/  STL [R1+0x1ac], R28 ;  /* 0x0001ac1c01007387 */ /* 0x0001e80000100800 */
[----:B0-----:R-:W3:Y:S04]  /*18550*/  LDL.LU R28, [R1+0x75c] ;  /* 0x00075c00011c7983 */ /* 0x001ee80000300800 */
[----:B------:R0:W-:Y:S04]  /*18560*/  STL [R1+0x188], R19 ;  /* 0x0001881301007387 */ /* 0x0001e80000100800 */
[----:B0-----:R-:W3:Y:S01]  /*18570*/  LDL.LU R19, [R1+0x758] ;  /* 0x0007580001137983 */ /* 0x001ee20000300800 */
[----:B------:R-:W-:-:S02]  /*18580*/  SEL R11, R11, RZ, P4 ;  /* 0x000000ff0b0b7207 */ /* 0x000fc40002000000 */
[----:B------:R-:W-:Y:S02]  /*18590*/  SEL R12, R41, RZ, P1 ;  /* 0x000000ff290c7207 */ /* 0x000fe40000800000 */
[----:B------:R-:W-:Y:S02]  /*185a0*/  SEL R48, R48, RZ, P4 ;  /* 0x000000ff30307207 */ /* 0x000fe40002000000 */
[----:B------:R-:W-:Y:S02]  /*185b0*/  @P2 SEL R29, R12, R11, !P6 ;  /* 0x0000000b0c1d2207 */ /* 0x000fe40007000000 */
[----:B------:R-:W-:Y:S02]  /*185c0*/  SEL R10, R10, RZ, P4 ;  /* 0x000000ff0a0a7207 */ /* 0x000fe40002000000 */
[----:B------:R-:W-:Y:S02]  /*185d0*/  SEL R11, R42, RZ, P1 ;  /* 0x000000ff2a0b7207 */ /* 0x000fe40000800000 */
[----:B------:R-:W-:-:S02]  /*185e0*/  SEL R47, R47, RZ, P4 ;  /* 0x000000ff2f2f7207 */ /* 0x000fc40002000000 */
[----:B------:R-:W-:Y:S02]  /*185f0*/  @P2 SEL R14, R11, R10, !P6 ;  /* 0x0000000a0b0e2207 */ /* 0x000fe40007000000 */
[----:B--2---:R-:W-:-:S04]  /*18600*/  SEL R50, R50, RZ, P1 ;  /* 0x000000ff32327207 */ /* 0x004fc80000800000 */
[----:B------:R-:W-:-:S05]  /*18610*/  @P2 SEL R20, R50, R48, !P6 ;  /* 0x0000003032142207 */ /* 0x000fca0007000000 */
[----:B------:R0:W-:Y:S04]  /*18620*/  STL [R1+0x1c4], R20 ;  /* 0x0001c41401007387 */ /* 0x0001e80000100800 */
[----:B0-----:R-:W2:Y:S04]  /*18630*/  LDL.LU R20, [R1+0x754] ;  /* 0x0007540001147983 */ /* 0x001ea80000300800 */
[----:B------:R0:W-:Y:S04]  /*18640*/  STL [R1+0x194], R29 ;  /* 0x0001941d01007387 */ /* 0x0001e80000100800 */
[----:B0-----:R-:W2:Y:S01]  /*18650*/  LDL.LU R29, [R1+0x750] ;  /* 0x00075000011d7983 */ /* 0x001ea20000300800 */
[----:B---3--:R-:W-:-:S03]  /*18660*/  SEL R19, R19, RZ, P1 ;  /* 0x000000ff13137207 */ /* 0x008fc60000800000 */
[----:B------:R0:W-:Y:S01]  /*18670*/  STL [R1+0x1a0], R14 ;  /* 0x0001a00e01007387 */ /* 0x0001e20000100800 */
[----:B------:R-:W-:-:S03]  /*18680*/  @P2 SEL R59, R19, R47, !P6 ;  /* 0x0000002f133b2207 */ /* 0x000fc60007000000 */
[----:B0-----:R-:W3:Y:S04]  /*18690*/  LDL.LU R14, [R1+0x74c] ;  /* 0x00074c00010e7983 */ /* 0x001ee80000300800 */
[----:B------:R0:W-:Y:S04]  /*186a0*/  STL [R1+0x1bc], R59 ;  /* 0x0001bc3b01007387 */ /* 0x0001e80000100800 */
[----:B0-----:R-:W2:Y:S01]  /*186b0*/  LDL.LU R59, [R1+0x748] ;  /* 0x00074800013b7983 */ /* 0x001ea20000300800 */
[----:B------:R-:W-:Y:S02]  /*186c0*/  SEL R9, R9, RZ, P4 ;  /* 0x000000ff09097207 */ /* 0x000fe40002000000 */
[----:B----4-:R-:W-:-:S02]  /*186d0*/  SEL R10, R52, RZ, P1 ;  /* 0x000000ff340a7207 */ /* 0x010fc40000800000 */
[----:B------:R-:W-:Y:S02]  /*186e0*/  SEL R54, R54, RZ, P4 ;  /* 0x000000ff36367207 */ /* 0x000fe40002000000 */
[----:B------:R-:W-:Y:S02]  /*186f0*/  @P2 SEL R18, R10, R9, !P6 ;  /* 0x000000090a122207 */ /* 0x000fe40007000000 */
[----:B------:R-:W-:-:S04]  /*18700*/  SEL R9, R60, RZ, P1 ;  /* 0x000000ff3c097207 */ /* 0x000fc80000800000 */
[----:B------:R-:W-:Y:S01]  /*18710*/  @P2 SEL R44, R9, R54, !P6 ;  /* 0x00000036092c2207 */ /* 0x000fe20007000000 */
[----:B------:R0:W-:Y:S04]  /*18720*/  STL [R1+0x198], R18 ;  /* 0x0001981201007387 */ /* 0x0001e80000100800 */
[----:B0-----:R-:W4:Y:S04]  /*18730*/  LDL.LU R18, [R1+0x744] ;  /* 0x0007440001127983 */ /* 0x001f280000300800 */
[----:B------:R0:W-:Y:S04]  /*18740*/  STL [R1+0x1b8], R44 ;  /* 0x0001b82c01007387 */ /* 0x0001e80000100800 */
[----:B0-----:R-:W3:Y:S01]  /*18750*/  LDL.LU R44, [R1+0x740] ;  /* 0x00074000012c7983 */ /* 0x001ee20000300800 */
[----:B------:R-:W-:-:S02]  /*18760*/  SEL R55, R55, RZ, P4 ;  /* 0x000000ff37377207 */ /* 0x000fc40002000000 */
[----:B------:R-:W-:Y:S01]  /*18770*/  SEL R8, R8, RZ, P4 ;  /* 0x000000ff08087207 */ /* 0x000fe20002000000 */
[----:B------:R-:W4:Y:S01]  /*18780*/  LDL.LU R34, [R1+0x640] ;  /* 0x0006400001227983 */ /* 0x000f220000300800 */
[----:B------:R-:W-:-:S03]  /*18790*/  SEL R9, R46, RZ, P1 ;  /* 0x000000ff2e097207 */ /* 0x000fc60000800000 */
[----:B------:R-:W4:Y:S01]  /*187a0*/  LDL.LU R35, [R1+0x644] ;  /* 0x0006440001237983 */ /* 0x000f220000300800 */
[----:B------:R-:W-:-:S03]  /*187b0*/  @P2 SEL R30, R9, R8, !P6 ;  /* 0x00000008091e2207 */ /* 0x000fc60007000000 */
[----:B------:R-:W4:Y:S04]  /*187c0*/  LDL.LU R36, [R1+0x638] ;  /* 0x0006380001247983 */ /* 0x000f280000300800 */
[----:B------:R-:W4:Y:S04]  /*187d0*/  LDL.LU R41, [R1+0x63c] ;  /* 0x00063c0001297983 */ /* 0x000f280000300800 */
[----:B------:R-:W4:Y:S01]  /*187e0*/  LDL.LU R60, [R1+0x610] ;  /* 0x00061000013c7983 */ /* 0x000f220000300800 */
[----:B--2---:R-:W-:-:S04]  /*187f0*/  SEL R59, R59, RZ, P1 ;  /* 0x000000ff3b3b7207 */ /* 0x004fc80000800000 */
[----:B------:R-:W-:-:S05]  /*18800*/  @P2 SEL R22, R59, R55, !P6 ;  /* 0x000000373b162207 */ /* 0x000fca0007000000 */
[----:B------:R0:W-:Y:S04]  /*18810*/  STL [R1+0x1a8], R22 ;  /* 0x0001a81601007387 */ /* 0x0001e80000100800 */
[----:B0-----:R-:W2:Y:S04]  /*18820*/  LDL.LU R22, [R1+0x73c] ;  /* 0x00073c0001167983 */ /* 0x001ea80000300800 */
[----:B------:R-:W2:Y:S04]  /*18830*/  LDL.LU R52, [R1+0x614] ;  /* 0x0006140001347983 */ /* 0x000ea80000300800 */
[----:B------:R0:W-:Y:S04]  /*18840*/  STL [R1+0x190], R30 ;  /* 0x0001901e01007387 */ /* 0x0001e80000100800 */
[----:B0-----:R-:W2:Y:S01]  /*18850*/  LDL.LU R30, [R1+0x738] ;  /* 0x00073800011e7983 */ /* 0x001ea20000300800 */
[----:B------:R-:W-:-:S02]  /*18860*/  SEL R43, R43, RZ, P4 ;  /* 0x000000ff2b2b7207 */ /* 0x000fc40002000000 */
[----:B---3--:R-:W-:Y:S01]  /*18870*/  SEL R44, R44, RZ, P1 ;  /* 0x000000ff2c2c7207 */ /* 0x008fe20000800000 */
[----:B------:R-:W3:Y:S01]  /*18880*/  LDL.LU R42, [R1+0x5f4] ;  /* 0x0005f400012a7983 */ /* 0x000ee20000300800 */
[----:B------:R-:W-:Y:S02]  /*18890*/  SEL R7, R7, RZ, P4 ;  /* 0x000000ff07077207 */ /* 0x000fe40002000000 */
[----:B------:R-:W-:Y:S02]  /*188a0*/  SEL R8, R58, RZ, P1 ;  /* 0x000000ff3a087207 */ /* 0x000fe40000800000 */
[----:B------:R-:W-:Y:S02]  /*188b0*/  @P2 SEL R0, R44, R43, !P6 ;  /* 0x0000002b2c002207 */ /* 0x000fe40007000000 */
[----:B------:R-:W-:Y:S02]  /*188c0*/  SEL R57, R57, RZ, P3 ;  /* 0x000000ff39397207 */ /* 0x000fe40001800000 */
[----:B------:R-:W-:Y:S01]  /*188d0*/  @P2 SEL R57, R8, R7, !P6 ;  /* 0x0000000708392207 */ /* 0x000fe20007000000 */
[----:B------:R0:W-:Y:S04]  /*188e0*/  STL [R1+0x1c0], R0 ;  /* 0x0001c00001007387 */ /* 0x0001e80000100800 */
[----:B0-----:R-:W3:Y:S04]  /*188f0*/  LDL.LU R0, [R1+0x734] ;  /* 0x0007340001007983 */ /* 0x001ee80000300800 */
[----:B------:R0:W-:Y:S04]  /*18900*/  STL [R1+0x19c], R57 ;  /* 0x00019c3901007387 */ /* 0x0001e80000100800 */
[----:B0-----:R-:W3:Y:S01]  /*18910*/  LDL.LU R57, [R1+0x730] ;  /* 0x0007300001397983 */ /* 0x001ee20000300800 */
[----:B------:R-:W-:-:S02]  /*18920*/  SEL R6, R6, RZ, P4 ;  /* 0x000000ff06067207 */ /* 0x000fc40002000000 */
[----:B------:R-:W-:Y:S01]  /*18930*/  SEL R7, R2, RZ, P1 ;  /* 0x000000ff02077207 */ /* 0x000fe20000800000 */
[----:B------:R-:W3:Y:S01]  /*18940*/  LDL.LU R37, [R1+0x5f8] ;  /* 0x0005f80001257983 */ /* 0x000ee20000300800 */
[----:B------:R-:W-:Y:S02]  /*18950*/  SEL R49, R49, RZ, P4 ;  /* 0x000000ff31317207 */ /* 0x000fe40002000000 */
[----:B------:R-:W-:Y:S01]  /*18960*/  SEL R56, R56, RZ, P3 ;  /* 0x000000ff38387207 */ /* 0x000fe20001800000 */
[----:B------:R-:W3:Y:S01]  /*18970*/  LDL.LU R39, [R1+0x5e0] ;  /* 0x0005e00001277983 */ /* 0x000ee20000300800 */
[----:B------:R-:W-:-:S05]  /*18980*/  @P2 SEL R56, R7, R6, !P6 ;  /* 0x0000000607382207 */ /* 0x000fca0007000000 */
[----:B------:R0:W-:Y:S04]  /*18990*/  STL [R1+0x1a4], R56 ;  /* 0x0001a43801007387 */ /* 0x0001e80000100800 */
[----:B0-----:R-:W3:Y:S01]  /*189a0*/  LDL.LU R56, [R1+0x72c] ;  /* 0x00072c0001387983 */ /* 0x001ee20000300800 */
[----:B--2---:R-:W-:-:S04]  /*189b0*/  SEL R30, R30, RZ, P1 ;  /* 0x000000ff1e1e7207 */ /* 0x004fc80000800000 */
[----:B------:R-:W-:-:S05]  /*189c0*/  @P2 SEL R5, R30, R49, !P6 ;  /* 0x000000311e052207 */ /* 0x000fca0007000000 */
[----:B------:R0:W-:Y:S04]  /*189d0*/  STL [R1+0x1b4], R5 ;  /* 0x0001b40501007387 */ /* 0x0001e80000100800 */
[----:B0-----:R-:W2:Y:S04]  /*189e0*/  LDL.LU R5, [R1+0x728] ;  /* 0x0007280001057983 */ /* 0x001ea80000300800 */
[----:B------:R-:W2:Y:S01]  /*189f0*/  LDL.LU R46, [R1+0x5e4] ;  /* 0x0005e400012e7983 */ /* 0x000ea20000300800 */
[----:B------:R-:W-:-:S03]  /*18a00*/  IADD3 R6, P2, P3, R3, UR20, R22 ;  /* 0x0000001403067c10 */ /* 0x000fc6000fb5e016 */
[----:B------:R-:W2:Y:S01]  /*18a10*/  LDL.LU R58, [R1+0x5c4] ;  /* 0x0005c400013a7983 */ /* 0x000ea20000300800 */
[----:B----4-:R-:W-:Y:S02]  /*18a20*/  IADD3.X R2, R4, UR21, R18, P2, P3 ;  /* 0x0000001504027c10 */ /* 0x010fe400097e6412 */
[----:B---3--:R-:W-:-:S04]  /*18a30*/  FSETP.GTU.AND P2, PT, R57, RZ, PT ;  /* 0x000000ff3900720b */ /* 0x008fc80003f4c000 */
[----:B------:R-:W-:-:S04]  /*18a40*/  FSEL R57, R57, RZ, P2 ;  /* 0x000000ff39397208 */ /* 0x000fc80001000000 */
[C---:B------:R-:W-:Y:S02]  /*18a50*/  FSETP.GEU.AND P2, PT, R57.reuse, 1, PT ;  /* 0x3f8000003900780b */ /* 0x040fe40003f4e000 */
[C---:B------:R-:W-:Y:S01]  /*18a60*/  FSETP.NAN.AND P3, PT, R57.reuse, R57, PT ;  /* 0x000000393900720b */ /* 0x040fe20003f68000 */
[----:B------:R2:W-:Y:S10]  /*18a70*/  STL [R1+0x100], R6 ;  /* 0x0001000601007387 */ /* 0x0005f40000100800 */
[----:B------:R-:W-:-:S05]  /*18a80*/  @P2 FSEL R57, R57, 1, P3 ;  /* 0x3f80000039392808 */ /* 0x000fca0001800000 */
[----:B------:R-:W-:Y:S01]  /*18a90*/  STL [R1+0x6d8], R57 ;  /* 0x0006d83901007387 */ /* 0x000fe20000100800 */
[----:B--2---:R-:W-:-:S05]  /*18aa0*/  IADD3 R6, P2, R34, R5, RZ ;  /* 0x0000000522067210 */ /* 0x004fca0007f5e0ff */
[----:B------:R-:W-:-:S05]  /*18ab0*/  IMAD.X R7, R35, 0x1, R56, P2 ;  /* 0x0000000123077824 */ /* 0x000fca00010e0638 */
[----:B------:R0:W-:Y:S02]  /*18ac0*/  STL.64 [R1+0xc8], R6 ;  /* 0x0000c80601007387 */ /* 0x0001e40000100a00 */
[----:B0-----:R-:W-:-:S05]  /*18ad0*/  IADD3 R6, P2, R36, R5, RZ ;  /* 0x0000000524067210 */ /* 0x001fca0007f5e0ff */
[----:B------:R-:W-:-:S05]  /*18ae0*/  IMAD.X R7, R41, 0x1, R56, P2 ;  /* 0x0000000129077824 */ /* 0x000fca00010e0638 */
[----:B------:R0:W-:Y:S04]  /*18af0*/  STL.64 [R1+0xc0], R6 ;  /* 0x0000c00601007387 */ /* 0x0001e80000100a00 */
[----:B------:R-:W2:Y:S01]  /*18b00*/  LDL.LU R11, [R1+0x5c8] ;  /* 0x0005c800010b7983 */ /* 0x000ea20000300800 */
[----:B0-----:R-:W-:-:S03]  /*18b10*/  IADD3 R6, P2, R60, R5, RZ ;  /* 0x000000053c067210 */ /* 0x001fc60007f5e0ff */
[----:B------:R-:W3:Y:S04]  /*18b20*/  LDL.LU R60, [R1+0x3d0] ;  /* 0x0003d000013c7983 */ /* 0x000ee80000300800 */
[----:B------:R-:W4:Y:S01]  /*18b30*/  LDL.LU R12, [R1+0x468] ;  /* 0x00046800010c7983 */ /* 0x000f220000300800 */
[----:B------:R-:W-:-:S03]  /*18b40*/  IMAD.X R7, R52, 0x1, R56, P2 ;  /* 0x0000000134077824 */ /* 0x000fc600010e0638 */
[----:B------:R-:W4:Y:S04]  /*18b50*/  LDL.LU R52, [R1+0x3d4] ;  /* 0x0003d40001347983 */ /* 0x000f280000300800 */
[----:B------:R0:W-:Y:S04]  /*18b60*/  STL.64 [R1+0xb8], R6 ;  /* 0x0000b80601007387 */ /* 0x0001e80000100a00 */
[----:B------:R-:W4:Y:S04]  /*18b70*/  LDL.LU R50, [R1+0x46c] ;  /* 0x00046c0001327983 */ /* 0x000f280000300800 */
[----:B------:R-:W4:Y:S04]  /*18b80*/  LDL.LU R48, [R1+0x42c] ;  /* 0x00042c0001307983 */ /* 0x000f280000300800 */
[----:B------:R-:W4:Y:S01]  /*18b90*/  LDL.LU R13, [R1+0x480] ;  /* 0x00048000010d7983 */ /* 0x000f220000300800 */
[----:B0-----:R-:W-:-:S03]  /*18ba0*/  IADD3 R6, P2, R42, R5, RZ ;  /* 0x000000052a067210 */ /* 0x001fc60007f5e0ff */
[----:B------:R-:W4:Y:S02]  /*18bb0*/  LDL.LU R41, [R1+0x444] ;  /* 0x0004440001297983 */ /* 0x000f240000300800 */
[----:B------:R-:W-:Y:S02]  /*18bc0*/  IMAD.X R7, R37, 0x1, R56, P2 ;  /* 0x0000000125077824 */ /* 0x000fe400010e0638 */
[----:B------:R-:W4:Y:S04]  /*18bd0*/  LDL.LU R42, [R1+0x4a0] ;  /* 0x0004a000012a7983 */ /* 0x000f280000300800 */
[----:B------:R0:W-:Y:S04]  /*18be0*/  STL.64 [R1+0xb0], R6 ;  /* 0x0000b00601007387 */ /* 0x0001e80000100a00 */
[----:B------:R-:W4:Y:S04]  /*18bf0*/  LDL.LU R61, [R1+0x3d8] ;  /* 0x0003d800013d7983 */ /* 0x000f280000300800 */
[----:B------:R-:W4:Y:S01]  /*18c00*/  LDL.LU R35, [R1+0x470] ;  /* 0x0004700001237983 */ /* 0x000f220000300800 */
[----:B0-----:R-:W-:-:S03]  /*18c10*/  IADD3 R6, P2, R39, R5, RZ ;  /* 0x0000000527067210 */ /* 0x001fc60007f5e0ff */
[----:B------:R-:W4:Y:S02]  /*18c20*/  LDL.LU R36, [R1+0x430] ;  /* 0x0004300001247983 */ /* 0x000f240000300800 */
[----:B------:R-:W-:-:S05]  /*18c30*/  IMAD.X R7, R46, 0x1, R56, P2 ;  /* 0x000000012e077824 */ /* 0x000fca00010e0638 */
[----:B------:R0:W-:Y:S04]  /*18c40*/  STL.64 [R1+0xa8], R6 ;  /* 0x0000a80601007387 */ /* 0x0001e80000100a00 */
        /* <DEDUP_REMOVED lines=11> */
[----:B------:R-:W4:Y:S01]  /*18d00*/  LDL.LU R46, [R1+0x43c] ;  /* 0x00043c00012e7983 */ /* 0x000f220000300800 */
[----:B0-----:R-:W-:-:S03]  /*18d10*/  IADD3 R6, P2, R58, R5, RZ ;  /* 0x000000053a067210 */ /* 0x001fc60007f5e0ff */
[----:B------:R-:W4:Y:S02]  /*18d20*/  LDL.LU R58, [R1+0x48c] ;  /* 0x00048c00013a7983 */ /* 0x000f240000300800 */
[----:B--2---:R-:W-:-:S05]  /*18d30*/  IMAD.X R7, R11, 0x1, R56, P2 ;  /* 0x000000010b077824 */ /* 0x004fca00010e0638 */
[----:B------:R3:W-:Y:S02]  /*18d40*/  STL.64 [R1+0xa0], R6 ;  /* 0x0000a00601007387 */ /* 0x0007e40000100a00 */
[----:B---3--:R-:W-:Y:S02]  /*18d50*/  IADD3 R6, P2, R60, R5, RZ ;  /* 0x000000053c067210 */ /* 0x008fe40007f5e0ff */
[----:B------:R-:W2:Y:S03]  /*18d60*/  LDL.LU R60, [R1+0x460] ;  /* 0x00046000013c7983 */ /* 0x000ea60000300800 */
[----:B----4-:R-:W-:-:S05]  /*18d70*/  IMAD.X R7, R12, 0x1, R56, P2 ;  /* 0x000000010c077824 */ /* 0x010fca00010e0638 */
[----:B------:R0:W-:Y:S02]  /*18d80*/  STL.64 [R1+0xe8], R6 ;  /* 0x0000e80601007387 */ /* 0x0001e40000100a00 */
[----:B0-----:R-:W-:Y:S02]  /*18d90*/  IADD3 R6, P2, R52, R5, RZ ;  /* 0x0000000534067210 */ /* 0x001fe40007f5e0ff */
[----:B------:R-:W3:Y:S03]  /*18da0*/  LDL.LU R52, [R1+0x4b0] ;  /* 0x0004b00001347983 */ /* 0x000ee60000300800 */
[----:B------:R-:W-:-:S05]  /*18db0*/  IMAD.X R7, R50, 0x1, R56, P2 ;  /* 0x0000000132077824 */ /* 0x000fca00010e0638 */
[----:B------:R0:W-:Y:S02]  /*18dc0*/  STL.64 [R1+0x88], R6 ;  /* 0x0000880601007387 */ /* 0x0001e40000100a00 */
[----:B0-----:R-:W-:-:S05]  /*18dd0*/  IADD3 R6, P2, R48, R5, RZ ;  /* 0x0000000530067210 */ /* 0x001fca0007f5e0ff */
[----:B------:R-:W-:-:S05]  /*18de0*/  IMAD.X R7, R13, 0x1, R56, P2 ;  /* 0x000000010d077824 */ /* 0x000fca00010e0638 */
[----:B------:R0:W-:Y:S02]  /*18df0*/  STL.64 [R1+0x48], R6 ;  /* 0x0000480601007387 */ /* 0x0001e40000100a00 */
[----:B0-----:R-:W-:Y:S02]  /*18e00*/  IADD3 R6, P2, R41, R5, RZ ;  /* 0x0000000529067210 */ /* 0x001fe40007f5e0ff */
[----:B------:R-:W4:Y:S03]  /*18e10*/  LDL.LU R41, [R1+0x428] ;  /* 0x0004280001297983 */ /* 0x000f260000300800 */
[----:B------:R-:W-:Y:S02]  /*18e20*/  IMAD.X R7, R42, 0x1, R56, P2 ;  /* 0x000000012a077824 */ /* 0x000fe400010e0638 */
[----:B------:R-:W4:Y:S04]  /*18e30*/  LDL.LU R42, [R1+0x47c] ;  /* 0x00047c00012a7983 */ /* 0x000f280000300800 */
[----:B------:R0:W-:Y:S02]  /*18e40*/  STL.64 [R1+0x8], R6 ;  /* 0x0000080601007387 */ /* 0x0001e40000100a00 */
[----:B0-----:R-:W-:-:S05]  /*18e50*/  IADD3 R6, P2, R61, R5, RZ ;  /* 0x000000053d067210 */ /* 0x001fca0007f5e0ff */
[----:B------:R-:W-:-:S05]  /*18e60*/  IMAD.X R7, R35, 0x1, R56, P2 ;  /* 0x0000000123077824 */ /* 0x000fca00010e0638 */
[----:B------:R0:W-:Y:S04]  /*18e70*/  STL.64 [R1+0x80], R6 ;  /* 0x0000800601007387 */ /* 0x0001e80000100a00 */
[----:B------:R-:W4:Y:S01]  /*18e80*/  LDL.LU R35, [R1+0x440] ;  /* 0x0004400001237983 */ /* 0x000f220000300800 */
[----:B0-----:R-:W-:-:S03]  /*18e90*/  IADD3 R6, P2, R36, R5, RZ ;  /* 0x0000000524067210 */ /* 0x001fc60007f5e0ff */
[----:B------:R-:W4:Y:S02]  /*18ea0*/  LDL.LU R36, [R1+0x490] ;  /* 0x0004900001247983 */ /* 0x000f240000300800 */
[----:B------:R-:W-:-:S05]  /*18eb0*/  IMAD.X R7, R15, 0x1, R56, P2 ;  /* 0x000000010f077824 */ /* 0x000fca00010e0638 */
[----:B------:R0:W-:Y:S02]  /*18ec0*/  STL.64 [R1+0x40], R6 ;  /* 0x0000400601007387 */ /* 0x0001e40000100a00 */
[----:B0-----:R-:W-:-:S05]  /*18ed0*/  IADD3 R6, P2, R16, R5, RZ ;  /* 0x0000000510067210 */ /* 0x001fca0007f5e0ff */
[----:B------:R-:W-:-:S05]  /*18ee0*/  IMAD.X R7, R17, 0x1, R56, P2 ;  /* 0x0000000111077824 */ /* 0x000fca00010e0638 */
[----:B------:R0:W-:Y:S02]  /*18ef0*/  STL.64 [R1], R6 ;  /* 0x0000000601007387 */ /* 0x0001e40000100a00 */
[----:B0-----:R-:W-:-:S05]  /*18f00*/  IADD3 R6, P2, R21, R5, RZ ;  /* 0x0000000515067210 */ /* 0x001fca0007f5e0ff */
[----:B------:R-:W-:-:S05]  /*18f10*/  IMAD.X R7, R23, 0x1, R56, P2 ;  /* 0x0000000117077824 */ /* 0x000fca00010e0638 */
[----:B------:R0:W-:Y:S02]  /*18f20*/  STL.64 [R1+0x78], R6 ;  /* 0x0000780601007387 */ /* 0x0001e40000100a00 */
        /* <DEDUP_REMOVED lines=10> */
[----:B------:R-:W-:Y:S02]  /*18fd0*/  IMAD.X R7, R58, 0x1, R56, P2 ;  /* 0x000000013a077824 */ /* 0x000fe400010e0638 */
[----:B------:R-:W4:Y:S04]  /*18fe0*/  LDL.LU R58, [R1+0x464] ;  /* 0x00046400013a7983 */ /* 0x000f280000300800 */
[----:B------:R-:W4:Y:S04]  /*18ff0*/  LDL.LU R47, [R1+0x4b4] ;  /* 0x0004b400012f7983 */ /* 0x000f280000300800 */
[----:B------:R4:W-:Y:S04]  /*19000*/  STL.64 [R1+0x30], R6 ;  /* 0x0000300601007387 */ /* 0x0009e80000100a00 */
[----:B------:R-:W4:Y:S04]  /*19010*/  LDL.LU R11, [R1+0x3b0] ;  /* 0x0003b000010b7983 */ /* 0x000f280000300800 */
[----:B------:R-:W4:Y:S04]  /*19020*/  LDL.LU R46, [R1+0x3b4] ;  /* 0x0003b400012e7983 */ /* 0x000f280000300800 */
[----:B------:R-:W4:Y:S04]  /*19030*/  LDL.LU R37, [R1+0x394] ;  /* 0x0003940001257983 */ /* 0x000f280000300800 */
[----:B------:R-:W4:Y:S04]  /*19040*/  LDL.LU R12, [R1+0x398] ;  /* 0x00039800010c7983 */ /* 0x000f280000300800 */
[----:B------:R-:W4:Y:S01]  /*19050*/  LDL.LU R39, [R1+0x364] ;  /* 0x0003640001277983 */ /* 0x000f220000300800 */
[----:B--2---:R-:W-:-:S05]  /*19060*/  IADD3 R60, P2, R60, R5, RZ ;  /* 0x000000053c3c7210 */ /* 0x004fca0007f5e0ff */
[----:B---3--:R-:W-:Y:S02]  /*19070*/  IMAD.X R61, R52, 0x1, R56, P2 ;  /* 0x00000001343d7824 */ /* 0x008fe400010e0638 */
[----:B------:R-:W2:Y:S04]  /*19080*/  LDL.LU R52, [R1+0x368] ;  /* 0x0003680001347983 */ /* 0x000ea80000300800 */
[----:B------:R-:W-:Y:S04]  /*19090*/  STL.64 [R1+0x6e8], R60 ;  /* 0x0006e83c01007387 */ /* 0x000fe80000100a00 */
[----:B------:R-:W3:Y:S01]  /*190a0*/  LDL.LU R50, [R1+0x350] ;  /* 0x0003500001327983 */ /* 0x000ee20000300800 */
[----:B----4-:R-:W-:-:S03]  /*190b0*/  IADD3 R6, P2, R41, R5, RZ ;  /* 0x0000000529067210 */ /* 0x010fc60007f5e0ff */
[----:B------:R-:W4:Y:S02]  /*190c0*/  LDL.LU R41, [R1+0x354] ;  /* 0x0003540001297983 */ /* 0x000f240000300800 */
[----:B------:R-:W-:Y:S02]  /*190d0*/  IMAD.X R7, R42, 0x1, R56, P2 ;  /* 0x000000012a077824 */ /* 0x000fe400010e0638 */
[----:B------:R-:W4:Y:S04]  /*190e0*/  LDL.LU R42, [R1+0x348] ;  /* 0x00034800012a7983 */ /* 0x000f280000300800 */
[----:B------:R0:W-:Y:S04]  /*190f0*/  STL.64 [R1+0x68], R6 ;  /* 0x0000680601007387 */ /* 0x0001e80000100a00 */
[----:B------:R-:W4:Y:S04]  /*19100*/  LDL.LU R48, [R1+0x34c] ;  /* 0x00034c0001307983 */ /* 0x000f280000300800 */
[----:B------:R-:W4:Y:S04]  /*19110*/  LDL.LU R13, [R1+0x338] ;  /* 0x00033800010d7983 */ /* 0x000f280000300800 */
[----:B------:R-:W4:Y:S01]  /*19120*/  LDL.LU R15, [R1+0x340] ;  /* 0x00034000010f7983 */ /* 0x000f220000300800 */
[----:B0-----:R-:W-:-:S05]  /*19130*/  IADD3 R6, P2, R35, R5, RZ ;  /* 0x0000000523067210 */ /* 0x001fca0007f5e0ff */
        /* <DEDUP_REMOVED lines=12> */
[----:B------:R-:W-:-:S05]  /*19200*/  IADD3 R58, P2, R58, R5, RZ ;  /* 0x000000053a3a7210 */ /* 0x000fca0007f5e0ff */
[----:B------:R-:W-:Y:S01]  /*19210*/  IMAD.X R59, R47, 0x1, R56, P2 ;  /* 0x000000012f3b7824 */ /* 0x000fe200010e0638 */
[----:B0-----:R-:W-:-:S04]  /*19220*/  IADD3 R6, P2, R11, R5, RZ ;  /* 0x000000050b067210 */ /* 0x001fc80007f5e0ff */
[----:B------:R-:W-:Y:S01]  /*19230*/  STL.64 [R1+0x6f0], R58 ;  /* 0x0006f03a01007387 */ /* 0x000fe20000100a00 */
[----:B------:R-:W-:-:S03]  /*19240*/  IMAD.X R7, R46, 0x1, R56, P2 ;  /* 0x000000012e077824 */ /* 0x000fc600010e0638 */
[----:B------:R-:W4:Y:S04]  /*19250*/  LDL.LU R46, [R1+0x284] ;  /* 0x00028400012e7983 */ /* 0x000f280000300800 */
[----:B------:R0:W-:Y:S02]  /*19260*/  STL.64 [R1+0xd8], R6 ;  /* 0x0000d80601007387 */ /* 0x0001e40000100a00 */
[----:B0-----:R-:W-:Y:S02]  /*19270*/  IADD3 R6, P2, R37, R5, RZ ;  /* 0x0000000525067210 */ /* 0x001fe40007f5e0ff */
[----:B------:R-:W4:Y:S03]  /*19280*/  LDL.LU R37, [R1+0x288] ;  /* 0x0002880001257983 */ /* 0x000f260000300800 */
[----:B------:R-:W-:-:S05]  /*19290*/  IMAD.X R7, R12, 0x1, R56, P2 ;  /* 0x000000010c077824 */ /* 0x000fca00010e0638 */
[----:B------:R0:W-:Y:S02]  /*192a0*/  STL.64 [R1+0x98], R6 ;  /* 0x0000980601007387 */ /* 0x0001e40000100a00 */
[----:B0-----:R-:W-:Y:S02]  /*192b0*/  IADD3 R6, P2, R39, R5, RZ ;  /* 0x0000000527067210 */ /* 0x001fe40007f5e0ff */
[----:B------:R-:W4:Y:S03]  /*192c0*/  LDL.LU R39, [R1+0x248] ;  /* 0x0002480001277983 */ /* 0x000f260000300800 */
[----:B--2---:R-:W-:Y:S02]  /*192d0*/  IMAD.X R7, R52, 0x1, R56, P2 ;  /* 0x0000000134077824 */ /* 0x004fe400010e0638 */
[----:B------:R-:W2:Y:S04]  /*192e0*/  LDL.LU R52, [R1+0x24c] ;  /* 0x00024c0001347983 */ /* 0x000ea80000300800 */
[----:B------:R3:W-:Y:S02]  /*192f0*/  STL.64 [R1+0x58], R6 ;  /* 0x0000580601007387 */ /* 0x0007e40000100a00 */
[----:B---3--:R-:W-:-:S05]  /*19300*/  IADD3 R6, P2, R50, R5, RZ ;  /* 0x0000000532067210 */ /* 0x008fca0007f5e0ff */
[----:B----4-:R-:W-:-:S05]  /*19310*/  IMAD.X R7, R41, 0x1, R56, P2 ;  /* 0x0000000129077824 */ /* 0x010fca00010e0638 */
[----:B------:R0:W-:Y:S04]  /*19320*/  STL.64 [R1+0x18], R6 ;  /* 0x0000180601007387 */ /* 0x0001e80000100a00 */
[----:B------:R-:W3:Y:S01]  /*19330*/  LDL.LU R41, [R1+0xf0] ;  /* 0x0000f00001297983 */ /* 0x000ee20000300800 */
[----:B0-----:R-:W-:-:S03]  /*19340*/  IADD3 R6, P2, R42, R5, RZ ;  /* 0x000000052a067210 */ /* 0x001fc60007f5e0ff */
[----:B------:R-:W4:Y:S02]  /*19350*/  LDL.LU R42, [R1+0xf4] ;  /* 0x0000f400012a7983 */ /* 0x000f240000300800 */
        /* <DEDUP_REMOVED lines=16> */
[----:B------:R0:W-:Y:S04]  /*19460*/  STL.64 [R1+0x20], R6 ;  /* 0x0000200601007387 */ /* 0x0001e80000100a00 */
[----:B------:R-:W4:Y:S04]  /*19470*/  LDL.LU R16, [R1+0x250] ;  /* 0x0002500001107983 */ /* 0x000f280000300800 */
[----:B------:R-:W4:Y:S04]  /*19480*/  LDL.LU R17, [R1+0x258] ;  /* 0x0002580001117983 */ /* 0x000f280000300800 */
[----:B------:R-:W4:Y:S01]  /*19490*/  LDL.LU R21, [R1+0x1cc] ;  /* 0x0001cc0001157983 */ /* 0x000f220000300800 */
[----:B0-----:R-:W-:-:S03]  /*194a0*/  IADD3 R6, P2, R35, R5, RZ ;  /* 0x0000000523067210 */ /* 0x001fc60007f5e0ff */
[----:B------:R-:W4:Y:S02]  /*194b0*/  LDL.LU R35, [R1+0x1d8] ;  /* 0x0001d80001237983 */ /* 0x000f240000300800 */
[----:B------:R-:W-:-:S05]  /*194c0*/  IMAD.X R7, R36, 0x1, R56, P2 ;  /* 0x0000000124077824 */ /* 0x000fca00010e0638 */
[----:B------:R0:W-:Y:S01]  /*194d0*/  STL.64 [R1+0x6f8], R6 ;  /* 0x0006f80601007387 */ /* 0x0001e20000100a00 */
[----:B------:R-:W-:-:S03]  /*194e0*/  IADD3 R8, P2, R46, R5, RZ ;  /* 0x000000052e087210 */ /* 0x000fc60007f5e0ff */
[----:B------:R-:W4:Y:S04]  /*194f0*/  LDL.LU R46, [R1+0xf8] ;  /* 0x0000f800012e7983 */ /* 0x000f280000300800 */
[----:B------:R-:W4:Y:S04]  /*19500*/  LDL.LU R36, [R1+0x108] ;  /* 0x0001080001247983 */ /* 0x000f280000300800 */
[----:B------:R-:W-:Y:S01]  /*19510*/  STL [R1+0x6e0], R8 ;  /* 0x0006e00801007387 */ /* 0x000fe20000100800 */
[----:B------:R-:W-:-:S05]  /*19520*/  IMAD.X R9, R37, 0x1, R56, P2 ;  /* 0x0000000125097824 */ /* 0x000fca00010e0638 */
[----:B------:R-:W-:Y:S04]  /*19530*/  STL [R1+0x6dc], R9 ;  /* 0x0006dc0901007387 */ /* 0x000fe80000100800 */
[----:B------:R-:W4:Y:S01]  /*19540*/  LDL.LU R37, [R1+0x264] ;  /* 0x0002640001257983 */ /* 0x000f220000300800 */
[----:B------:R-:W-:-:S05]  /*19550*/  IADD3 R10, P2, R39, R5, RZ ;  /* 0x00000005270a7210 */ /* 0x000fca0007f5e0ff */
[----:B--2---:R-:W-:Y:S02]  /*19560*/  IMAD.X R11, R52, 0x1, R56, P2 ;  /* 0x00000001340b7824 */ /* 0x004fe400010e0638 */
[----:B------:R-:W2:Y:S04]  /*19570*/  LDL.LU R52, [R1+0x268] ;  /* 0x0002680001347983 */ /* 0x000ea80000300800 */
[----:B------:R-:W-:Y:S04]  /*19580*/  STL.64 [R1+0x700], R10 ;  /* 0x0007000a01007387 */ /* 0x000fe80000100a00 */
[----:B------:R-:W2:Y:S04]  /*19590*/  LDL.LU R23, [R1+0x1dc] ;  /* 0x0001dc0001177983 */ /* 0x000ea80000300800 */
[----:B------:R-:W2:Y:S04]  /*195a0*/  LDL.LU R24, [R1+0x1e8] ;  /* 0x0001e80001187983 */ /* 0x000ea80000300800 */
[----:B------:R-:W2:Y:S04]  /*195b0*/  LDL.LU R25, [R1+0x10c] ;  /* 0x00010c0001197983 */ /* 0x000ea80000300800 */
[----:B------:R-:W2:Y:S04]  /*195c0*/  LDL.LU R50, [R1+0x110] ;  /* 0x0001100001327983 */ /* 0x000ea80000300800 */
[----:B------:R-:W2:Y:S04]  /*195d0*/  LDL.LU R26, [R1+0x26c] ;  /* 0x00026c00011a7983 */ /* 0x000ea80000300800 */
[----:B------:R-:W2:Y:S04]  /*195e0*/  LDL.LU R48, [R1+0x270] ;  /* 0x0002700001307983 */ /* 0x000ea80000300800 */
[----:B------:R-:W2:Y:S04]  /*195f0*/  LDL.LU R34, [R1+0x1f4] ;  /* 0x0001f40001227983 */ /* 0x000ea80000300800 */
[----:B------:R-:W2:Y:S01]  /*19600*/  LDL.LU R39, [R1+0x1f8] ;  /* 0x0001f80001277983 */ /* 0x000ea20000300800 */
[----:B---3--:R-:W-:-:S03]  /*19610*/  IADD3 R12, P2, R41, R5, RZ ;  /* 0x00000005290c7210 */ /* 0x008fc60007f5e0ff */
[----:B------:R-:W3:Y:S02]  /*19620*/  LDL.LU R41, [R1+0x114] ;  /* 0x0001140001297983 */ /* 0x000ee40000300800 */
[----:B----4-:R-:W-:Y:S02]  /*19630*/  IMAD.X R13, R42, 0x1, R56, P2 ;  /* 0x000000012a0d7824 */ /* 0x010fe400010e0638 */
[----:B------:R-:W4:Y:S01]  /*19640*/  LDL.LU R42, [R1+0x118] ;  /* 0x00011800012a7983 */ /* 0x000f220000300800 */
[----:B0-----:R-:W-:-:S05]  /*19650*/  IADD3 R6, P2, R14, R5, RZ ;  /* 0x000000050e067210 */ /* 0x001fca0007f5e0ff */
[----:B------:R-:W-:Y:S01]  /*19660*/  IMAD.X R7, R29, 0x1, R56, P2 ;  /* 0x000000011d077824 */ /* 0x000fe200010e0638 */
[----:B------:R-:W-:Y:S01]  /*19670*/  STL.64 [R1+0x708], R12 ;  /* 0x0007080c01007387 */ /* 0x000fe20000100a00 */
[----:B------:R-:W-:-:S05]  /*19680*/  IADD3 R14, P2, R16, R5, RZ ;  /* 0x00000005100e7210 */ /* 0x000fca0007f5e0ff */
[----:B------:R-:W-:Y:S01]  /*19690*/  IMAD.X R15, R17, 0x1, R56, P2 ;  /* 0x00000001110f7824 */ /* 0x000fe200010e0638 */
[----:B------:R-:W-:-:S04]  /*196a0*/  IADD3 R16, P2, R21, R5, RZ ;  /* 0x0000000515107210 */ /* 0x000fc80007f5e0ff */
[----:B------:R-:W-:Y:S01]  /*196b0*/  STL.64 [R1+0x710], R14 ;  /* 0x0007100e01007387 */ /* 0x000fe20000100a00 */
[----:B------:R-:W-:-:S03]  /*196c0*/  IMAD.X R17, R35, 0x1, R56, P2 ;  /* 0x0000000123117824 */ /* 0x000fc600010e0638 */
[----:B------:R0:W-:Y:S04]  /*196d0*/  STL.64 [R1+0xf0], R6 ;  /* 0x0000f00601007387 */ /* 0x0001e80000100a00 */
[----:B------:R-:W-:Y:S04]  /*196e0*/  STL.64 [R1+0x718], R16 ;  /* 0x0007181001007387 */ /* 0x000fe80000100a00 */
[----:B------:R-:W4:Y:S01]  /*196f0*/  LDL.LU R35, [R1+0x274] ;  /* 0x0002740001237983 */ /* 0x000f220000300800 */
[----:B------:R-:W-:-:S03]  /*19700*/  IADD3 R18, P2, R46, R5, RZ ;  /* 0x000000052e127210 */ /* 0x000fc60007f5e0ff */
[----:B------:R-:W4:Y:S02]  /*19710*/  LDL.LU R46, [R1+0x278] ;  /* 0x00027800012e7983 */ /* 0x000f240000300800 */
[----:B------:R-:W-:Y:S01]  /*19720*/  IMAD.X R19, R36, 0x1, R56, P2 ;  /* 0x0000000124137824 */ /* 0x000fe200010e0638 */
[----:B0-----:R-:W-:-:S04]  /*19730*/  IADD3 R6, P2, R20, R5, RZ ;  /* 0x0000000514067210 */ /* 0x001fc80007f5e0ff */
[----:B------:R-:W-:Y:S01]  /*19740*/  STL [R1+0x720], R19 ;  /* 0x0007201301007387 */ /* 0x000fe20000100800 */
[----:B------:R-:W-:-:S03]  /*19750*/  IMAD.X R7, R28, 0x1, R56, P2 ;  /* 0x000000011c077824 */ /* 0x000fc600010e0638 */
[----:B------:R-:W4:Y:S04]  /*19760*/  LDL.LU R36, [R1+0x1fc] ;  /* 0x0001fc0001247983 */ /* 0x000f280000300800 */
[----:B------:R0:W-:Y:S01]  /*19770*/  STL.64 [R1+0xf8], R6 ;  /* 0x0000f80601007387 */ /* 0x0001e20000100a00 */
[----:B------:R-:W-:-:S03]  /*19780*/  IADD3 R20, P2, R37, R5, RZ ;  /* 0x0000000525147210 */ /* 0x000fc60007f5e0ff */
[----:B------:R-:W4:Y:S02]  /*19790*/  LDL.LU R37, [R1+0x200] ;  /* 0x0002000001257983 */ /* 0x000f240000300800 */
[----:B--2---:R-:W-:Y:S02]  /*197a0*/  IMAD.X R21, R52, 0x1, R56, P2 ;  /* 0x0000000134157824 */ /* 0x004fe400010e0638 */
[----:B------:R-:W2:Y:S01]  /*197b0*/  LDL.LU R52, [R1+0x11c] ;  /* 0x00011c0001347983 */ /* 0x000ea20000300800 */
[----:B------:R-:W-:-:S05]  /*197c0*/  IADD3 R22, P2, R23, R5, RZ ;  /* 0x0000000517167210 */ /* 0x000fca0007f5e0ff */
[----:B------:R-:W-:Y:S01]  /*197d0*/  IMAD.X R23, R24, 0x1, R56, P2 ;  /* 0x0000000118177824 */ /* 0x000fe200010e0638 */
[----:B------:R-:W-:-:S05]  /*197e0*/  IADD3 R24, P2, R25, R5, RZ ;  /* 0x0000000519187210 */ /* 0x000fca0007f5e0ff */
[----:B------:R-:W-:Y:S01]  /*197f0*/  IMAD.X R25, R50, 0x1, R56, P2 ;  /* 0x0000000132197824 */ /* 0x000fe200010e0638 */
[----:B0-----:R-:W-:-:S05]  /*19800*/  IADD3 R6, P2, R31, R5, RZ ;  /* 0x000000051f067210 */ /* 0x001fca0007f5e0ff */
[----:B------:R-:W-:Y:S01]  /*19810*/  IMAD.X R7, R27, 0x1, R56, P2 ;  /* 0x000000011b077824 */ /* 0x000fe200010e0638 */
[----:B------:R-:W-:-:S05]  /*19820*/  IADD3 R26, P2, R26, R5, RZ ;  /* 0x000000051a1a7210 */ /* 0x000fca0007f5e0ff */
[----:B------:R-:W-:Y:S01]  /*19830*/  IMAD.X R27, R48, 0x1, R56, P2 ;  /* 0x00000001301b7824 */ /* 0x000fe200010e0638 */
[----:B------:R-:W-:-:S05]  /*19840*/  IADD3 R28, P2, R34, R5, RZ ;  /* 0x00000005221c7210 */ /* 0x000fca0007f5e0ff */
[----:B------:R-:W-:Y:S01]  /*19850*/  IMAD.X R29, R39, 0x1, R56, P2 ;  /* 0x00000001271d7824 */ /* 0x000fe200010e0638 */
[----:B------:R0:W-:Y:S04]  /*19860*/  STL.64 [R1+0x108], R6 ;  /* 0x0001080601007387 */ /* 0x0001e80000100a00 */
[----:B------:R-:W2:Y:S04]  /*19870*/  LDL.LU R39, [R1+0x27c] ;  /* 0x00027c0001277983 */ /* 0x000ea80000300800 */
[----:B------:R-:W2:Y:S01]  /*19880*/  LDL.LU R11, [R1+0x280] ;  /* 0x00028000010b7983 */ /* 0x000ea20000300800 */
[----:B---3--:R-:W-:-:S03]  /*19890*/  IADD3 R30, P2, R41, R5, RZ ;  /* 0x00000005291e7210 */ /* 0x008fc60007f5e0ff */
[----:B------:R-:W3:Y:S02]  /*198a0*/  LDL.LU R41, [R1+0x204] ;  /* 0x0002040001297983 */ /* 0x000ee40000300800 */
[----:B----4-:R-:W-:Y:S01]  /*198b0*/  IMAD.X R31, R42, 0x1, R56, P2 ;  /* 0x000000012a1f7824 */ /* 0x010fe200010e0638 */
[----:B0-----:R-:W-:-:S05]  /*198c0*/  IADD3 R6, P2, R32, R5, RZ ;  /* 0x0000000520067210 */ /* 0x001fca0007f5e0ff */
[----:B------:R-:W-:-:S05]  /*198d0*/  IMAD.X R7, R33, 0x1, R56, P2 ;  /* 0x0000000121077824 */ /* 0x000fca00010e0638 */
[----:B------:R0:W-:Y:S04]  /*198e0*/  STL.64 [R1+0x110], R6 ;  /* 0x0001100601007387 */ /* 0x0001e80000100a00 */
[----:B------:R-:W4:Y:S04]  /*198f0*/  LDL.LU R43, [R1+0x208] ;  /* 0x00020800012b7983 */ /* 0x000f280000300800 */
[----:B------:R-:W4:Y:S04]  /*19900*/  LDL.LU R42, [R1+0x130] ;  /* 0x00013000012a7983 */ /* 0x000f280000300800 */
[----:B------:R-:W4:Y:S04]  /*19910*/  LDL.LU R60, [R1+0x134] ;  /* 0x00013400013c7983 */ /* 0x000f280000300800 */
[----:B------:R-:W4:Y:S04]  /*19920*/  LDL.LU R44, [R1+0x20c] ;  /* 0x00020c00012c7983 */ /* 0x000f280000300800 */
[----:B------:R-:W4:Y:S01]  /*19930*/  LDL.LU R47, [R1+0x210] ;  /* 0x00021000012f7983 */ /* 0x000f220000300800 */
[----:B------:R-:W-:-:S05]  /*19940*/  IADD3 R32, P2, R35, R5, RZ ;  /* 0x0000000523207210 */ /* 0x000fca0007f5e0ff */
[----:B------:R-:W-:Y:S02]  /*19950*/  IMAD.X R33, R46, 0x1, R56, P2 ;  /* 0x000000012e217824 */ /* 0x000fe400010e0638 */
[----:B------:R-:W4:Y:S04]  /*19960*/  LDL.LU R46, [R1+0x138] ;  /* 0x00013800012e7983 */ /* 0x000f280000300800 */
        /* <DEDUP_REMOVED lines=8> */
[----:B--2---:R-:W-:-:S03]  /*199f0*/  IADD3 R36, P2, R52, R5, RZ ;  /* 0x0000000534247210 */ /* 0x004fc60007f5e0ff */
[----:B------:R-:W2:Y:S04]  /*19a00*/  LDL.LU R52, [R1+0x218] ;  /* 0x0002180001347983 */ /* 0x000ea80000300800 */
[----:B------:R-:W2:Y:S04]  /*19a10*/  LDL.LU R55, [R1+0x21c] ;  /* 0x00021c0001377983 */ /* 0x000ea80000300800 */
[----:B------:R-:W2:Y:S04]  /*19a20*/  LDL.LU R54, [R1+0x140] ;  /* 0x0001400001367983 */ /* 0x000ea80000300800 */
[----:B0-----:R-:W2:Y:S04]  /*19a30*/  LDL.LU R6, [R1+0x144] ;  /* 0x0001440001067983 */ /* 0x001ea80000300800 */
[----:B------:R-:W2:Y:S01]  /*19a40*/  LDL.LU R7, [R1+0x100] ;  /* 0x0001000001077983 */ /* 0x000ea20000300800 */
[----:B------:R-:W-:Y:S01]  /*19a50*/  IMAD.X R37, R0, 0x1, R56, P2 ;  /* 0x0000000100257824 */ /* 0x000fe200010e0638 */
[----:B------:R-:W-:-:S02]  /*19a60*/  IADD3 R12, P2, R38, R5, RZ ;  /* 0x00000005260c7210 */ /* 0x000fc40007f5e0ff */
[----:B------:R-:W2:Y:S03]  /*19a70*/  LDL.LU R0, [R1+0x33c] ;  /* 0x00033c0001007983 */ /* 0x000ea60000300800 */
[----:B------:R-:W-:Y:S01]  /*19a80*/  IMAD.X R13, R40, 0x1, R56, P2 ;  /* 0x00000001280d7824 */ /* 0x000fe200010e0638 */
[----:B------:R-:W2:Y:S04]  /*19a90*/  LDL.LU R57, [R1+0x330] ;  /* 0x0003300001397983 */ /* 0x000ea80000300800 */
[----:B------:R-:W2:Y:S01]  /*19aa0*/  LDL.LU.64 R58, [R1+0xc8] ;  /* 0x0000c800013a7983 */ /* 0x000ea20000300a00 */
[----:B------:R-:W-:-:S05]  /*19ab0*/  IADD3 R38, P2, R39, R5, RZ ;  /* 0x0000000527267210 */ /* 0x000fca0007f5e0ff */
[----:B------:R-:W-:Y:S01]  /*19ac0*/  IMAD.X R39, R11, 0x1, R56, P2 ;  /* 0x000000010b277824 */ /* 0x000fe200010e0638 */
[----:B---3--:R-:W-:-:S05]  /*19ad0*/  IADD3 R40, P2, R41, R5, RZ ;  /* 0x0000000529287210 */ /* 0x008fca0007f5e0ff */
[----:B----4-:R-:W-:Y:S01]  /*19ae0*/  IMAD.X R41, R43, 0x1, R56, P2 ;  /* 0x000000012b297824 */ /* 0x010fe200010e0638 */
[----:B------:R-:W-:-:S05]  /*19af0*/  IADD3 R42, P2, R42, R5, RZ ;  /* 0x000000052a2a7210 */ /* 0x000fca0007f5e0ff */
[----:B------:R-:W-:Y:S01]  /*19b00*/  IMAD.X R43, R60, 0x1, R56, P2 ;  /* 0x000000013c2b7824 */ /* 0x000fe200010e0638 */
[----:B------:R-:W-:-:S05]  /*19b10*/  IADD3 R10, P2, R45, R5, RZ ;  /* 0x000000052d0a7210 */ /* 0x000fca0007f5e0ff */
[----:B------:R-:W-:Y:S01]  /*19b20*/  IMAD.X R11, R51, 0x1, R56, P2 ;  /* 0x00000001330b7824 */ /* 0x000fe200010e0638 */
[----:B------:R-:W-:-:S05]  /*19b30*/  IADD3 R44, P2, R44, R5, RZ ;  /* 0x000000052c2c7210 */ /* 0x000fca0007f5e0ff */
[----:B------:R-:W-:Y:S01]  /*19b40*/  IMAD.X R45, R47, 0x1, R56, P2 ;  /* 0x000000012f2d7824 */ /* 0x000fe200010e0638 */
[----:B------:R-:W-:Y:S04]  /*19b50*/  STL.64 [R1+0x118], R12 ;  /* 0x0001180c01007387 */ /* 0x000fe80000100a00 */
[----:B------:R0:W-:Y:S04]  /*19b60*/  STL.64 [R1+0x130], R10 ;  /* 0x0001300a01007387 */ /* 0x0001e80000100a00 */
[----:B------:R-:W3:Y:S01]  /*19b70*/  LDL.LU R60, [R1+0x334] ;  /* 0x00033400013c7983 */ /* 0x000ee20000300800 */
[----:B------:R-:W-:-:S05]  /*19b80*/  IADD3 R46, P2, R46, R5, RZ ;  /* 0x000000052e2e7210 */ /* 0x000fca0007f5e0ff */
[----:B------:R-:W-:Y:S01]  /*19b90*/  IMAD.X R47, R49, 0x1, R56, P2 ;  /* 0x00000001312f7824 */ /* 0x000fe200010e0638 */
[----:B------:R-:W-:-:S05]  /*19ba0*/  IADD3 R48, P2, R48, R5, RZ ;  /* 0x0000000530307210 */ /* 0x000fca0007f5e0ff */
[--C-:B------:R-:W-:Y:S01]  /*19bb0*/  IMAD.X R49, R61, 0x1, R56.reuse, P2 ;  /* 0x000000013d317824 */ /* 0x100fe200010e0638 */
[----:B0-----:R-:W-:Y:S01]  /*19bc0*/  IADD3 R10, P2, R53, R5, RZ ;  /* 0x00000005350a7210 */ /* 0x001fe20007f5e0ff */
[----:B------:R-:W4:Y:S04]  /*19bd0*/  LDL.LU R61, [R1+0x32c] ;  /* 0x00032c00013d7983 */ /* 0x000f280000300800 */
[----:B------:R-:W-:Y:S01]  /*19be0*/  IMAD.X R11, R9, 0x1, R56, P2 ;  /* 0x00000001090b7824 */ /* 0x000fe200010e0638 */
[----:B------:R-:W-:-:S05]  /*19bf0*/  IADD3 R50, P2, R50, R5, RZ ;  /* 0x0000000532327210 */ /* 0x000fca0007f5e0ff */
[----:B------:R-:W-:Y:S01]  /*19c00*/  IMAD.X R51, R8, 0x1, R56, P2 ;  /* 0x0000000108337824 */ /* 0x000fe200010e0638 */
[----:B------:R-:W-:Y:S01]  /*19c10*/  STL.64 [R1+0x128], R10 ;  /* 0x0001280a01007387 */ /* 0x000fe20000100a00 */
[----:B--2---:R-:W-:-:S05]  /*19c20*/  IADD3 R52, P2, R52, R5, RZ ;  /* 0x0000000534347210 */ /* 0x004fca0007f5e0ff */
[----:B------:R-:W-:Y:S01]  /*19c30*/  IMAD.X R53, R55, 0x1, R56, P2 ;  /* 0x0000000137357824 */ /* 0x000fe200010e0638 */
[----:B------:R-:W-:-:S05]  /*19c40*/  IADD3 R54, P2, R54, R5, RZ ;  /* 0x0000000536367210 */ /* 0x000fca0007f5e0ff */
[----:B------:R-:W-:Y:S01]  /*19c50*/  IMAD.X R55, R6, 0x1, R56, P2 ;  /* 0x0000000106377824 */ /* 0x000fe200010e0638 */
[----:B------:R-:W-:-:S05]  /*19c60*/  IADD3 R6, P2, R7, R5, RZ ;  /* 0x0000000507067210 */ /* 0x000fca0007f5e0ff */
[----:B------:R-:W-:Y:S02]  /*19c70*/  IMAD.X R7, R2, 0x1, R56, P2 ;  /* 0x0000000102077824 */ /* 0x000fe400010e0638 */
[----:B------:R-:W2:Y:S01]  /*19c80*/  LDL.LU R2, [R1+0x724] ;  /* 0x0007240001027983 */ /* 0x000ea20000300800 */
[----:B------:R-:W-:Y:S02]  /*19c90*/  SEL R5, R0, RZ, !P0 ;  /* 0x000000ff00057207 */ /* 0x000fe40004000000 */
[----:B------:R-:W0:Y:S03]  /*19ca0*/  S2R R0, SR_TID.X ;  /* 0x0000000000007919 */ /* 0x000e260000002100 */
[----:B------:R-:W-:Y:S01]  /*19cb0*/  FADD R5, R57, R5 ;  /* 0x0000000539057221 */ /* 0x000fe20000000000 */
[----:B------:R1:W-:Y:S04]  /*19cc0*/  STL.64 [R1+0x120], R6 ;  /* 0x0001200601007387 */ /* 0x0003e80000100a00 */
[----:B------:R0:W-:Y:S01]  /*19cd0*/  STL [R1+0x1dc], R5 ;  /* 0x0001dc0501007387 */ /* 0x0001e20000100800 */
[----:B------:R-:W0:Y:S01]  /*19ce0*/  S2R R9, SR_TID.X ;  /* 0x0000000000097919 */ /* 0x000e220000002100 */
[----:B-1----:R-:W1:Y:S01]  /*19cf0*/  S2R R6, SR_TID.X ;  /* 0x0000000000067919 */ /* 0x002e620000002100 */
[----:B------:R-:W1:Y:S01]  /*19d00*/  S2R R8, SR_CTAID.X ;  /* 0x0000000000087919 */ /* 0x000e620000002500 */
[----:B------:R-:W4:Y:S01]  /*19d10*/  LDL.LU R57, [R1+0x320] ;  /* 0x0003200001397983 */ /* 0x000f220000300800 */
[----:B0-----:R-:W-:-:S02]  /*19d20*/  IMAD.SHL.U32 R5, R0, 0x4, RZ ;  /* 0x0000000400057824 */ /* 0x001fc400078e00ff */
[----:B------:R-:W0:Y:S01]  /*19d30*/  S2R R0, SR_CTAID.X ;  /* 0x0000000000007919 */ /* 0x000e220000002500 */
[----:B-1----:R-:W-:-:S04]  /*19d40*/  SHF.R.U32.HI R6, RZ, 0x4, R6 ;  /* 0x00000004ff067819 */ /* 0x002fc80000011606 */
[----:B------:R-:W-:Y:S02]  /*19d50*/  SGXT.U32 R6, R6, 0x5 ;  /* 0x000000050606781a */ /* 0x000fe40000000000 */
[----:B------:R-:W-:Y:S01]  /*19d60*/  SHF.R.U32.HI R9, RZ, 0x4, R9 ;  /* 0x00000004ff097819 */ /* 0x000fe20000011609 */
[----:B------:R-:W-:-:S03]  /*19d70*/  IMAD.SHL.U32 R8, R8, 0x40, RZ ;  /* 0x0000004008087824 */ /* 0x000fc600078e00ff */
[----:B------:R-:W-:Y:S01]  /*19d80*/  SGXT.U32 R9, R9, 0x5 ;  /* 0x000000050909781a */ /* 0x000fe20000000000 */
[----:B0-----:R-:W-:-:S05]  /*19d90*/  IMAD.SHL.U32 R0, R0, 0x40, RZ ;  /* 0x0000004000007824 */ /* 0x001fca00078e00ff */
[----:B------:R-:W-:Y:S02]  /*19da0*/  LOP3.LUT R0, R0, R6, RZ, 0xfc, !PT ;  /* 0x0000000600007212 */ /* 0x000fe400078efcff */
[----:B------:R-:W-:-:S03]  /*19db0*/  LOP3.LUT R5, R3, 0x3c, R5, 0xf8, !PT ;  /* 0x0000003c03057812 */ /* 0x000fc600078ef805 */
[----:B------:R-:W-:Y:S01]  /*19dc0*/  IMAD.SHL.U32 R6, R0, 0x200, RZ ;  /* 0x0000020000067824 */ /* 0x000fe200078e00ff */
[----:B------:R-:W-:-:S04]  /*19dd0*/  LOP3.LUT R8, R8, 0x20, R9, 0xfe, !PT ;  /* 0x0000002008087812 */ /* 0x000fc800078efe09 */
[----:B------:R-:W-:Y:S01]  /*19de0*/  IADD3 R56, P2, R6, R5, RZ ;  /* 0x0000000506387210 */ /* 0x000fe20007f5e0ff */
[----:B------:R-:W-:-:S06]  /*19df0*/  IMAD.MOV.U32 R12, RZ, RZ, RZ ;  /* 0x000000ffff0c7224 */ /* 0x000fcc00078e00ff */
[----:B------:R-:W4:Y:S04]  /*19e00*/  @!P0 LDG.E.EL R12, desc[UR18][R58.64] ;  /* 0x000000123a0c8981 */ /* 0x000f28000c2e1900 */
[----:B--2---:R3:W-:Y:S04]  /*19e10*/  STL.64 [R1+0x668], R2 ;  /* 0x0006680201007387 */ /* 0x0047e80000100a00 */
[----:B------:R-:W2:Y:S01]  /*19e20*/  LDL.LU R0, [R1+0x300] ;  /* 0x0003000001007983 */ /* 0x000ea20000300800 */
[----:B---3--:R-:W-:Y:S02]  /*19e30*/  SEL R2, R60, RZ, !P0 ;  /* 0x000000ff3c027207 */ /* 0x008fe40004000000 */
[----:B------:R-:W-:-:S02]  /*19e40*/  LEA.HI.X.SX32 R3, R6, R4, 0x1, P2 ;  /* 0x0000000406037211 */ /* 0x000fc400010f0eff */
[----:B------:R-:W3:Y:S01]  /*19e50*/  LDL.LU.64 R6, [R1+0xc0] ;  /* 0x0000c00001067983 */ /* 0x000ee20000300a00 */
[----:B----4-:R-:W-:Y:S01]  /*19e60*/  FADD R9, R61, R2 ;  /* 0x000000023d097221 */ /* 0x010fe20000000000 */
[----:B------:R-:W-:Y:S01]  /*19e70*/  IMAD.SHL.U32 R2, R8, 0x200, RZ ;  /* 0x0000020008027824 */ /* 0x000fe200078e00ff */
[C---:B------:R-:W-:Y:S01]  /*19e80*/  SHF.L.U64.HI R3, R56.reuse, 0x2, R3 ;  /* 0x0000000238037819 */ /* 0x040fe20000010203 */
[----:B------:R-:W-:Y:S01]  /*19e90*/  IMAD.SHL.U32 R56, R56, 0x4, RZ ;  /* 0x0000000438387824 */ /* 0x000fe200078e00ff */
[----:B------:R-:W4:Y:S02]  /*19ea0*/  LDL.LU.64 R16, [R1+0xb0] ;  /* 0x0000b00001107983 */ /* 0x000f240000300a00 */
[----:B------:R-:W-:-:S04]  /*19eb0*/  IADD3 R5, P2, R2, R5, RZ ;  /* 0x0000000502057210 */ /* 0x000fc80007f5e0ff */
[----:B------:R-:W-:Y:S02]  /*19ec0*/  LEA.HI.X.SX32 R2, R2, R4, 0x1, P2 ;  /* 0x0000000402027211 */ /* 0x000fe400010f0eff */
[----:B------:R-:W-:Y:S02]  /*19ed0*/  IADD3 R10, P2, R56, UR4, RZ ;  /* 0x00000004380a7c10 */ /* 0x000fe4000ff5e0ff */
[C---:B------:R-:W-:Y:S01]  /*19ee0*/  SHF.L.U64.HI R56, R5.reuse, 0x2, R2 ;  /* 0x0000000205387819 */ /* 0x040fe20000010202 */
[----:B------:R-:W-:Y:S01]  /*19ef0*/  IMAD.SHL.U32 R5, R5, 0x4, RZ ;  /* 0x0000000405057824 */ /* 0x000fe200078e00ff */
[----:B------:R0:W-:Y:S01]  /*19f00*/  STL [R1+0x1d8], R9 ;  /* 0x0001d80901007387 */ /* 0x0001e20000100800 */
[----:B------:R-:W-:-:S03]  /*19f10*/  IADD3.X R11, R3, UR5, RZ, P2, !PT ;  /* 0x00000005030b7c10 */ /* 0x000fc600097fe4ff */
[----:B------:R-:W-:Y:S01]  /*19f20*/  IADD3 R2, P2, R5, UR4, RZ ;  /* 0x0000000405027c10 */ /* 0x000fe2000ff5e0ff */
[----:B0-----:R-:W4:Y:S03]  /*19f30*/  LDL.LU.64 R8, [R1+0xa8] ;  /* 0x0000a80001087983 */ /* 0x001f260000300a00 */
[----:B------:R-:W-:Y:S01]  /*19f40*/  IADD3.X R3, R56, UR5, RZ, P2, !PT ;  /* 0x0000000538037c10 */ /* 0x000fe200097fe4ff */
[----:B------:R-:W-:Y:S04]  /*19f50*/  STL [R1+0x674], R4 ;  /* 0x0006740401007387 */ /* 0x000fe80000100800 */
[----:B------:R-:W4:Y:S04]  /*19f60*/  LDL.LU.64 R14, [R1+0xa0] ;  /* 0x0000a000010e7983 */ /* 0x000f280000300a00 */
[----:B------:R-:W4:Y:S04]  /*19f70*/  LDL.LU R58, [R1+0x318] ;  /* 0x00031800013a7983 */ /* 0x000f280000300800 */
[----:B------:R-:W4:Y:S04]  /*19f80*/  LDL.LU R59, [R1+0x314] ;  /* 0x00031400013b7983 */ /* 0x000f280000300800 */
[----:B------:R-:W4:Y:S04]  /*19f90*/  LDL.LU R60, [R1+0x2fc] ;  /* 0x0002fc00013c7983 */ /* 0x000f280000300800 */
[----:B------:R-:W-:Y:S04]  /*19fa0*/  STL.64 [R1+0x140], R10 ;  /* 0x0001400a01007387 */ /* 0x000fe80000100a00 */
[----:B------:R-:W4:Y:S04]  /*19fb0*/  LDL.LU R61, [R1+0x2e4] ;  /* 0x0002e400013d7983 */ /* 0x000f280000300800 */
[----:B------:R-:W-:Y:S04]  /*19fc0*/  STL [R1+0x67c], R2 ;  /* 0x00067c0201007387 */ /* 0x000fe80000100800 */
[----:B------:R0:W-:Y:S04]  /*19fd0*/  STL [R1+0x678], R3 ;  /* 0x0006780301007387 */ /* 0x0001e80000100800 */
[----:B0-----:R-:W4:Y:S01]  /*19fe0*/  LDL.LU.64 R2, [R1+0xb8] ;  /* 0x0000b80001027983 */ /* 0x001f220000300a00 */
[----:B------:R-:W-:-:S02]  /*19ff0*/  IMAD.MOV.U32 R11, RZ, RZ, RZ ;  /* 0x000000ffff0b7224 */ /* 0x000fc400078e00ff */
[----:B------:R-:W-:Y:S01]  /*1a000*/  IMAD.MOV.U32 R10, RZ, RZ, RZ ;  /* 0x000000ffff0a7224 */ /* 0x000fe200078e00ff */
[----:B------:R-:W-:Y:S02]  /*1a010*/  SEL R5, R57, RZ, !P0 ;  /* 0x000000ff39057207 */ /* 0x000fe40004000000 */
[----:B------:R-:W4:Y:S04]  /*1a020*/  LDL.LU R57, [R1+0x2dc] ;  /* 0x0002dc0001397983 */ /* 0x000f280000300800 */
[----:B---3--:R-:W3:Y:S01]  /*1a030*/  @!P0 LDG.E.EL R11, desc[UR18][R6.64] ;  /* 0x00000012060b8981 */ /* 0x008ee2000c2e1900 */
[----:B--2---:R-:W-:-:S03]  /*1a040*/  FADD R4, R0, R5 ;  /* 0x0000000500047221 */ /* 0x004fc60000000000 */
[----:B------:R-:W2:Y:S04]  /*1a050*/  LDL.LU R0, [R1+0x31c] ;  /* 0x00031c0001007983 */ /* 0x000ea80000300800 */
[----:B------:R0:W-:Y:S04]  /*1a060*/  STL [R1+0x1cc], R4 ;  /* 0x0001cc0401007387 */ /* 0x0001e80000100800 */
[----:B------:R-:W2:Y:S04]  /*1a070*/  LDL.LU.64 R6, [R1+0x88] ;  /* 0x0000880001067983 */ /* 0x000ea80000300a00 */
[----:B----4-:R-:W4:Y:S01]  /*1a080*/  @!P0 LDG.E.EL R10, desc[UR18][R2.64] ;  /* 0x00000012020a8981 */ /* 0x010f22000c2e1900 */
[----:B0-----:R-:W-:-:S02]  /*1a090*/  IMAD.MOV.U32 R4, RZ, RZ, RZ ;  /* 0x000000ffff047224 */ /* 0x001fc400078e00ff */
[----:B------:R-:W-:-:S04]  /*1a0a0*/  IMAD.MOV.U32 R56, RZ, RZ, RZ ;  /* 0x000000ffff387224 */ /* 0x000fc800078e00ff */
[----:B------:R-:W2:Y:S04]  /*1a0b0*/  @!P0 LDG.E.EL R4, desc[UR18][R16.64] ;  /* 0x0000001210048981 */ /* 0x000ea8000c2e1900 */
[----:B------:R-:W2:Y:S01]  /*1a0c0*/  @!P0 LDG.E.EL R56, desc[UR18][R8.64] ;  /* 0x0000001208388981 */ /* 0x000ea2000c2e1900 */
[----:B------:R-:W-:Y:S01]  /*1a0d0*/  IMAD.MOV.U32 R5, RZ, RZ, RZ ;  /* 0x000000ffff057224 */ /* 0x000fe200078e00ff */
[----:B------:R-:W-:Y:S02]  /*1a0e0*/  SEL R12, R12, RZ, !P0 ;  /* 0x000000ff0c0c7207 */ /* 0x000fe40004000000 */
[----:B------:R-:W2:Y:S04]  /*1a0f0*/  LDL.LU.64 R2, [R1+0x80] ;  /* 0x0000800001027983 */ /* 0x000ea80000300a00 */
[----:B------:R-:W2:Y:S01]  /*1a100*/  LDL.LU.64 R16, [R1+0x78] ;  /* 0x0000780001107983 */ /* 0x000ea20000300a00 */
[----:B------:R-:W-:-:S03]  /*1a110*/  FADD R19, R58, R12 ;  /* 0x0000000c3a137221 */ /* 0x000fc60000000000 */
[----:B------:R-:W2:Y:S04]  /*1a120*/  @!P0 LDG.E.EL R5, desc[UR18][R14.64] ;  /* 0x000000120e058981 */ /* 0x000ea8000c2e1900 */
[----:B------:R-:W2:Y:S04]  /*1a130*/  LDL.LU.64 R8, [R1+0x70] ;  /* 0x0000700001087983 */ /* 0x000ea80000300a00 */
[----:B------:R-:W2:Y:S04]  /*1a140*/  LDL.LU.64 R14, [R1+0x68] ;  /* 0x00006800010e7983 */ /* 0x000ea80000300a00 */
[----:B------:R-:W2:Y:S04]  /*1a150*/  LDL.LU.64 R12, [R1+0x60] ;  /* 0x00006000010c7983 */ /* 0x000ea80000300a00 */
[----:B------:R-:W-:Y:S04]  /*1a160*/  STL [R1+0x100], R19 ;  /* 0x0001001301007387 */ /* 0x000fe80000100800 */
[----:B------:R-:W2:Y:S01]  /*1a170*/  LDL.LU R58, [R1+0x2d8] ;  /* 0x0002d800013a7983 */ /* 0x000ea20000300800 */
[----:B---3--:R-:W-:-:S05]  /*1a180*/  SEL R11, R11, RZ, !P0 ;  /* 0x000000ff0b0b7207 */ /* 0x008fca0004000000 */
[----:B------:R-:W-:-:S05]  /*1a190*/  FADD R11, R59, R11 ;  /* 0x0000000b3b0b7221 */ /* 0x000fca0000000000 */
[----:B------:R-:W-:Y:S04]  /*1a1a0*/  STL [R1+0xcc], R11 ;  /* 0x0000cc0b01007387 */ /* 0x000fe80000100800 */
[----:B------:R-:W3:Y:S01]  /*1a1b0*/  LDL.LU R59, [R1+0x2d0] ;  /* 0x0002d000013b7983 */ /* 0x000ee20000300800 */
[----:B----4-:R-:W-:-:S05]  /*1a1c0*/  SEL R10, R10, RZ, !P0 ;  /* 0x000000ff0a0a7207 */ /* 0x010fca0004000000 */
[----:B------:R-:W-:-:S05]  /*1a1d0*/  FADD R10, R60, R10 ;  /* 0x0000000a3c0a7221 */ /* 0x000fca0000000000 */
[----:B------:R0:W-:Y:S01]  /*1a1e0*/  STL [R1+0xc8], R10 ;  /* 0x0000c80a01007387 */ /* 0x0001e20000100800 */
[----:B--2---:R-:W-:Y:S02]  /*1a1f0*/  SEL R4, R4, RZ, !P0 ;  /* 0x000000ff04047207 */ /* 0x004fe40004000000 */
[----:B------:R-:W-:Y:S01]  /*1a200*/  SEL R56, R56, RZ, !P0 ;  /* 0x000000ff38387207 */ /* 0x000fe20004000000 */
[----:B------:R-:W2:Y:S01]  /*1a210*/  LDL.LU R60, [R1+0x2cc] ;  /* 0x0002cc00013c7983 */ /* 0x000ea20000300800 */
[----:B0-----:R-:W-:-:S06]  /*1a220*/  IMAD.MOV.U32 R10, RZ, RZ, RZ ;  /* 0x000000ffff0a7224 */ /* 0x001fcc00078e00ff */
[----:B------:R0:W4:Y:S01]  /*1a230*/  @!P0 LDG.E.EL R10, desc[UR18][R6.64] ;  /* 0x00000012060a8981 */ /* 0x000122000c2e1900 */
[----:B------:R-:W-:Y:S01]  /*1a240*/  FADD R4, R61, R4 ;  /* 0x000000043d047221 */ /* 0x000fe20000000000 */
[----:B0-----:R-:W-:Y:S02]  /*1a250*/  IMAD.MOV.U32 R7, RZ, RZ, RZ ;  /* 0x000000ffff077224 */ /* 0x001fe400078e00ff */
[----:B------:R-:W-:Y:S02]  /*1a260*/  IMAD.MOV.U32 R6, RZ, RZ, RZ ;  /* 0x000000ffff067224 */ /* 0x000fe400078e00ff */
[----:B------:R0:W-:Y:S04]  /*1a270*/  STL [R1+0xc4], R4 ;  /* 0x0000c40401007387 */ /* 0x0001e80000100800 */
[----:B------:R-:W2:Y:S01]  /*1a280*/  @!P0 LDG.E.EL R7, desc[UR18][R2.64] ;  /* 0x0000001202078981 */ /* 0x000ea2000c2e1900 */
[----:B------:R-:W-:-:S03]  /*1a290*/  SEL R5, R5, RZ, !P0 ;  /* 0x000000ff05057207 */ /* 0x000fc60004000000 */
[----:B------:R-:W2:Y:S01]  /*1a2a0*/  @!P0 LDG.E.EL R6, desc[UR18][R16.64] ;  /* 0x0000001210068981 */ /* 0x000ea2000c2e1900 */
[----:B0-----:R-:W-:-:S03]  /*1a2b0*/  FADD R4, R57, R56 ;  /* 0x0000003839047221 */ /* 0x001fc60000000000 */
[----:B------:R-:W3:Y:S04]  /*1a2c0*/  LDL.LU R61, [R1+0x2c8] ;  /* 0x0002c800013d7983 */ /* 0x000ee80000300800 */
[----:B------:R0:W-:Y:S01]  /*1a2d0*/  STL [R1+0x104], R4 ;  /* 0x0001040401007387 */ /* 0x0001e20000100800 */
[----:B------:R-:W-:Y:S01]  /*1a2e0*/  FADD R0, R0, R5 ;  /* 0x0000000500007221 */ /* 0x000fe20000000000 */
[----:B------:R-:W-:Y:S02]  /*1a2f0*/  IMAD.MOV.U32 R56, RZ, RZ, RZ ;  /* 0x000000ffff387224 */ /* 0x000fe400078e00ff */
[----:B------:R-:W3:Y:S01]  /*1a300*/  LDL.LU R57, [R1+0x2c4] ;  /* 0x0002c40001397983 */ /* 0x000ee20000300800 */
[----:B0-----:R-:W-:-:S03]  /*1a310*/  IMAD.MOV.U32 R4, RZ, RZ, RZ ;  /* 0x000000ffff047224 */ /* 0x001fc600078e00ff */
[----:B------:R0:W-:Y:S01]  /*1a320*/  STL [R1+0x1e8], R0 ;  /* 0x0001e80001007387 */ /* 0x0001e20000100800 */
[----:B------:R-:W-:-:S03]  /*1a330*/  IMAD.MOV.U32 R5, RZ, RZ, RZ ;  /* 0x000000ffff057224 */ /* 0x000fc600078e00ff */
[----:B------:R-:W3:Y:S04]  /*1a340*/  @!P0 LDG.E.EL R56, desc[UR18][R14.64] ;  /* 0x000000120e388981 */ /* 0x000ee8000c2e1900 */
[----:B------:R-:W3:Y:S04]  /*1a350*/  @!P0 LDG.E.EL R4, desc[UR18][R8.64] ;  /* 0x0000001208048981 */ /* 0x000ee8000c2e1900 */
[----:B0-----:R-:W3:Y:S04]  /*1a360*/  LDL.LU R0, [R1+0x2e0] ;  /* 0x0002e00001007983 */ /* 0x001ee80000300800 */
[----:B------:R-:W3:Y:S04]  /*1a370*/  LDL.LU.64 R2, [R1+0x48] ;  /* 0x0000480001027983 */ /* 0x000ee80000300a00 */
[----:B------:R-:W3:Y:S04]  /*1a380*/  LDL.LU.64 R16, [R1+0x40] ;  /* 0x0000400001107983 */ /* 0x000ee80000300a00 */
[----:B------:R-:W3:Y:S04]  /*1a390*/  @!P0 LDG.E.EL R5, desc[UR18][R12.64] ;  /* 0x000000120c058981 */ /* 0x000ee8000c2e1900 */
[----:B------:R-:W3:Y:S04]  /*1a3a0*/  LDL.LU.64 R8, [R1+0x38] ;  /* 0x0000380001087983 */ /* 0x000ee80000300a00 */
[----:B------:R-:W3:Y:S04]  /*1a3b0*/  LDL.LU.64 R14, [R1+0x30] ;  /* 0x00003000010e7983 */ /* 0x000ee80000300a00 */
[----:B------:R-:W3:Y:S01]  /*1a3c0*/  LDL.LU.64 R12, [R1+0x28] ;  /* 0x00002800010c7983 */ /* 0x000ee20000300a00 */
[----:B----4-:R-:W-:-:S05]  /*1a3d0*/  SEL R10, R10, RZ, !P0 ;  /* 0x000000ff0a0a7207 */ /* 0x010fca0004000000 */
[----:B------:R-:W-:-:S05]  /*1a3e0*/  FADD R10, R58, R10 ;  /* 0x0000000a3a0a7221 */ /* 0x000fca0000000000 */
[----:B------:R0:W-:Y:S04]  /*1a3f0*/  STL [R1+0xa8], R10 ;  /* 0x0000a80a01007387 */ /* 0x0001e80000100800 */
[----:B0-----:R-:W4:Y:S01]  /*1a400*/  LDL.LU.64 R10, [R1+0x20] ;  /* 0x00002000010a7983 */ /* 0x001f220000300a00 */
[----:B--2---:R-:W-:Y:S02]  /*1a410*/  SEL R7, R7, RZ, !P0 ;  /* 0x000000ff07077207 */ /* 0x004fe40004000000 */
[----:B------:R-:W-:-:S03]  /*1a420*/  SEL R6, R6, RZ, !P0 ;  /* 0x000000ff06067207 */ /* 0x000fc60004000000 */
[----:B---3--:R-:W-:Y:S02]  /*1a430*/  FADD R7, R59, R7 ;  /* 0x000000073b077221 */ /* 0x008fe40000000000 */
[----:B------:R-:W-:-:S03]  /*1a440*/  FADD R6, R60, R6 ;  /* 0x000000063c067221 */ /* 0x000fc60000000000 */
[----:B------:R0:W-:Y:S04]  /*1a450*/  STL [R1+0xa0], R7 ;  /* 0x0000a00701007387 */ /* 0x0001e80000100800 */
[----:B------:R-:W2:Y:S04]  /*1a460*/  LDL.LU R59, [R1+0x2c0] ;  /* 0x0002c000013b7983 */ /* 0x000ea80000300800 */
[----:B------:R-:W3:Y:S01]  /*1a470*/  LDL.LU R60, [R1+0x2bc] ;  /* 0x0002bc00013c7983 */ /* 0x000ee20000300800 */
[----:B0-----:R-:W-:-:S03]  /*1a480*/  IMAD.MOV.U32 R7, RZ, RZ, RZ ;  /* 0x000000ffff077224 */ /* 0x001fc600078e00ff */
[----:B------:R0:W-:Y:S01]  /*1a490*/  STL [R1+0x8c], R6 ;  /* 0x00008c0601007387 */ /* 0x0001e20000100800 */
[----:B------:R-:W-:Y:S01]  /*1a4a0*/  IMAD.MOV.U32 R58, RZ, RZ, RZ ;  /* 0x000000ffff3a7224 */ /* 0x000fe200078e00ff */
[----:B------:R-:W-:Y:S01]  /*1a4b0*/  SEL R4, R4, RZ, !P0 ;  /* 0x000000ff04047207 */ /* 0x000fe20004000000 */
[----:B0-----:R-:W-:-:S04]  /*1a4c0*/  IMAD.MOV.U32 R6, RZ, RZ, RZ ;  /* 0x000000ffff067224 */ /* 0x001fc800078e00ff */
[----:B------:R-:W-:Y:S01]  /*1a4d0*/  FADD R4, R61, R4 ;  /* 0x000000043d047221 */ /* 0x000fe20000000000 */
[----:B------:R-:W-:Y:S01]  /*1a4e0*/  SEL R56, R56, RZ, !P0 ;  /* 0x000000ff38387207 */ /* 0x000fe20004000000 */
[----:B------:R-:W2:Y:S01]  /*1a4f0*/  @!P0 LDG.E.EL R7, desc[UR18][R2.64] ;  /* 0x0000001202078981 */ /* 0x000ea2000c2e1900 */
[----:B------:R-:W-:-:S03]  /*1a500*/  IMAD.MOV.U32 R19, RZ, RZ, RZ ;  /* 0x000000ffff137224 */ /* 0x000fc600078e00ff */
[----:B------:R-:W3:Y:S01]  /*1a510*/  @!P0 LDG.E.EL R6, desc[UR18][R16.64] ;  /* 0x0000001210068981 */ /* 0x000ee2000c2e1900 */
[----:B------:R-:W-:-:S03]  /*1a520*/  SEL R5, R5, RZ, !P0 ;  /* 0x000000ff05057207 */ /* 0x000fc60004000000 */
[----:B------:R-:W3:Y:S04]  /*1a530*/  LDL.LU R61, [R1+0x2b4] ;  /* 0x0002b400013d7983 */ /* 0x000ee80000300800 */
[----:B------:R-:W3:Y:S01]  /*1a540*/  @!P0 LDG.E.EL R58, desc[UR18][R8.64] ;  /* 0x00000012083a8981 */ /* 0x000ee2000c2e1900 */
[----:B------:R-:W-:-:S03]  /*1a550*/  FADD R0, R0, R5 ;  /* 0x0000000500007221 */ /* 0x000fc60000000000 */
[----:B------:R0:W-:Y:S01]  /*1a560*/  STL [R1+0xb0], R4 ;  /* 0x0000b00401007387 */ /* 0x0001e20000100800 */
[----:B------:R-:W-:-:S03]  /*1a570*/  IMAD.MOV.U32 R5, RZ, RZ, RZ ;  /* 0x000000ffff057224 */ /* 0x000fc600078e00ff */
[----:B------:R-:W3:Y:S01]  /*1a580*/  @!P0 LDG.E.EL R19, desc[UR18][R14.64] ;  /* 0x000000120e138981 */ /* 0x000ee2000c2e1900 */
[----:B0-----:R-:W-:Y:S01]  /*1a590*/  FADD R4, R57, R56 ;  /* 0x0000003839047221 */ /* 0x001fe20000000000 */
[----:B------:R-:W-:-:S04]  /*1a5a0*/  IMAD.MOV.U32 R56, RZ, RZ, RZ ;  /* 0x000000ffff387224 */ /* 0x000fc800078e00ff */
[----:B------:R0:W-:Y:S04]  /*1a5b0*/  STL [R1+0xac], R4 ;  /* 0x0000ac0401007387 */ /* 0x0001e80000100800 */
[----:B------:R-:W3:Y:S04]  /*1a5c0*/  @!P0 LDG.E.EL R56, desc[UR18][R12.64] ;  /* 0x000000120c388981 */ /* 0x000ee8000c2e1900 */
[----:B0-----:R-:W3:Y:S04]  /*1a5d0*/  LDL.LU R4, [R1+0x2b0] ;  /* 0x0002b00001047983 */ /* 0x001ee80000300800 */
[----:B------:R-:W3:Y:S04]  /*1a5e0*/  LDL.LU R57, [R1+0x2a4] ;  /* 0x0002a40001397983 */ /* 0x000ee80000300800 */
[----:B------:R0:W-:Y:S04]  /*1a5f0*/  STL [R1+0xa4], R0 ;  /* 0x0000a40001007387 */ /* 0x0001e80000100800 */
[----:B0-----:R-:W3:Y:S04]  /*1a600*/  LDL.LU R0, [R1+0x2a8] ;  /* 0x0002a80001007983 */ /* 0x001ee80000300800 */
[----:B------:R-:W3:Y:S04]  /*1a610*/  LDL.LU.64 R16, [R1+0xd8] ;  /* 0x0000d80001107983 */ /* 0x000ee80000300a00 */
[----:B------:R-:W3:Y:S04]  /*1a620*/  LDL.LU.64 R8, [R1+0x98] ;  /* 0x0000980001087983 */ /* 0x000ee80000300a00 */
[----:B------:R-:W3:Y:S04]  /*1a630*/  LDL.LU.64 R2, [R1+0x58] ;  /* 0x0000580001027983 */ /* 0x000ee80000300a00 */
[----:B------:R-:W3:Y:S04]  /*1a640*/  LDL.LU.64 R14, [R1+0x18] ;  /* 0x00001800010e7983 */ /* 0x000ee80000300a00 */
[----:B------:R-:W3:Y:S04]  /*1a650*/  LDL.LU.64 R12, [R1+0xd0] ;  /* 0x0000d000010c7983 */ /* 0x000ee80000300a00 */
[----:B----4-:R-:W4:Y:S04]  /*1a660*/  @!P0 LDG.E.EL R5, desc[UR18][R10.64] ;  /* 0x000000120a058981 */ /* 0x010f28000c2e1900 */
[----:B------:R-:W4:Y:S01]  /*1a670*/  LDL.LU.64 R10, [R1+0x50] ;  /* 0x00005000010a7983 */ /* 0x000f220000300a00 */
[----:B--2---:R-:W-:-:S02]  /*1a680*/  SEL R7, R7, RZ, !P0 ;  /* 0x000000ff07077207 */ /* 0x004fc40004000000 */
[----:B---3--:R-:W-:-:S03]  /*1a690*/  SEL R6, R6, RZ, !P0 ;  /* 0x000000ff06067207 */ /* 0x008fc60004000000 */
[----:B------:R-:W-:Y:S02]  /*1a6a0*/  FADD R7, R59, R7 ;  /* 0x000000073b077221 */ /* 0x000fe40000000000 */
[----:B------:R-:W-:Y:S01]  /*1a6b0*/  FADD R59, R60, R6 ;  /* 0x000000063c3b7221 */ /* 0x000fe20000000000 */
[----:B------:R-:W-:Y:S02]  /*1a6c0*/  SEL R58, R58, RZ, !P0 ;  /* 0x000000ff3a3a7207 */ /* 0x000fe40004000000 */
[----:B------:R0:W-:Y:S03]  /*1a6d0*/  STL [R1+0x84], R7 ;  /* 0x0000840701007387 */ /* 0x0001e60000100800 */
[----:B------:R-:W-:Y:S01]  /*1a6e0*/  FADD R60, R61, R58 ;  /* 0x0000003a3d3c7221 */ /* 0x000fe20000000000 */
[----:B------:R-:W-:Y:S01]  /*1a6f0*/  SEL R19, R19, RZ, !P0 ;  /* 0x000000ff13137207 */ /* 0x000fe20004000000 */
[----:B0-----:R-:W2:Y:S04]  /*1a700*/  LDL.LU.64 R6, [R1+0x10] ;  /* 0x0000100001067983 */ /* 0x001ea80000300a00 */
[----:B------:R0:W-:Y:S01]  /*1a710*/  STL [R1+0x88], R59 ;  /* 0x0000883b01007387 */ /* 0x0001e20000100800 */
[----:B------:R-:W-:-:S03]  /*1a720*/  SEL R56, R56, RZ, !P0 ;  /* 0x000000ff38387207 */ /* 0x000fc60004000000 */
[----:B0-----:R-:W3:Y:S01]  /*1a730*/  LDL.LU.64 R58, [R1] ;  /* 0x00000000013a7983 */ /* 0x001ee20000300a00 */
[----:B------:R-:W-:-:S03]  /*1a740*/  FADD R4, R4, R19 ;  /* 0x0000001304047221 */ /* 0x000fc60000000000 */
[----:B------:R0:W-:Y:S04]  /*1a750*/  STL [R1+0xb4], R60 ;  /* 0x0000b43c01007387 */ /* 0x0001e80000100800 */
[----:B0-----:R-:W2:Y:S04]  /*1a760*/  LDL.LU.64 R60, [R1+0xe0] ;  /* 0x0000e000013c7983 */ /* 0x001ea80000300a00 */
[----:B------:R-:W2:Y:S04]  /*1a770*/  LDL.LU R19, [R1+0x720] ;  /* 0x0007200001137983 */ /* 0x000ea80000300800 */
[----:B------:R0:W-:Y:S02]  /*1a780*/  STL [R1+0xbc], R4 ;  /* 0x0000bc0401007387 */ /* 0x0001e40000100800 */
[----:B0-----:R-:W-:-:S02]  /*1a790*/  FADD R4, R57, R56 ;  /* 0x0000003839047221 */ /* 0x001fc40000000000 */
[----:B------:R-:W2:Y:S04]  /*1a7a0*/  LDL.LU.64 R56, [R1+0x8] ;  /* 0x0000080001387983 */ /* 0x000ea80000300a00 */
[----:B------:R0:W-:Y:S01]  /*1a7b0*/  STL [R1+0xb8], R4 ;  /* 0x0000b80401007387 */ /* 0x0001e20000100800 */
[----:B----4-:R-:W-:-:S05]  /*1a7c0*/  SEL R5, R5, RZ, !P0 ;  /* 0x000000ff05057207 */ /* 0x010fca0004000000 */
[----:B------:R-:W-:Y:S02]  /*1a7d0*/  FADD R0, R0, R5 ;  /* 0x0000000500007221 */ /* 0x000fe40000000000 */
[----:B0-----:R-:W4:Y:S04]  /*1a7e0*/  LDL.LU.64 R4, [R1+0x90] ;  /* 0x0000900001047983 */ /* 0x001f280000300a00 */
[----:B------:R0:W-:Y:S02]  /*1a7f0*/  STL [R1+0xc0], R0 ;  /* 0x0000c00001007387 */ /* 0x0001e40000100800 */
[----:B0-----:R-:W-:-:S06]  /*1a800*/  IMAD.MOV.U32 R0, RZ, RZ, RZ ;  /* 0x000000ffff007224 */ /* 0x001fcc00078e00ff */
[----:B------:R-:W2:Y:S04]  /*1a810*/  @!P0 LDG.E.EL R0, desc[UR18][R16.64] ;  /* 0x0000001210008981 */ /* 0x000ea8000c2e1900 */
[----:B------:R-:W3:Y:S04]  /*1a820*/  LDL.LU.64 R16, [R1+0x718] ;  /* 0x0007180001107983 */ /* 0x000ee80000300a00 */
[----:B--2---:R0:W-:Y:S02]  /*1a830*/  STL [R1+0x24], R0 ;  /* 0x0000240001007387 */ /* 0x0041e40000100800 */
[----:B0-----:R-:W-:-:S06]  /*1a840*/  IMAD.MOV.U32 R0, RZ, RZ, RZ ;  /* 0x000000ffff007224 */ /* 0x001fcc00078e00ff */
[----:B------:R-:W2:Y:S04]  /*1a850*/  @!P0 LDG.E.EL R0, desc[UR18][R8.64] ;  /* 0x0000001208008981 */ /* 0x000ea8000c2e1900 */
[----:B------:R-:W3:Y:S04]  /*1a860*/  LDL.LU R9, [R1+0x2ac] ;  /* 0x0002ac0001097983 */ /* 0x000ee80000300800 */
[----:B--2---:R0:W-:Y:S02]  /*1a870*/  STL [R1+0x20], R0 ;  /* 0x0000200001007387 */ /* 0x0041e40000100800 */
[----:B0-----:R-:W-:-:S06]  /*1a880*/  IMAD.MOV.U32 R0, RZ, RZ, RZ ;  /* 0x000000ffff007224 */ /* 0x001fcc00078e00ff */
[----:B------:R0:W2:Y:S02]  /*1a890*/  @!P0 LDG.E.EL R0, desc[UR18][R2.64] ;  /* 0x0000001202008981 */ /* 0x0000a4000c2e1900 */
[----:B0-----:R-:W-:-:S06]  /*1a8a0*/  IMAD.MOV.U32 R2, RZ, RZ, RZ ;  /* 0x000000ffff027224 */ /* 0x001fcc00078e00ff */
[----:B------:R-:W3:Y:S04]  /*1a8b0*/  @!P0 LDG.E.EL R2, desc[UR18][R14.64] ;  /* 0x000000120e028981 */ /* 0x000ee8000c2e1900 */
[----:B--2---:R0:W-:Y:S04]  /*1a8c0*/  STL [R1+0x28], R0 ;  /* 0x0000280001007387 */ /* 0x0041e80000100800 */
[----:B0-----:R-:W2:Y:S04]  /*1a8d0*/  LDL.LU R0, [R1+0x2a0] ;  /* 0x0002a00001007983 */ /* 0x001ea80000300800 */
[----:B------:R-:W2:Y:S04]  /*1a8e0*/  LDL.LU.64 R14, [R1+0x710] ;  /* 0x00071000010e7983 */ /* 0x000ea80000300a00 */
[----:B---3--:R0:W-:Y:S02]  /*1a8f0*/  STL [R1+0x34], R2 ;  /* 0x0000340201007387 */ /* 0x0081e40000100800 */
[----:B0-----:R-:W-:-:S06]  /*1a900*/  IMAD.MOV.U32 R2, RZ, RZ, RZ ;  /* 0x000000ffff027224 */ /* 0x001fcc00078e00ff */
[----:B------:R-:W3:Y:S04]  /*1a910*/  @!P0 LDG.E.EL R2, desc[UR18][R12.64] ;  /* 0x000000120c028981 */ /* 0x000ee8000c2e1900 */
[----:B------:R-:W2:Y:S04]  /*1a920*/  LDL.LU.64 R12, [R1+0x708] ;  /* 0x00070800010c7983 */ /* 0x000ea80000300a00 */
[----:B---3--:R0:W-:Y:S02]  /*1a930*/  STL [R1+0x1c], R2 ;  /* 0x00001c0201007387 */ /* 0x0081e40000100800 */
[----:B0-----:R-:W-:-:S06]  /*1a940*/  IMAD.MOV.U32 R2, RZ, RZ, RZ ;  /* 0x000000ffff027224 */ /* 0x001fcc00078e00ff */
[----:B----4-:R0:W3:Y:S02]  /*1a950*/  @!P0 LDG.E.EL R2, desc[UR18][R4.64] ;  /* 0x0000001204028981 */ /* 0x0100e4000c2e1900 */
[----:B0-----:R-:W-:-:S06]  /*1a960*/  IMAD.MOV.U32 R5, RZ, RZ, RZ ;  /* 0x000000ffff057224 */ /* 0x001fcc00078e00ff */
[----:B------:R-:W4:Y:S04]  /*1a970*/  @!P0 LDG.E.EL R5, desc[UR18][R10.64] ;  /* 0x000000120a058981 */ /* 0x000f28000c2e1900 */
[----:B---3--:R0:W-:Y:S04]  /*1a980*/  STL [R1+0x18], R2 ;  /* 0x0000180201007387 */ /* 0x0081e80000100800 */
[----:B0-----:R-:W3:Y:S04]  /*1a990*/  LDL.LU.64 R2, [R1+0xe8] ;  /* 0x0000e80001027983 */ /* 0x001ee80000300a00 */
[----:B------:R-:W2:Y:S04]  /*1a9a0*/  LDL.LU R4, [R1+0x384] ;  /* 0x0003840001047983 */ /* 0x000ea80000300800 */
[----:B------:R-:W2:Y:S04]  /*1a9b0*/  LDL.LU.64 R10, [R1+0x700] ;  /* 0x00070000010a7983 */ /* 0x000ea80000300a00 */
[----:B----4-:R0:W-:Y:S02]  /*1a9c0*/  STL [R1+0x2c], R5 ;  /* 0x00002c0501007387 */ /* 0x0101e40000100800 */
[----:B0-----:R-:W-:-:S06]  /*1a9d0*/  IMAD.MOV.U32 R5, RZ, RZ, RZ ;  /* 0x000000ffff057224 */ /* 0x001fcc00078e00ff */
[----:B------:R-:W4:Y:S01]  /*1a9e0*/  @!P0 LDG.E.EL R5, desc[UR18][R6.64] ;  /* 0x0000001206058981 */ /* 0x000f22000c2e1900 */
[----:B------:R-:W-:-:S06]  /*1a9f0*/  IMAD.MOV.U32 R8, RZ, RZ, RZ ;  /* 0x000000ffff087224 */ /* 0x000fcc00078e00ff */
[----:B------:R0:W2:Y:S04]  /*1aa00*/  @!P0 LDG.E.EL R8, desc[UR18][R56.64] ;  /* 0x0000001238088981 */ /* 0x0000a8000c2e1900 */
[----:B------:R-:W2:Y:S01]  /*1aa10*/  LDL.LU.64 R6, [R1+0x6f8] ;  /* 0x0006f80001067983 */ /* 0x000ea20000300a00 */
[----:B0-----:R-:W-:-:S06]  /*1aa20*/  IMAD.MOV.U32 R57, RZ, RZ, RZ ;  /* 0x000000ffff397224 */ /* 0x001fcc00078e00ff */
[----:B------:R-:W2:Y:S04]  /*1aa30*/  @!P0 LDG.E.EL R57, desc[UR18][R58.64] ;  /* 0x000000123a398981 */ /* 0x000ea8000c2e1900 */
[----:B------:R-:W2:Y:S04]  /*1aa40*/  LDL.LU.64 R58, [R1+0x6f0] ;  /* 0x0006f000013a7983 */ /* 0x000ea80000300a00 */
[----:B----4-:R0:W-:Y:S02]  /*1aa50*/  STL [R1+0x30], R5 ;  /* 0x0000300501007387 */ /* 0x0101e40000100800 */
[----:B0-----:R-:W-:-:S06]  /*1aa60*/  IMAD.MOV.U32 R5, RZ, RZ, RZ ;  /* 0x000000ffff057224 */ /* 0x001fcc00078e00ff */
[----:B------:R-:W4:Y:S04]  /*1aa70*/  @!P0 LDG.E.EL R5, desc[UR18][R60.64] ;  /* 0x000000123c058981 */ /* 0x000f28000c2e1900 */
[----:B------:R-:W2:Y:S01]  /*1aa80*/  LDL.LU.64 R60, [R1+0x6e8] ;  /* 0x0006e800013c7983 */ /* 0x000ea20000300a00 */
[----:B------:R-:W-:-:S06]  /*1aa90*/  IMAD.MOV.U32 R56, RZ, RZ, RZ ;  /* 0x000000ffff387224 */ /* 0x000fcc00078e00ff */
[----:B--2---:R0:W2:Y:S02]  /*1aaa0*/  @!P0 LDG.E.EL R56, desc[UR18][R60.64] ;  /* 0x000000123c388981 */ /* 0x0040a4000c2e1900 */
[----:B0-----:R-:W-:Y:S02]  /*1aab0*/  IMAD.MOV.U32 R60, RZ, RZ, RZ ;  /* 0x000000ffff3c7224 */ /* 0x001fe400078e00ff */
[----:B------:R-:W3:Y:S04]  /*1aac0*/  LDL.LU R61, [R1+0x2b8] ;  /* 0x0002b800013d7983 */ /* 0x000ee80000300800 */
[----:B------:R0:W3:Y:S02]  /*1aad0*/  @!P0 LDG.E.EL R60, desc[UR18][R58.64] ;  /* 0x000000123a3c8981 */ /* 0x0000e4000c2e1900 */
[----:B0-----:R-:W-:-:S02]  /*1aae0*/  IMAD.MOV.U32 R58, RZ, RZ, RZ ;  /* 0x000000ffff3a7224 */ /* 0x001fc400078e00ff */
[----:B------:R-:W3:Y:S04]  /*1aaf0*/  LDL.LU R59, [R1+0x294] ;  /* 0x00029400013b7983 */ /* 0x000ee80000300800 */
[----:B------:R0:W3:Y:S02]  /*1ab00*/  @!P0 LDG.E.EL R58, desc[UR18][R6.64] ;  /* 0x00000012063a8981 */ /* 0x0000e4000c2e1900 */
[----:B0-----:R-:W-:Y:S02]  /*1ab10*/  SEL R6, R8, RZ, !P0 ;  /* 0x000000ff08067207 */ /* 0x001fe40004000000 */
[----:B------:R-:W3:Y:S04]  /*1ab20*/  LDL.LU R7, [R1+0x298] ;  /* 0x0002980001077983 */ /* 0x000ee80000300800 */
[----:B------:R-:W3:Y:S01]  /*1ab30*/  LDL.LU R8, [R1+0x6e0] ;  /* 0x0006e00001087983 */ /* 0x000ee20000300800 */
[----:B------:R-:W-:-:S03]  /*1ab40*/  FADD R6, R9, R6 ;  /* 0x0000000609067221 */ /* 0x000fc60000000000 */
[----:B------:R-:W3:Y:S04]  /*1ab50*/  LDL.LU R9, [R1+0x6dc] ;  /* 0x0006dc0001097983 */ /* 0x000ee80000300800 */
[----:B------:R0:W-:Y:S02]  /*1ab60*/  STL [R1+0x74], R6 ;  /* 0x0000740601007387 */ /* 0x0001e40000100800 */
[----:B0-----:R-:W-:Y:S02]  /*1ab70*/  SEL R6, R57, RZ, !P0 ;  /* 0x000000ff39067207 */ /* 0x001fe40004000000 */
[----:B------:R-:W3:Y:S03]  /*1ab80*/  LDL.LU R57, [R1+0x6d8] ;  /* 0x0006d80001397983 */ /* 0x000ee60000300800 */
[----:B------:R-:W-:-:S02]  /*1ab90*/  FADD R6, R0, R6 ;  /* 0x0000000600067221 */ /* 0x000fc40000000000 */
[----:B------:R-:W3:Y:S04]  /*1aba0*/  LDL.LU R0, [R1+0x6d4] ;  /* 0x0006d40001007983 */ /* 0x000ee80000300800 */
[----:B------:R0:W-:Y:S04]  /*1abb0*/  STL [R1+0x6c], R6 ;  /* 0x00006c0601007387 */ /* 0x0001e80000100800 */
[----:B0-----:R-:W3:Y:S01]  /*1abc0*/  LDL.LU R6, [R1+0x29c] ;  /* 0x00029c0001067983 */ /* 0x001ee20000300800 */
[----:B----4-:R-:W-:Y:S02]  /*1abd0*/  SEL R5, R5, RZ, !P0 ;  /* 0x000000ff05057207 */ /* 0x010fe40004000000 */
[----:B--2---:R-:W-:-:S02]  /*1abe0*/  SEL R56, R56, RZ, !P0 ;  /* 0x000000ff38387207 */ /* 0x004fc40004000000 */
[----:B---3--:R-:W-:Y:S01]  /*1abf0*/  SEL R60, R60, RZ, !P0 ;  /* 0x000000ff3c3c7207 */ /* 0x008fe20004000000 */
[----:B------:R-:W-:Y:S02]  /*1ac00*/  FADD R5, R6, R5 ;  /* 0x0000000506057221 */ /* 0x000fe40000000000 */
[----:B------:R-:W-:-:S03]  /*1ac10*/  FADD R6, R7, R56 ;  /* 0x0000003807067221 */ /* 0x000fc60000000000 */
[----:B------:R0:W-:Y:S04]  /*1ac20*/  STL [R1+0x80], R5 ;  /* 0x0000800501007387 */ /* 0x0001e80000100800 */
[----:B------:R-:W-:Y:S01]  /*1ac30*/  STL [R1+0x7c], R6 ;  /* 0x00007c0601007387 */ /* 0x000fe20000100800 */
[----:B0-----:R-:W-:-:S05]  /*1ac40*/  FADD R5, R59, R60 ;  /* 0x0000003c3b057221 */ /* 0x001fca0000000000 */
[----:B------:R0:W-:Y:S02]  /*1ac50*/  STL [R1+0x78], R5 ;  /* 0x0000780501007387 */ /* 0x0001e40000100800 */
[----:B0-----:R-:W-:-:S06]  /*1ac60*/  IMAD.MOV.U32 R5, RZ, RZ, RZ ;  /* 0x000000ffff057224 */ /* 0x001fcc00078e00ff */
[----:B------:R-:W2:Y:S01]  /*1ac70*/  @!P0 LDG.E.EL R5, desc[UR18][R2.64] ;  /* 0x0000001202058981 */ /* 0x000ea2000c2e1900 */
[----:B------:R-:W-:-:S05]  /*1ac80*/  SEL R58, R58, RZ, !P0 ;  /* 0x000000ff3a3a7207 */ /* 0x000fca0004000000 */
[----:B------:R-:W-:Y:S01]  /*1ac90*/  FADD R6, R61, R58 ;  /* 0x0000003a3d067221 */ /* 0x000fe20000000000 */
[----:B------:R-:W-:-:S04]  /*1aca0*/  IMAD.MOV.U32 R58, RZ, RZ, 0x3f400000 ;  /* 0x3f400000ff3a7424 */ /* 0x000fc800078e00ff */
[----:B------:R0:W-:Y:S01]  /*1acb0*/  STL [R1+0x70], R6 ;  /* 0x0000700601007387 */ /* 0x0001e20000100800 */
[----:B------:R-:W-:Y:S02]  /*1acc0*/  IMAD.MOV.U32 R56, RZ, RZ, 0x3fa00000 ;  /* 0x3fa00000ff387424 */ /* 0x000fe400078e00ff */
[----:B------:R-:W-:Y:S01]  /*1acd0*/  IMAD.MOV.U32 R59, RZ, RZ, RZ ;  /* 0x000000ffff3b7224 */ /* 0x000fe200078e00ff */
[----:B------:R-:W3:Y:S04]  /*1ace0*/  LDL.LU R3, [R1+0x234] ;  /* 0x0002340001037983 */ /* 0x000ee80000300800 */
[----:B------:R-:W4:Y:S04]  /*1acf0*/  LDL.LU R2, [R1+0x22c] ;  /* 0x00022c0001027983 */ /* 0x000f280000300800 */
[----:B------:R1:W3:Y:S01]  /*1ad00*/  @!P0 LDG.E.EL R59, desc[UR18][R8.64] ;  /* 0x00000012083b8981 */ /* 0x0002e2000c2e1900 */
[----:B0-----:R-:W-:Y:S01]  /*1ad10*/  FADD R6, R57, 1 ;  /* 0x3f80000039067421 */ /* 0x001fe20000000000 */
[----:B-1----:R-:W-:-:S06]  /*1ad20*/  IMAD.MOV.U32 R9, RZ, RZ, RZ ;  /* 0x000000ffff097224 */ /* 0x002fcc00078e00ff */
[----:B------:R-:W3:Y:S01]  /*1ad30*/  @!P0 LDG.E.EL R9, desc[UR18][R20.64] ;  /* 0x0000001214098981 */ /* 0x000ee2000c2e1900 */
[----:B--2---:R-:W-:-:S05]  /*1ad40*/  SEL R5, R5, RZ, !P0 ;  /* 0x000000ff05057207 */ /* 0x004fca0004000000 */
[----:B------:R-:W-:Y:S01]  /*1ad50*/  FADD R4, R4, R5 ;  /* 0x0000000504047221 */ /* 0x000fe20000000000 */
[----:B------:R-:W-:-:S04]  /*1ad60*/  FFMA R5, R6, -R58, 3.75 ;  /* 0x4070000006057423 */ /* 0x000fc8000000083a */
[----:B------:R-:W-:-:S04]  /*1ad70*/  FFMA R5, R6, R5, -6 ;  /* 0xc0c0000006057423 */ /* 0x000fc80000000005 */
[----:B------:R-:W-:Y:S01]  /*1ad80*/  FFMA R6, R6, R5, 3 ;  /* 0x4040000006067423 */ /* 0x000fe20000000005 */
[----:B------:R-:W-:-:S04]  /*1ad90*/  FADD R5, -R57, 1 ;  /* 0x3f80000039057421 */ /* 0x000fc80000000100 */
[----:B------:R-:W-:-:S04]  /*1ada0*/  FFMA R7, R5, R56, -2.25 ;  /* 0xc010000005077423 */ /* 0x000fc80000000038 */
[----:B------:R-:W-:-:S04]  /*1adb0*/  FMUL R7, R5, R7 ;  /* 0x0000000705077220 */ /* 0x000fc80000400000 */
[----:B------:R-:W-:Y:S01]  /*1adc0*/  FFMA R5, R5, R7, 1 ;  /* 0x3f80000005057423 */ /* 0x000fe20000000007 */
[C---:B------:R-:W-:Y:S01]  /*1add0*/  FFMA R7, R57.reuse, R56, -2.25 ;  /* 0xc010000039077423 */ /* 0x040fe20000000038 */
[----:B------:R-:W-:-:S03]  /*1ade0*/  FADD R56, -R57, 2 ;  /* 0x4000000039387421 */ /* 0x000fc60000000100 */
[----:B------:R-:W-:-:S04]  /*1adf0*/  FMUL R7, R57, R7 ;  /* 0x0000000739077220 */ /* 0x000fc80000400000 */
[----:B------:R-:W-:Y:S01]  /*1ae00*/  FFMA R7, R57, R7, 1 ;  /* 0x3f80000039077423 */ /* 0x000fe20000000007 */
[----:B------:R-:W-:-:S04]  /*1ae10*/  FFMA R57, R56, -R58, 3.75 ;  /* 0x4070000038397423 */ /* 0x000fc8000000083a */
[----:B------:R-:W-:-:S04]  /*1ae20*/  FFMA R57, R56, R57, -6 ;  /* 0xc0c0000038397423 */ /* 0x000fc80000000039 */
[----:B------:R-:W-:Y:S01]  /*1ae30*/  FFMA R56, R56, R57, 3 ;  /* 0x4040000038387423 */ /* 0x000fe20000000039 */
[----:B------:R-:W-:-:S06]  /*1ae40*/  IMAD.MOV.U32 R57, RZ, RZ, RZ ;  /* 0x000000ffff397224 */ /* 0x000fcc00078e00ff */
[----:B------:R0:W2:Y:S02]  /*1ae50*/  @!P0 LDG.E.EL R57, desc[UR18][R14.64] ;  /* 0x000000120e398981 */ /* 0x0000a4000c2e1900 */
[----:B0-----:R-:W-:-:S06]  /*1ae60*/  CS2R R14, SRZ ;  /* 0x00000000000e7805 */ /* 0x001fcc000001ff00 */
[----:B------:R-:W2:Y:S01]  /*1ae70*/  @!P0 LDG.E.EL R14, desc[UR18][R26.64] ;  /* 0x000000121a0e8981 */ /* 0x000ea2000c2e1900 */
[----:B---3--:R-:W-:-:S03]  /*1ae80*/  SEL R9, R9, RZ, !P0 ;  /* 0x000000ff09097207 */ /* 0x008fc60004000000 */
[----:B------:R-:W3:Y:S04]  /*1ae90*/  @!P0 LDG.E.EL R15, desc[UR18][R32.64] ;  /* 0x00000012200f8981 */ /* 0x000ee8000c2e1900 */
[----:B------:R0:W-:Y:S01]  /*1aea0*/  STL [R1+0x68], R4 ;  /* 0x0000680401007387 */ /* 0x0001e20000100800 */
[----:B------:R-:W-:-:S03]  /*1aeb0*/  FADD R3, R3, R9 ;  /* 0x0000000903037221 */ /* 0x000fc60000000000 */
[----:B0-----:R-:W3:Y:S04]  /*1aec0*/  LDL.LU R4, [R1+0x220] ;  /* 0x0002200001047983 */ /* 0x001ee80000300800 */
[----:B------:R-:W-:Y:S01]  /*1aed0*/  STL [R1+0x64], R3 ;  /* 0x0000640301007387 */ /* 0x000fe20000100800 */
[----:B--2---:R-:W-:-:S05]  /*1aee0*/  SEL R14, R14, RZ, !P0 ;  /* 0x000000ff0e0e7207 */ /* 0x004fca0004000000 */
[----:B----4-:R-:W-:-:S05]  /*1aef0*/  FADD R2, R2, R14 ;  /* 0x0000000e02027221 */ /* 0x010fca0000000000 */
[----:B------:R0:W-:Y:S02]  /*1af00*/  STL [R1+0x60], R2 ;  /* 0x0000600201007387 */ /* 0x0001e40000100800 */
[----:B0-----:R-:W-:-:S06]  /*1af10*/  IMAD.MOV.U32 R2, RZ, RZ, RZ ;  /* 0x000000ffff027224 */ /* 0x001fcc00078e00ff */
[----:B------:R-:W2:Y:S01]  /*1af20*/  @!P0 LDG.E.EL R2, desc[UR18][R10.64] ;  /* 0x000000120a028981 */ /* 0x000ea2000c2e1900 */
[----:B---3--:R-:W-:-:S05]  /*1af30*/  SEL R15, R15, RZ, !P0 ;  /* 0x000000ff0f0f7207 */ /* 0x008fca0004000000 */
[----:B------:R-:W-:-:S05]  /*1af40*/  FADD R3, R4, R15 ;  /* 0x0000000f04037221 */ /* 0x000fca0000000000 */
[----:B------:R-:W-:Y:S04]  /*1af50*/  STL [R1+0x5c], R3 ;  /* 0x00005c0301007387 */ /* 0x000fe80000100800 */
[----:B--2---:R0:W-:Y:S02]  /*1af60*/  STL [R1+0x4], R2 ;  /* 0x0000040201007387 */ /* 0x0041e40000100800 */
[----:B0-----:R-:W-:-:S06]  /*1af70*/  IMAD.MOV.U32 R2, RZ, RZ, RZ ;  /* 0x000000ffff027224 */ /* 0x001fcc00078e00ff */
[----:B------:R0:W2:Y:S01]  /*1af80*/  @!P0 LDG.E.EL R2, desc[UR18][R16.64] ;  /* 0x0000001210028981 */ /* 0x0000a2000c2e1900 */
[----:B------:R-:W-:Y:S01]  /*1af90*/  IMAD.MOV.U32 R9, RZ, RZ, RZ ;  /* 0x000000ffff097224 */ /* 0x000fe200078e00ff */
[----:B------:R-:W-:Y:S01]  /*1afa0*/  CS2R R10, SRZ ;  /* 0x00000000000a7805 */ /* 0x000fe2000001ff00 */
[----:B------:R-:W-:Y:S01]  /*1afb0*/  IMAD.MOV.U32 R8, RZ, RZ, RZ ;  /* 0x000000ffff087224 */ /* 0x000fe200078e00ff */
[----:B------:R-:W-:Y:S02]  /*1afc0*/  CS2R R14, SRZ ;  /* 0x00000000000e7805 */ /* 0x000fe4000001ff00 */
[----:B------:R-:W-:Y:S01]  /*1afd0*/  CS2R R26, SRZ ;  /* 0x00000000001a7805 */ /* 0x000fe2000001ff00 */
[----:B------:R-:W3:Y:S04]  /*1afe0*/  @!P0 LDG.E.EL R9, desc[UR18][R28.64] ;  /* 0x000000121c098981 */ /* 0x000ee8000c2e1900 */
[----:B------:R-:W4:Y:S04]  /*1aff0*/  @!P0 LDG.E.EL R10, desc[UR18][R34.64] ;  /* 0x00000012220a8981 */ /* 0x000f28000c2e1900 */
[----:B------:R-:W3:Y:S01]  /*1b000*/  @!P0 LDG.E.EL R11, desc[UR18][R40.64] ;  /* 0x00000012280b8981 */ /* 0x000ee2000c2e1900 */
[----:B0-----:R-:W-:-:S03]  /*1b010*/  CS2R R16, SRZ ;  /* 0x0000000000107805 */ /* 0x001fc6000001ff00 */
[----:B------:R-:W3:Y:S04]  /*1b020*/  @!P0 LDG.E.EL R8, desc[UR18][R38.64] ;  /* 0x0000001226088981 */ /* 0x000ee8000c2e1900 */
[----:B------:R-:W3:Y:S04]  /*1b030*/  @!P0 LDG.E.EL R14, desc[UR18][R44.64] ;  /* 0x000000122c0e8981 */ /* 0x000ee8000c2e1900 */
[----:B------:R-:W4:Y:S04]  /*1b040*/  @!P0 LDG.E.EL R26, desc[UR18][R50.64] ;  /* 0x00000012321a8981 */ /* 0x000f28000c2e1900 */
[----:B------:R0:W4:Y:S04]  /*1b050*/  @!P0 LDG.E.EL R16, desc[UR18][R12.64] ;  /* 0x000000120c108981 */ /* 0x000128000c2e1900 */
[----:B------:R-:W4:Y:S01]  /*1b060*/  @!P0 LDG.E.EL R15, desc[UR18][R52.64] ;  /* 0x00000012340f8981 */ /* 0x000f22000c2e1900 */
[----:B------:R-:W-:-:S03]  /*1b070*/  CS2R R20, SRZ ;  /* 0x0000000000147805 */ /* 0x000fc6000001ff00 */
[----:B------:R1:W4:Y:S04]  /*1b080*/  @!P0 LDG.E.EL R27, desc[UR18][R22.64] ;  /* 0x00000012161b8981 */ /* 0x000328000c2e1900 */
[----:B------:R-:W4:Y:S04]  /*1b090*/  @!P0 LDG.E.EL R17, desc[UR18][R30.64] ;  /* 0x000000121e118981 */ /* 0x000f28000c2e1900 */
[----:B------:R-:W4:Y:S04]  /*1b0a0*/  @!P0 LDG.E.EL R20, desc[UR18][R46.64] ;  /* 0x000000122e148981 */ /* 0x000f28000c2e1900 */
[----:B------:R-:W4:Y:S01]  /*1b0b0*/  @!P0 LDG.E.EL R21, desc[UR18][R54.64] ;  /* 0x0000001236158981 */ /* 0x000f22000c2e1900 */
[----:B0-----:R-:W-:-:S06]  /*1b0c0*/  CS2R R12, SRZ ;  /* 0x00000000000c7805 */ /* 0x001fcc000001ff00 */
[----:B------:R0:W4:Y:S04]  /*1b0d0*/  @!P0 LDG.E.EL R12, desc[UR18][R18.64] ;  /* 0x00000012120c8981 */ /* 0x000128000c2e1900 */
[----:B------:R-:W4:Y:S01]  /*1b0e0*/  @!P0 LDG.E.EL R13, desc[UR18][R24.64] ;  /* 0x00000012180d8981 */ /* 0x000f22000c2e1900 */
[----:B-1----:R-:W-:-:S06]  /*1b0f0*/  IMAD.MOV.U32 R22, RZ, RZ, RZ ;  /* 0x000000ffff167224 */ /* 0x002fcc00078e00ff */
[----:B------:R-:W4:Y:S01]  /*1b100*/  @!P0 LDG.E.EL R22, desc[UR18][R48.64] ;  /* 0x0000001230168981 */ /* 0x000f22000c2e1900 */
[----:B0-----:R-:W-:Y:S02]  /*1b110*/  IMAD.MOV.U32 R18, RZ, RZ, RZ ;  /* 0x000000ffff127224 */ /* 0x001fe400078e00ff */
[----:B------:R-:W-:-:S04]  /*1b120*/  IMAD.MOV.U32 R19, RZ, RZ, RZ ;  /* 0x000000ffff137224 */ /* 0x000fc800078e00ff */
[----:B------:R-:W4:Y:S04]  /*1b130*/  @!P0 LDG.E.EL R18, desc[UR18][R36.64] ;  /* 0x0000001224128981 */ /* 0x000f28000c2e1900 */
[----:B------:R-:W4:Y:S04]  /*1b140*/  @!P0 LDG.E.EL R19, desc[UR18][R42.64] ;  /* 0x000000122a138981 */ /* 0x000f28000c2e1900 */
[----:B--2---:R0:W-:Y:S04]  /*1b150*/  STL [R1], R2 ;  /* 0x0000000201007387 */ /* 0x0041e80000100800 */
[----:B0-----:R-:W2:Y:S04]  /*1b160*/  LDL.LU R2, [R1+0x228] ;  /* 0x0002280001027983 */ /* 0x001ea80000300800 */
[----:B------:R-:W2:Y:S04]  /*1b170*/  LDL.LU R4, [R1+0x2e8] ;  /* 0x0002e80001047983 */ /* 0x000ea80000300800 */
[----:B------:R-:W-:Y:S04]  /*1b180*/  STL [R1+0x10], R59 ;  /* 0x0000103b01007387 */ /* 0x000fe80000100800 */
[----:B------:R-:W-:Y:S04]  /*1b190*/  STL [R1+0xc], R57 ;  /* 0x00000c3901007387 */ /* 0x000fe80000100800 */
[----:B---3--:R-:W-:Y:S04]  /*1b1a0*/  STL [R1+0x688], R9 ;  /* 0x0006880901007387 */ /* 0x008fe80000100800 */
[----:B----4-:R-:W-:Y:S04]  /*1b1b0*/  STL [R1+0x684], R10 ;  /* 0x0006840a01007387 */ /* 0x010fe80000100800 */
[----:B------:R0:W-:Y:S04]  /*1b1c0*/  STL [R1+0x68c], R11 ;  /* 0x00068c0b01007387 */ /* 0x0001e80000100800 */
[----:B------:R1:W-:Y:S01]  /*1b1d0*/  STL [R1+0x680], R14 ;  /* 0x0006800e01007387 */ /* 0x0003e20000100800 */
[----:B------:R-:W-:-:S03]  /*1b1e0*/  SEL R8, R8, RZ, !P0 ;  /* 0x000000ff08087207 */ /* 0x000fc60004000000 */
[----:B------:R-:W-:Y:S01]  /*1b1f0*/  STL [R1+0x690], R15 ;  /* 0x0006900f01007387 */ /* 0x000fe20000100800 */
[----:B------:R-:W-:-:S03]  /*1b200*/  SEL R26, R26, RZ, !P0 ;  /* 0x000000ff1a1a7207 */ /* 0x000fc60004000000 */
[----:B------:R-:W-:Y:S04]  /*1b210*/  STL [R1+0x694], R16 ;  /* 0x0006941001007387 */ /* 0x000fe80000100800 */
[----:B------:R-:W-:Y:S04]  /*1b220*/  STL [R1+0x698], R12 ;  /* 0x0006980c01007387 */ /* 0x000fe80000100800 */
[----:B------:R-:W-:Y:S04]  /*1b230*/  STL [R1+0x69c], R13 ;  /* 0x00069c0d01007387 */ /* 0x000fe80000100800 */
[----:B------:R-:W-:Y:S04]  /*1b240*/  STL [R1+0x6a0], R17 ;  /* 0x0006a01101007387 */ /* 0x000fe80000100800 */
[----:B------:R-:W-:Y:S04]  /*1b250*/  STL [R1+0x6a4], R18 ;  /* 0x0006a41201007387 */ /* 0x000fe80000100800 */
[----:B------:R-:W-:Y:S04]  /*1b260*/  STL [R1+0x6a8], R19 ;  /* 0x0006a81301007387 */ /* 0x000fe80000100800 */
[----:B------:R-:W-:Y:S04]  /*1b270*/  STL [R1+0x6ac], R20 ;  /* 0x0006ac1401007387 */ /* 0x000fe80000100800 */
[----:B------:R-:W-:Y:S04]  /*1b280*/  STL [R1+0x6b0], R21 ;  /* 0x0006b01501007387 */ /* 0x000fe80000100800 */
[----:B------:R-:W-:Y:S01]  /*1b290*/  STL [R1+0x6b4], R22 ;  /* 0x0006b41601007387 */ /* 0x000fe20000100800 */
[----:B--2---:R-:W-:Y:S01]  /*1b2a0*/  FADD R3, R2, R8 ;  /* 0x0000000802037221 */ /* 0x004fe20000000000 */
[----:B------:R-:W-:-:S05]  /*1b2b0*/  FADD R2, R4, R26 ;  /* 0x0000001a04027221 */ /* 0x000fca0000000000 */
[----:B------:R-:W-:Y:S04]  /*1b2c0*/  STL [R1+0x6b8], R2 ;  /* 0x0006b80201007387 */ /* 0x000fe80000100800 */
[----:B------:R-:W-:Y:S04]  /*1b2d0*/  STL [R1+0x58], R3 ;  /* 0x0000580301007387 */ /* 0x000fe80000100800 */
[----:B------:R-:W2:Y:S01]  /*1b2e0*/  LDL.LU.64 R44, [R1+0xf0] ;  /* 0x0000f000012c7983 */ /* 0x000ea20000300a00 */
[----:B------:R-:W-:-:S03]  /*1b2f0*/  IMAD.MOV.U32 R23, RZ, RZ, RZ ;  /* 0x000000ffff177224 */ /* 0x000fc600078e00ff */
[----:B0-----:R-:W3:Y:S04]  /*1b300*/  LDL.LU.64 R10, [R1+0xf8] ;  /* 0x0000f800010a7983 */ /* 0x001ee80000300a00 */
[----:B------:R-:W4:Y:S04]  /*1b310*/  LDL.LU.64 R32, [R1+0x108] ;  /* 0x0001080001207983 */ /* 0x000f280000300a00 */
[----:B------:R-:W3:Y:S04]  /*1b320*/  LDL.LU.64 R40, [R1+0x110] ;  /* 0x0001100001287983 */ /* 0x000ee80000300a00 */
[----:B------:R-:W3:Y:S04]  /*1b330*/  LDL.LU.64 R34, [R1+0x118] ;  /* 0x0001180001227983 */ /* 0x000ee80000300a00 */
[----:B------:R-:W3:Y:S04]  /*1b340*/  LDL.LU.64 R38, [R1+0x130] ;  /* 0x0001300001267983 */ /* 0x000ee80000300a00 */
[----:B------:R-:W3:Y:S04]  /*1b350*/  LDL.LU.64 R58, [R1+0x128] ;  /* 0x00012800013a7983 */ /* 0x000ee80000300a00 */
[----:B------:R-:W3:Y:S01]  /*1b360*/  LDL.LU.64 R60, [R1+0x120] ;  /* 0x00012000013c7983 */ /* 0x000ee20000300a00 */
[----:B------:R-:W-:-:S05]  /*1b370*/  SEL R27, R27, RZ, !P0 ;  /* 0x000000ff1b1b7207 */ /* 0x000fca0004000000 */
[----:B-1----:R-:W-:Y:S01]  /*1b380*/  FADD R14, R0, R27 ;  /* 0x0000001b000e7221 */ /* 0x002fe20000000000 */
[----:B------:R-:W-:-:S04]  /*1b390*/  IMAD.MOV.U32 R8, RZ, RZ, 0x40100000 ;  /* 0x40100000ff087424 */ /* 0x000fc800078e00ff */
[----:B------:R0:W-:Y:S04]  /*1b3a0*/  STL [R1+0x6bc], R14 ;  /* 0x0006bc0e01007387 */ /* 0x0001e80000100800 */
[----:B--2---:R-:W2:Y:S01]  /*1b3b0*/  @!P0 LDG.E.EL R23, desc[UR18][R44.64] ;  /* 0x000000122c178981 */ /* 0x004ea2000c2e1900 */
[----:B0-----:R-:W-:Y:S02]  /*1b3c0*/  IMAD.MOV.U32 R14, RZ, RZ, 0x3fa00000 ;  /* 0x3fa00000ff0e7424 */ /* 0x001fe400078e00ff */
[----:B------:R-:W-:Y:S02]  /*1b3d0*/  IMAD.MOV.U32 R48, RZ, RZ, 0x3f400000 ;  /* 0x3f400000ff307424 */ /* 0x000fe400078e00ff */
[----:B------:R-:W-:Y:S02]  /*1b3e0*/  IMAD.MOV.U32 R29, RZ, RZ, 0x3f800000 ;  /* 0x3f800000ff1d7424 */ /* 0x000fe400078e00ff */
[C-C-:B------:R-:W-:Y:S01]  /*1b3f0*/  FFMA R24, R14.reuse, 0.85714286565780639648, -R8.reuse ;  /* 0x3f5b6db70e187823 */ /* 0x140fe20000000808 */
[C-C-:B------:R-:W-:Y:S01]  /*1b400*/  FFMA R25, R14.reuse, 0.28571426868438720703, -R8.reuse ;  /* 0x3e9249240e197823 */ /* 0x140fe20000000808 */
[C-C-:B------:R-:W-:Y:S01]  /*1b410*/  FFMA R26, R14.reuse, 0.71428573131561279297, -R8.reuse ;  /* 0x3f36db6e0e1a7823 */ /* 0x140fe20000000808 */
[--C-:B------:R-:W-:Y:S01]  /*1b420*/  FFMA R27, R14, 0.14285707473754882812, -R8.reuse ;  /* 0x3e1249200e1b7823 */ /* 0x100fe20000000808 */
[----:B------:R-:W-:Y:S01]  /*1b430*/  FMUL R24, R24, 0.85714286565780639648 ;  /* 0x3f5b6db718187820 */ /* 0x000fe20000400000 */
[----:B------:R-:W-:Y:S01]  /*1b440*/  FMUL R25, R25, 0.28571426868438720703 ;  /* 0x3e92492419197820 */ /* 0x000fe20000400000 */
[-C--:B------:R-:W-:Y:S01]  /*1b450*/  FFMA R50, -R48, R29.reuse, 3.75 ;  /* 0x4070000030327423 */ /* 0x080fe2000000011d */
[----:B------:R-:W-:Y:S01]  /*1b460*/  FFMA R28, R14, 0.57142853736877441406, -R8 ;  /* 0x3f1249240e1c7823 */ /* 0x000fe20000000808 */
[----:B------:R-:W-:Y:S01]  /*1b470*/  FMUL R26, R26, 0.71428573131561279297 ;  /* 0x3f36db6e1a1a7820 */ /* 0x000fe20000400000 */
[----:B------:R-:W-:Y:S01]  /*1b480*/  FMUL R27, R27, 0.14285707473754882812 ;  /* 0x3e1249201b1b7820 */ /* 0x000fe20000400000 */
[----:B------:R-:W-:Y:S01]  /*1b490*/  CS2R R30, SRZ ;  /* 0x00000000001e7805 */ /* 0x000fe2000001ff00 */
[--C-:B------:R-:W-:Y:S01]  /*1b4a0*/  FFMA R24, R24, 0.85714286565780639648, R29.reuse ;  /* 0x3f5b6db718187823 */ /* 0x100fe2000000001d */
[--C-:B------:R-:W-:Y:S01]  /*1b4b0*/  FFMA R25, R25, 0.28571426868438720703, R29.reuse ;  /* 0x3e92492419197823 */ /* 0x100fe2000000001d */
[-C--:B------:R-:W-:Y:S01]  /*1b4c0*/  FFMA R50, R50, R29.reuse, -6 ;  /* 0xc0c0000032327423 */ /* 0x080fe2000000001d */
[----:B------:R-:W-:Y:S01]  /*1b4d0*/  FMUL R28, R28, 0.57142853736877441406 ;  /* 0x3f1249241c1c7820 */ /* 0x000fe20000400000 */
[--C-:B------:R-:W-:Y:S01]  /*1b4e0*/  FFMA R26, R26, 0.71428573131561279297, R29.reuse ;  /* 0x3f36db6e1a1a7823 */ /* 0x100fe2000000001d */
[----:B------:R-:W-:Y:S01]  /*1b4f0*/  FFMA R27, R27, 0.14285707473754882812, R29 ;  /* 0x3e1249201b1b7823 */ /* 0x000fe2000000001d */
[----:B------:R-:W-:Y:S04]  /*1b500*/  STL [R1+0x6c4], R24 ;  /* 0x0006c41801007387 */ /* 0x000fe80000100800 */
[----:B----4-:R0:W4:Y:S01]  /*1b510*/  @!P0 LDG.E.EL R30, desc[UR18][R32.64] ;  /* 0x00000012201e8981 */ /* 0x010122000c2e1900 */
[----:B------:R-:W-:-:S03]  /*1b520*/  FFMA R50, R50, R29, 3 ;  /* 0x4040000032327423 */ /* 0x000fc6000000001d */
[----:B------:R1:W-:Y:S01]  /*1b530*/  STL [R1+0x6c8], R25 ;  /* 0x0006c81901007387 */ /* 0x0003e20000100800 */
[----:B------:R-:W-:-:S03]  /*1b540*/  FFMA R28, R28, 0.57142853736877441406, R29 ;  /* 0x3f1249241c1c7823 */ /* 0x000fc6000000001d */
[----:B------:R-:W-:Y:S01]  /*1b550*/  STL [R1+0x6cc], R26 ;  /* 0x0006cc1a01007387 */ /* 0x000fe20000100800 */
[----:B------:R-:W-:-:S03]  /*1b560*/  IMAD.MOV.U32 R29, RZ, RZ, RZ ;  /* 0x000000ffff1d7224 */ /* 0x000fc600078e00ff */
[----:B------:R-:W-:Y:S01]  /*1b570*/  STL [R1+0x6d0], R27 ;  /* 0x0006d01b01007387 */ /* 0x000fe20000100800 */
[----:B------:R-:W1:Y:S01]  /*1b580*/  S2R R0, SR_TID.X ;  /* 0x0000000000007919 */ /* 0x000e620000002100 */
[----:B------:R-:W-:Y:S02]  /*1b590*/  IMAD.MOV.U32 R42, RZ, RZ, 0x3fa00000 ;  /* 0x3fa00000ff2a7424 */ /* 0x000fe400078e00ff */
[----:B------:R-:W-:Y:S01]  /*1b5a0*/  IMAD.MOV.U32 R43, RZ, RZ, 0x3f124924 ;  /* 0x3f124924ff2b7424 */ /* 0x000fe200078e00ff */
[----:B0-----:R-:W-:Y:S01]  /*1b5b0*/  CS2R R32, SRZ ;  /* 0x0000000000207805 */ /* 0x001fe2000001ff00 */
[----:B---3--:R-:W3:Y:S04]  /*1b5c0*/  @!P0 LDG.E.EL R29, desc[UR18][R10.64] ;  /* 0x000000120a1d8981 */ /* 0x008ee8000c2e1900 */
[----:B------:R-:W3:Y:S04]  /*1b5d0*/  @!P0 LDG.E.EL R31, desc[UR18][R40.64] ;  /* 0x00000012281f8981 */ /* 0x000ee8000c2e1900 */
[----:B------:R0:W3:Y:S04]  /*1b5e0*/  @!P0 LDG.E.EL R32, desc[UR18][R34.64] ;  /* 0x0000001222208981 */ /* 0x0000e8000c2e1900 */
[----:B------:R1:W3:Y:S01]  /*1b5f0*/  @!P0 LDG.E.EL R33, desc[UR18][R38.64] ;  /* 0x0000001226218981 */ /* 0x0002e2000c2e1900 */
[----:B0-----:R-:W-:-:S06]  /*1b600*/  CS2R R34, SRZ ;  /* 0x0000000000227805 */ /* 0x001fcc000001ff00 */
[----:B------:R0:W3:Y:S04]  /*1b610*/  @!P0 LDG.E.EL R34, desc[UR18][R58.64] ;  /* 0x000000123a228981 */ /* 0x0000e8000c2e1900 */
[----:B------:R0:W3:Y:S04]  /*1b620*/  @!P0 LDG.E.EL R35, desc[UR18][R60.64] ;  /* 0x000000123c238981 */ /* 0x0000e8000c2e1900 */
[----:B--2---:R2:W-:Y:S04]  /*1b630*/  STL [R1+0x6c0], R23 ;  /* 0x0006c01701007387 */ /* 0x0045e80000100800 */
[----:B------:R-:W2:Y:S04]  /*1b640*/  LDL.LU R57, [R1+0x518] ;  /* 0x0005180001397983 */ /* 0x000ea80000300800 */
[----:B------:R-:W3:Y:S04]  /*1b650*/  LDL.LU R4, [R1+0x510] ;  /* 0x0005100001047983 */ /* 0x000ee80000300800 */
[----:B------:R-:W3:Y:S04]  /*1b660*/  LDL.LU R11, [R1+0x54c] ;  /* 0x00054c00010b7983 */ /* 0x000ee80000300800 */
[----:B-1----:R-:W4:Y:S04]  /*1b670*/  LDL.LU R25, [R1+0x53c] ;  /* 0x00053c0001197983 */ /* 0x002f280000300800 */
        /* <DEDUP_REMOVED lines=15> */
[--C-:B------:R-:W-:Y:S01]  /*1b770*/  FFMA R37, R14, 0.42857143282890319824, -R8.reuse ;  /* 0x3edb6db70e257823 */ /* 0x100fe20000000808 */
[C-C-:B------:R-:W-:Y:S01]  /*1b780*/  FFMA R40, R42.reuse, 0.14285713434219360352, -R8.reuse ;  /* 0x3e1249242a287823 */ /* 0x140fe20000000808 */
[C-C-:B------:R-:W-:Y:S01]  /*1b790*/  FFMA R39, R42.reuse, 0.85714292526245117188, -R8.reuse ;  /* 0x3f5b6db82a277823 */ /* 0x140fe20000000808 */
[C---:B------:R-:W-:Y:S01]  /*1b7a0*/  FFMA R38, R42.reuse, 0.42857146263122558594, -R8 ;  /* 0x3edb6db82a267823 */ /* 0x040fe20000000808 */
[----:B------:R-:W1:Y:S01]  /*1b7b0*/  S2UR UR4, SR_CgaCtaId ;  /* 0x00000000000479c3 */ /* 0x000e620000008800 */
[----:B------:R-:W-:Y:S01]  /*1b7c0*/  FFMA R8, R42, R43, -2.25 ;  /* 0xc01000002a087423 */ /* 0x000fe2000000002b */
[----:B------:R-:W-:-:S02]  /*1b7d0*/  IMAD.MOV.U32 R41, RZ, RZ, 0x3f800000 ;  /* 0x3f800000ff297424 */ /* 0x000fc400078e00ff */
[----:B------:R-:W-:Y:S01]  /*1b7e0*/  FMUL R37, R37, 0.42857143282890319824 ;  /* 0x3edb6db725257820 */ /* 0x000fe20000400000 */
[----:B------:R-:W-:Y:S02]  /*1b7f0*/  IMAD.MOV.U32 R46, RZ, RZ, 0x40700000 ;  /* 0x40700000ff2e7424 */ /* 0x000fe400078e00ff */
[----:B------:R-:W-:Y:S01]  /*1b800*/  FMUL R8, R8, 0.57142853736877441406 ;  /* 0x3f12492408087820 */ /* 0x000fe20000400000 */
[----:B------:R-:W-:Y:S01]  /*1b810*/  FFMA R36, R42, R41, -2.25 ;  /* 0xc01000002a247423 */ /* 0x000fe20000000029 */
[----:B------:R-:W-:Y:S01]  /*1b820*/  FMUL R40, R40, 0.14285713434219360352 ;  /* 0x3e12492428287820 */ /* 0x000fe20000400000 */
[----:B------:R-:W-:Y:S01]  /*1b830*/  FMUL R39, R39, 0.85714292526245117188 ;  /* 0x3f5b6db827277820 */ /* 0x000fe20000400000 */
[----:B------:R-:W-:Y:S01]  /*1b840*/  FMUL R38, R38, 0.42857146263122558594 ;  /* 0x3edb6db826267820 */ /* 0x000fe20000400000 */
[----:B------:R-:W-:Y:S01]  /*1b850*/  FFMA R17, R8, R43, 1 ;  /* 0x3f80000008117423 */ /* 0x000fe2000000002b */
[----:B------:R-:W-:Y:S02]  /*1b860*/  IMAD.MOV.U32 R8, RZ, RZ, 0x3f400000 ;  /* 0x3f400000ff087424 */ /* 0x000fe400078e00ff */
[----:B------:R-:W-:Y:S01]  /*1b870*/  FFMA R36, R36, R41, 1 ;  /* 0x3f80000024247423 */ /* 0x000fe20000000029 */
[--C-:B------:R-:W-:Y:S01]  /*1b880*/  FFMA R37, R37, 0.42857143282890319824, R41.reuse ;  /* 0x3edb6db725257823 */ /* 0x100fe20000000029 */
[--C-:B------:R-:W-:Y:S01]  /*1b890*/  FFMA R13, R40, 0.14285713434219360352, R41.reuse ;  /* 0x3e124924280d7823 */ /* 0x100fe20000000029 */
[--C-:B------:R-:W-:Y:S01]  /*1b8a0*/  FFMA R9, R39, 0.85714292526245117188, R41.reuse ;  /* 0x3f5b6db827097823 */ /* 0x100fe20000000029 */
[----:B------:R-:W-:Y:S01]  /*1b8b0*/  FFMA R10, R38, 0.42857146263122558594, R41 ;  /* 0x3edb6db8260a7823 */ /* 0x000fe20000000029 */
[C-C-:B------:R-:W-:Y:S01]  /*1b8c0*/  FFMA R38, -R48.reuse, 1.4285714626312255859, R46.reuse ;  /* 0x3fb6db6e30267823 */ /* 0x140fe2000000012e */
[C-C-:B------:R-:W-:Y:S01]  /*1b8d0*/  FFMA R39, -R48.reuse, 1.8571429252624511719, R46.reuse ;  /* 0x3fedb6dc30277823 */ /* 0x140fe2000000012e */
[C-C-:B------:R-:W-:Y:S01]  /*1b8e0*/  FFMA R40, -R48.reuse, 1.285714268684387207, R46.reuse ;  /* 0x3fa4924930287823 */ /* 0x140fe2000000012e */
[C-C-:B------:R-:W-:Y:S01]  /*1b8f0*/  FFMA R41, -R48.reuse, 1.714285731315612793, R46.reuse ;  /* 0x3fdb6db730297823 */ /* 0x140fe2000000012e */
[----:B------:R-:W-:Y:S01]  /*1b900*/  FFMA R42, -R48, 1.1428570747375488281, R46 ;  /* 0x3f924924302a7823 */ /* 0x000fe2000000012e */
[----:B------:R-:W-:-:S02]  /*1b910*/  IMAD.MOV.U32 R43, RZ, RZ, 0x40c00000 ;  /* 0x40c00000ff2b7424 */ /* 0x000fc400078e00ff */
[--C-:B------:R-:W-:Y:S01]  /*1b920*/  FFMA R48, -R48, 1.5714285373687744141, R46.reuse ;  /* 0x3fc9249230307823 */ /* 0x100fe2000000012e */
[----:B------:R-:W-:Y:S01]  /*1b930*/  FFMA R8, -R8, 2, R46 ;  /* 0x4000000008087823 */ /* 0x000fe2000000012e */
[----:B------:R-:W-:Y:S02]  /*1b940*/  IMAD.MOV.U32 R44, RZ, RZ, 0x40400000 ;  /* 0x40400000ff2c7424 */ /* 0x000fe400078e00ff */
[--C-:B------:R-:W-:Y:S01]  /*1b950*/  FFMA R38, R38, 1.4285714626312255859, -R43.reuse ;  /* 0x3fb6db6e26267823 */ /* 0x100fe2000000082b */
[--C-:B------:R-:W-:Y:S01]  /*1b960*/  FFMA R39, R39, 1.8571429252624511719, -R43.reuse ;  /* 0x3fedb6dc27277823 */ /* 0x100fe2000000082b */
[--C-:B------:R-:W-:Y:S01]  /*1b970*/  FFMA R40, R40, 1.285714268684387207, -R43.reuse ;  /* 0x3fa4924928287823 */ /* 0x100fe2000000082b */
[--C-:B------:R-:W-:Y:S01]  /*1b980*/  FFMA R41, R41, 1.714285731315612793, -R43.reuse ;  /* 0x3fdb6db729297823 */ /* 0x100fe2000000082b */
[--C-:B------:R-:W-:Y:S01]  /*1b990*/  FFMA R48, R48, 1.5714285373687744141, -R43.reuse ;  /* 0x3fc9249230307823 */ /* 0x100fe2000000082b */
[--C-:B------:R-:W-:Y:S01]  /*1b9a0*/  FFMA R42, R42, 1.1428570747375488281, -R43.reuse ;  /* 0x3f9249242a2a7823 */ /* 0x100fe2000000082b */
[----:B------:R-:W-:Y:S01]  /*1b9b0*/  FFMA R43, R8, 2, -R43 ;  /* 0x40000000082b7823 */ /* 0x000fe2000000082b */
[----:B------:R-:W-:Y:S01]  /*1b9c0*/  IMAD.MOV.U32 R47, RZ, RZ, 0x3fc92492 ;  /* 0x3fc92492ff2f7424 */ /* 0x000fe200078e00ff */
[----:B------:R-:W-:Y:S01]  /*1b9d0*/  SHF.R.U32.HI R49, RZ, 0x6, R0 ;  /* 0x00000006ff317819 */ /* 0x000fe20000011600 */
[----:B------:R-:W-:-:S02]  /*1b9e0*/  IMAD.SHL.U32 R45, R0, 0x40, RZ ;  /* 0x00000040002d7824 */ /* 0x000fc400078e00ff */
[----:B------:R-:W-:Y:S02]  /*1b9f0*/  IMAD.MOV.U32 R51, RZ, RZ, 0x40000000 ;  /* 0x40000000ff337424 */ /* 0x000fe400078e00ff */
[--C-:B------:R-:W-:Y:S01]  /*1ba00*/  FFMA R38, R38, 1.4285714626312255859, R44.reuse ;  /* 0x3fb6db6e26267823 */ /* 0x100fe2000000002c */
[--C-:B------:R-:W-:Y:S01]  /*1ba10*/  FFMA R39, R39, 1.8571429252624511719, R44.reuse ;  /* 0x3fedb6dc27277823 */ /* 0x100fe2000000002c */
[--C-:B------:R-:W-:Y:S01]  /*1ba20*/  FFMA R40, R40, 1.285714268684387207, R44.reuse ;  /* 0x3fa4924928287823 */ /* 0x100fe2000000002c */
[--C-:B------:R-:W-:Y:S01]  /*1ba30*/  FFMA R41, R41, 1.714285731315612793, R44.reuse ;  /* 0x3fdb6db729297823 */ /* 0x100fe2000000002c */
[--C-:B------:R-:W-:Y:S01]  /*1ba40*/  FFMA R48, R48, 1.5714285373687744141, R44.reuse ;  /* 0x3fc9249230307823 */ /* 0x100fe2000000002c */
[--C-:B------:R-:W-:Y:S01]  /*1ba50*/  FFMA R42, R42, 1.1428570747375488281, R44.reuse ;  /* 0x3f9249242a2a7823 */ /* 0x100fe2000000002c */
[----:B------:R-:W-:Y:S01]  /*1ba60*/  FFMA R0, R43, 2, R44 ;  /* 0x400000002b007823 */ /* 0x000fe2000000002c */
[----:B------:R-:W-:Y:S01]  /*1ba70*/  UMOV UR5, 0x400 ;  /* 0x0000040000057882 */ /* 0x000fe20000000000 */
[----:B------:R-:W4:Y:S01]  /*1ba80*/  LDL.LU R12, [R1+0x5d8] ;  /* 0x0005d800010c7983 */ /* 0x000f220000300800 */
[----:B-1----:R-:W-:Y:S01]  /*1ba90*/  UPRMT UR4, UR4, 0x654, UR5 ;  /* 0x0000065404047896 */ /* 0x002fe20008000005 */
[----:B------:R-:W-:-:S02]  /*1baa0*/  FFMA R46, R47, -0.75, R46 ;  /* 0xbf4000002f2e7823 */ /* 0x000fc4000000002e */
[----:B------:R-:W4:Y:S04]  /*1bab0*/  LDL.LU R16, [R1+0x14c] ;  /* 0x00014c0001107983 */ /* 0x000f280000300800 */
[----:B------:R-:W4:Y:S01]  /*1bac0*/  LDL.LU R15, [R1+0x150] ;  /* 0x00015000010f7983 */ /* 0x000f220000300800 */
[----:B------:R-:W-:Y:S01]  /*1bad0*/  FFMA R8, R8, R51, -6 ;  /* 0xc0c0000008087423 */ /* 0x000fe20000000033 */
[----:B------:R-:W-:Y:S02]  /*1bae0*/  SGXT.U32 R49, R49, 0x3 ;  /* 0x000000033131781a */ /* 0x000fe40000000000 */
[----:B------:R-:W-:Y:S01]  /*1baf0*/  LOP3.LUT R45, R45, 0xfc0, RZ, 0xc0, !PT ;  /* 0x00000fc02d2d7812 */ /* 0x000fe200078ec0ff */
[----:B------:R-:W-:Y:S01]  /*1bb00*/  FFMA R46, R46, R47, -6 ;  /* 0xc0c000002e2e7423 */ /* 0x000fe2000000002f */
[----:B------:R-:W-:-:S02]  /*1bb10*/  FFMA R3, R8, R51, 3 ;  /* 0x4040000008037423 */ /* 0x000fc40000000033 */
[C---:B------:R-:W-:Y:S02]  /*1bb20*/  LOP3.LUT R8, R45.reuse, R49, RZ, 0xfc, !PT ;  /* 0x000000312d087212 */ /* 0x040fe400078efcff */
[----:B------:R-:W-:Y:S01]  /*1bb30*/  LEA.HI R43, R45, UR4, RZ, 0x1e ;  /* 0x000000042d2b7c11 */ /* 0x000fe2000f8ff0ff */
[-C--:B--2---:R-:W-:Y:S02]  /*1bb40*/  FMUL R44, R57, R7.reuse ;  /* 0x00000007392c7220 */ /* 0x084fe40000400000 */
[----:B------:R-:W2:Y:S02]  /*1bb50*/  LDL.LU R57, [R1+0x5c0] ;  /* 0x0005c00001397983 */ /* 0x000ea40000300800 */
[----:B---3--:R-:W-:Y:S02]  /*1bb60*/  FFMA R44, R11, R6, R44 ;  /* 0x000000060b2c7223 */ /* 0x008fe4000000002c */
[----:B------:R-:W3:Y:S01]  /*1bb70*/  LDL.LU R11, [R1+0x154] ;  /* 0x00015400010b7983 */ /* 0x000ee20000300800 */
[----:B------:R-:W-:Y:S01]  /*1bb80*/  FMUL R45, R4, R7 ;  /* 0x00000007042d7220 */ /* 0x000fe20000400000 */
[----:B------:R-:W-:Y:S01]  /*1bb90*/  FFMA R4, R46, R47, 3 ;  /* 0x404000002e047423 */ /* 0x000fe2000000002f */
[----:B----4-:R-:W-:-:S04]  /*1bba0*/  FMUL R46, R24, R7 ;  /* 0x00000007182e7220 */ /* 0x010fc80000400000 */
[----:B------:R-:W-:Y:S01]  /*1bbb0*/  FFMA R46, R58, R6, R46 ;  /* 0x000000063a2e7223 */ /* 0x000fe2000000002e */
[----:B------:R-:W-:Y:S01]  /*1bbc0*/  SEL R53, R53, RZ, !P0 ;  /* 0x000000ff35357207 */ /* 0x000fe20004000000 */
[----:B------:R-:W4:Y:S01]  /*1bbd0*/  LDL.LU R58, [R1+0x5bc] ;  /* 0x0005bc00013a7983 */ /* 0x000f220000300800 */
[----:B------:R-:W-:-:S03]  /*1bbe0*/  SEL R49, R60, RZ, !P0 ;  /* 0x000000ff3c317207 */ /* 0x000fc60004000000 */
[----:B------:R-:W4:Y:S01]  /*1bbf0*/  LDL.LU R60, [R1+0x158] ;  /* 0x00015800013c7983 */ /* 0x000f220000300800 */
[----:B------:R-:W-:Y:S01]  /*1bc00*/  FFMA R46, R59, R5, R46 ;  /* 0x000000053b2e7223 */ /* 0x000fe2000000002e */
[----:B------:R-:W-:Y:S02]  /*1bc10*/  FADD R53, R53, R61 ;  /* 0x0000003d35357221 */ /* 0x000fe40000000000 */
[----:B------:R-:W4:Y:S04]  /*1bc20*/  LDL.LU R59, [R1+0x15c] ;  /* 0x00015c00013b7983 */ /* 0x000f280000300800 */
[----:B------:R-:W4:Y:S04]  /*1bc30*/  LDL.LU R61, [R1+0x594] ;  /* 0x00059400013d7983 */ /* 0x000f280000300800 */
[----:B------:R-:W4:Y:S04]  /*1bc40*/  LDL.LU R23, [R1+0x4f0] ;  /* 0x0004f00001177983 */ /* 0x000f280000300800 */
[----:B------:R-:W4:Y:S01]  /*1bc50*/  LDL.LU R27, [R1+0x160] ;  /* 0x00016000011b7983 */ /* 0x000f220000300800 */
[----:B------:R-:W-:Y:S01]  /*1bc60*/  FFMA R45, R25, R6, R45 ;  /* 0x00000006192d7223 */ /* 0x000fe2000000002d */
[----:B------:R-:W-:-:S02]  /*1bc70*/  FMUL R47, R2, R7 ;  /* 0x00000007022f7220 */ /* 0x000fc40000400000 */
[----:B------:R-:W4:Y:S04]  /*1bc80*/  LDL.LU R26, [R1+0x164] ;  /* 0x00016400011a7983 */ /* 0x000f280000300800 */
[----:B------:R-:W4:Y:S04]  /*1bc90*/  LDL.LU R25, [R1+0x4b8] ;  /* 0x0004b80001197983 */ /* 0x000f280000300800 */
[----:B------:R-:W4:Y:S01]  /*1bca0*/  LDL.LU R24, [R1+0x4ac] ;  /* 0x0004ac0001187983 */ /* 0x000f220000300800 */
[----:B------:R-:W-:-:S03]  /*1bcb0*/  FMUL R51, R22, R7 ;  /* 0x0000000716337220 */ /* 0x000fc60000400000 */
[----:B------:R-:W4:Y:S01]  /*1bcc0*/  LDL.LU R2, [R1+0x49c] ;  /* 0x00049c0001027983 */ /* 0x000f220000300800 */
[----:B------:R-:W-:-:S03]  /*1bcd0*/  FFMA R47, R21, R6, R47 ;  /* 0x00000006152f7223 */ /* 0x000fc6000000002f */
[----:B------:R-:W4:Y:S04]  /*1bce0*/  LDL.LU R22, [R1+0x438] ;  /* 0x0004380001167983 */ /* 0x000f280000300800 */
[----:B------:R-:W4:Y:S01]  /*1bcf0*/  LDL.LU R21, [R1+0x498] ;  /* 0x0004980001157983 */ /* 0x000f220000300800 */
[----:B------:R-:W-:Y:S01]  /*1bd00*/  FMUL R55, R55, R7 ;  /* 0x0000000737377220 */ /* 0x000fe20000400000 */
[-C--:B------:R-:W-:Y:S01]  /*1bd10*/  FFMA R44, R19, R5.reuse, R44 ;  /* 0x00000005132c7223 */ /* 0x080fe2000000002c */
[----:B------:R-:W-:Y:S02]  /*1bd20*/  FFMA R45, R18, R5, R45 ;  /* 0x00000005122d7223 */ /* 0x000fe4000000002d */
[-C--:B------:R-:W-:Y:S02]  /*1bd30*/  FFMA R55, R20, R6.reuse, R55 ;  /* 0x0000000614377223 */ /* 0x080fe40000000037 */
[----:B------:R-:W4:Y:S04]  /*1bd40*/  LDL.LU R20, [R1+0x494] ;  /* 0x0004940001147983 */ /* 0x000f280000300800 */
[----:B------:R-:W4:Y:S04]  /*1bd50*/  LDL.LU R19, [R1+0x458] ;  /* 0x0004580001137983 */ /* 0x000f280000300800 */
[----:B------:R-:W4:Y:S01]  /*1bd60*/  LDL.LU R18, [R1+0x4d4] ;  /* 0x0004d40001127983 */ /* 0x000f220000300800 */
[----:B------:R-:W-:Y:S01]  /*1bd70*/  IMAD R8, R8, 0x4, R43 ;  /* 0x0000000408087824 */ /* 0x000fe200078e022b */
[----:B------:R-:W-:Y:S01]  /*1bd80*/  SEL R52, R52, RZ, !P0 ;  /* 0x000000ff34347207 */ /* 0x000fe20004000000 */
[----:B------:R-:W-:Y:S01]  /*1bd90*/  FMUL R53, R7, R53 ;  /* 0x0000003507357220 */ /* 0x000fe20000400000 */
[----:B------:R-:W-:Y:S01]  /*1bda0*/  FFMA R51, R54, R6, R51 ;  /* 0x0000000636337223 */ /* 0x000fe20000000033 */
[----:B------:R-:W-:-:S02]  /*1bdb0*/  SEL R43, R12, RZ, !P0 ;  /* 0x000000ff0c2b7207 */ /* 0x000fc40004000000 */
[----:B------:R-:W4:Y:S01]  /*1bdc0*/  LDL.LU R12, [R1+0x504] ;  /* 0x00050400010c7983 */ /* 0x000f220000300800 */
[----:B------:R-:W-:Y:S01]  /*1bdd0*/  FADD R49, R49, R16 ;  /* 0x0000001031317221 */ /* 0x000fe20000000000 */
[----:B------:R-:W-:Y:S02]  /*1bde0*/  FADD R52, R52, R15 ;  /* 0x0000000f34347221 */ /* 0x000fe40000000000 */
[----:B------:R-:W4:Y:S04]  /*1bdf0*/  LDL.LU R16, [R1+0x4e8] ;  /* 0x0004e80001107983 */ /* 0x000f280000300800 */
[----:B------:R-:W4:Y:S01]  /*1be00*/  LDL.LU R15, [R1+0x51c] ;  /* 0x00051c00010f7983 */ /* 0x000f220000300800 */
[----:B------:R-:W-:Y:S01]  /*1be10*/  FFMA R49, R6, R49, R53 ;  /* 0x0000003106317223 */ /* 0x000fe20000000035 */
[----:B------:R-:W-:Y:S01]  /*1be20*/  FMUL R52, R7, R52 ;  /* 0x0000003407347220 */ /* 0x000fe20000400000 */
[----:B---3--:R-:W-:-:S02]  /*1be30*/  FADD R43, R43, R11 ;  /* 0x0000000b2b2b7221 */ /* 0x008fc40000000000 */
[----:B------:R-:W3:Y:S04]  /*1be40*/  LDL.LU R11, [R1+0x420] ;  /* 0x00042000010b7983 */ /* 0x000ee80000300800 */
[----:B------:R-:W3:Y:S01]  /*1be50*/  LDL.LU R53, [R1+0x59c] ;  /* 0x00059c0001357983 */ /* 0x000ee20000300800 */
[----:B--2---:R-:W-:Y:S02]  /*1be60*/  SEL R57, R57, RZ, !P0 ;  /* 0x000000ff39397207 */ /* 0x004fe40004000000 */
[----:B----4-:R-:W-:Y:S02]  /*1be70*/  SEL R54, R58, RZ, !P0 ;  /* 0x000000ff3a367207 */ /* 0x010fe40004000000 */
[----:B------:R-:W2:Y:S01]  /*1be80*/  LDL.LU R58, [R1+0x168] ;  /* 0x00016800013a7983 */ /* 0x000ea20000300800 */
[----:B------:R-:W-:-:S03]  /*1be90*/  FADD R57, R57, R60 ;  /* 0x0000003c39397221 */ /* 0x000fc60000000000 */
[----:B------:R-:W4:Y:S01]  /*1bea0*/  LDL.LU R60, [R1+0x16c] ;  /* 0x00016c00013c7983 */ /* 0x000f220000300800 */
[----:B------:R-:W-:Y:S01]  /*1beb0*/  FADD R54, R54, R59 ;  /* 0x0000003b36367221 */ /* 0x000fe20000000000 */
[----:B------:R-:W-:Y:S02]  /*1bec0*/  FFMA R43, R6, R43, R52 ;  /* 0x0000002b062b7223 */ /* 0x000fe40000000034 */
[----:B------:R-:W4:Y:S01]  /*1bed0*/  LDL.LU R59, [R1+0x170] ;  /* 0x00017000013b7983 */ /* 0x000f220000300800 */
[----:B------:R-:W-:-:S03]  /*1bee0*/  SEL R52, R61, RZ, !P0 ;  /* 0x000000ff3d347207 */ /* 0x000fc60004000000 */
[----:B------:R-:W4:Y:S01]  /*1bef0*/  LDL.LU R61, [R1+0x174] ;  /* 0x00017400013d7983 */ /* 0x000f220000300800 */
[----:B------:R-:W-:-:S03]  /*1bf00*/  FFMA R45, R21, R56, R45 ;  /* 0x00000038152d7223 */ /* 0x000fc6000000002d */
[----:B------:R-:W4:Y:S01]  /*1bf10*/  LDL.LU R21, [R1+0x408] ;  /* 0x0004080001157983 */ /* 0x000f220000300800 */
[C---:B------:R-:W-:Y:S01]  /*1bf20*/  FFMA R49, R5.reuse, R57, R49 ;  /* 0x0000003905317223 */ /* 0x040fe20000000031 */
[----:B------:R-:W-:Y:S02]  /*1bf30*/  FFMA R43, R5, R54, R43 ;  /* 0x00000036052b7223 */ /* 0x000fe4000000002b */
[----:B------:R-:W4:Y:S01]  /*1bf40*/  LDL.LU R57, [R1+0x40c] ;  /* 0x00040c0001397983 */ /* 0x000f220000300800 */
[----:B------:R-:W-:Y:S01]  /*1bf50*/  FFMA R46, R20, R56, R46 ;  /* 0x00000038142e7223 */ /* 0x000fe2000000002e */
[----:B------:R-:W-:Y:S02]  /*1bf60*/  SEL R54, R18, RZ, !P0 ;  /* 0x000000ff12367207 */ /* 0x000fe40004000000 */
[----:B------:R-:W4:Y:S04]  /*1bf70*/  LDL.LU R20, [R1+0x3f0] ;  /* 0x0003f00001147983 */ /* 0x000f280000300800 */
[----:B------:R-:W4:Y:S01]  /*1bf80*/  LDL.LU R18, [R1+0x3e4] ;  /* 0x0003e40001127983 */ /* 0x000f220000300800 */
[-C--:B------:R-:W-:Y:S01]  /*1bf90*/  FFMA R51, R25, R5.reuse, R51 ;  /* 0x0000000519337223 */ /* 0x080fe20000000033 */
[----:B------:R-:W-:Y:S01]  /*1bfa0*/  FFMA R47, R23, R5, R47 ;  /* 0x00000005172f7223 */ /* 0x000fe2000000002f */
[----:B------:R-:W-:-:S02]  /*1bfb0*/  FADD R52, R52, R26 ;  /* 0x0000001a34347221 */ /* 0x000fc40000000000 */
[-C--:B------:R-:W-:Y:S01]  /*1bfc0*/  FFMA R51, R22, R56.reuse, R51 ;  /* 0x0000003816337223 */ /* 0x080fe20000000033 */
[----:B------:R-:W-:Y:S01]  /*1bfd0*/  FFMA R47, R19, R56, R47 ;  /* 0x00000038132f7223 */ /* 0x000fe2000000002f */
[----:B------:R-:W-:Y:S01]  /*1bfe0*/  FFMA R43, R56, R52, R43 ;  /* 0x00000034382b7223 */ /* 0x000fe2000000002b */
[----:B------:R-:W4:Y:S01]  /*1bff0*/  LDL.LU R19, [R1+0x454] ;  /* 0x0004540001137983 */ /* 0x000f220000300800 */
[----:B------:R-:W-:Y:S01]  /*1c000*/  FMUL R48, R51, R48 ;  /* 0x0000003033307220 */ /* 0x000fe20000400000 */
[----:B------:R-:W-:Y:S01]  /*1c010*/  FFMA R55, R24, R5, R55 ;  /* 0x0000000518377223 */ /* 0x000fe20000000037 */
[----:B------:R-:W-:Y:S01]  /*1c020*/  FFMA R44, R2, R56, R44 ;  /* 0x00000038022c7223 */ /* 0x000fe2000000002c */
[----:B------:R-:W-:Y:S02]  /*1c030*/  SEL R52, R12, RZ, !P0 ;  /* 0x000000ff0c347207 */ /* 0x000fe40004000000 */
[----:B------:R-:W4:Y:S01]  /*1c040*/  LDL.LU R12, [R1+0x3e0] ;  /* 0x0003e000010c7983 */ /* 0x000f220000300800 */
[----:B------:R-:W-:-:S02]  /*1c050*/  SEL R51, R15, RZ, !P0 ;  /* 0x000000ff0f337207 */ /* 0x000fc40004000000 */
[----:B---3--:R-:W-:-:S05]  /*1c060*/  SEL R53, R53, RZ, !P0 ;  /* 0x000000ff35357207 */ /* 0x008fca0004000000 */
[----:B------:R-:W-:-:S04]  /*1c070*/  FADD R53, R53, R27 ;  /* 0x0000001b35357221 */ /* 0x000fc80000000000 */
[----:B------:R-:W-:Y:S01]  /*1c080*/  FFMA R49, R56, R53, R49 ;  /* 0x0000003538317223 */ /* 0x000fe20000000031 */
[----:B------:R-:W-:Y:S01]  /*1c090*/  SEL R53, R16, RZ, !P0 ;  /* 0x000000ff10357207 */ /* 0x000fe20004000000 */
[----:B--2---:R-:W-:Y:S01]  /*1c0a0*/  FADD R54, R54, R58 ;  /* 0x0000003a36367221 */ /* 0x004fe20000000000 */
[----:B------:R-:W2:Y:S04]  /*1c0b0*/  LDL.LU R16, [R1+0x448] ;  /* 0x0004480001107983 */ /* 0x000ea80000300800 */
[----:B------:R-:W3:Y:S04]  /*1c0c0*/  LDL.LU R15, [R1+0x418] ;  /* 0x00041800010f7983 */ /* 0x000ee80000300800 */
[----:B------:R-:W0:Y:S01]  /*1c0d0*/  LDL.LU R58, [R1+0x4d8] ;  /* 0x0004d800013a7983 */ /* 0x000e220000300800 */
[----:B----4-:R-:W-:-:S03]  /*1c0e0*/  FADD R52, R52, R60 ;  /* 0x0000003c34347221 */ /* 0x010fc60000000000 */
[----:B------:R-:W4:Y:S04]  /*1c0f0*/  LDL.LU R27, [R1+0x414] ;  /* 0x00041400011b7983 */ /* 0x000f280000300800 */
[----:B------:R-:W4:Y:S04]  /*1c100*/  LDL.LU R60, [R1+0x50c] ;  /* 0x00050c00013c7983 */ /* 0x000f280000300800 */
[----:B------:R-:W4:Y:S04]  /*1c110*/  LDL.LU R26, [R1+0x3ec] ;  /* 0x0003ec00011a7983 */ /* 0x000f280000300800 */
[----:B------:R-:W4:Y:S01]  /*1c120*/  LDL.LU R25, [R1+0x3dc] ;  /* 0x0003dc0001197983 */ /* 0x000f220000300800 */
[----:B------:R-:W-:Y:S01]  /*1c130*/  FFMA R55, R11, R56, R55 ;  /* 0x000000380b377223 */ /* 0x000fe20000000037 */
[----:B------:R-:W-:-:S02]  /*1c140*/  FADD R53, R53, R59 ;  /* 0x0000003b35357221 */ /* 0x000fc40000000000 */
[----:B------:R-:W4:Y:S04]  /*1c150*/  LDL.LU R24, [R1+0x178] ;  /* 0x0001780001187983 */ /* 0x000f280000300800 */
[----:B------:R-:W4:Y:S01]  /*1c160*/  LDL.LU R59, [R1+0x4d0] ;  /* 0x0004d000013b7983 */ /* 0x000f220000300800 */
[----:B------:R-:W-:Y:S01]  /*1c170*/  FMUL R54, R7, R54 ;  /* 0x0000003607367220 */ /* 0x000fe20000400000 */
[----:B------:R-:W-:Y:S02]  /*1c180*/  FADD R51, R51, R61 ;  /* 0x0000003d33337221 */ /* 0x000fe40000000000 */
[----:B------:R-:W4:Y:S04]  /*1c190*/  LDL.LU R23, [R1+0x17c] ;  /* 0x00017c0001177983 */ /* 0x000f280000300800 */
[----:B------:R-:W4:Y:S04]  /*1c1a0*/  LDL.LU R61, [R1+0x4cc] ;  /* 0x0004cc00013d7983 */ /* 0x000f280000300800 */
[----:B------:R-:W4:Y:S01]  /*1c1b0*/  LDL.LU R2, [R1+0x180] ;  /* 0x0001800001027983 */ /* 0x000f220000300800 */
[----:B------:R-:W-:Y:S01]  /*1c1c0*/  FMUL R11, R55, R50 ;  /* 0x00000032370b7220 */ /* 0x000fe20000400000 */
[----:B------:R-:W-:Y:S01]  /*1c1d0*/  FMUL R49, R50, R49 ;  /* 0x0000003132317220 */ /* 0x000fe20000400000 */
[----:B------:R-:W-:Y:S01]  /*1c1e0*/  FMUL R55, R7, R21 ;  /* 0x0000001507377220 */ /* 0x000fe20000400000 */
[----:B------:R-:W4:Y:S04]  /*1c1f0*/  LDL.LU R22, [R1+0x184] ;  /* 0x0001840001167983 */ /* 0x000f280000300800 */
[----:B------:R-:W4:Y:S01]  /*1c200*/  LDL.LU R21, [R1+0x3f8] ;  /* 0x0003f80001157983 */ /* 0x000f220000300800 */
[----:B------:R-:W-:-:S03]  /*1c210*/  FFMA R50, R6, R53, R54 ;  /* 0x0000003506327223 */ /* 0x000fc60000000036 */
[----:B------:R-:W4:Y:S01]  /*1c220*/  LDL.LU R54, [R1+0x450] ;  /* 0x0004500001367983 */ /* 0x000f220000300800 */
[C---:B------:R-:W-:Y:S01]  /*1c230*/  FMUL R52, R7.reuse, R52 ;  /* 0x0000003407347220 */ /* 0x040fe20000400000 */
[----:B------:R-:W-:-:S03]  /*1c240*/  FMUL R53, R7, R18 ;  /* 0x0000001207357220 */ /* 0x000fc60000400000 */
[----:B------:R-:W-:Y:S01]  /*1c250*/  FFMA R51, R6, R51, R52 ;  /* 0x0000003306337223 */ /* 0x000fe20000000034 */
[C---:B------:R-:W-:Y:S02]  /*1c260*/  FMUL R52, R7.reuse, R20 ;  /* 0x0000001407347220 */ /* 0x040fe40000400000 */
[----:B------:R-:W4:Y:S04]  /*1c270*/  LDL.LU R20, [R1+0x3fc] ;  /* 0x0003fc0001147983 */ /* 0x000f280000300800 */
[----:B------:R-:W4:Y:S01]  /*1c280*/  LDL.LU R18, [R1+0x3f4] ;  /* 0x0003f40001127983 */ /* 0x000f220000300800 */
[----:B------:R-:W-:-:S04]  /*1c290*/  FMUL R57, R7, R57 ;  /* 0x0000003907397220 */ /* 0x000fc80000400000 */
[C---:B------:R-:W-:Y:S02]  /*1c2a0*/  FFMA R57, R6.reuse, R19, R57 ;  /* 0x0000001306397223 */ /* 0x040fe40000000039 */
[----:B------:R-:W4:Y:S01]  /*1c2b0*/  LDL.LU R19, [R1+0x100] ;  /* 0x0001000001137983 */ /* 0x000f220000300800 */
[C---:B--2---:R-:W-:Y:S01]  /*1c2c0*/  FFMA R52, R6.reuse, R16, R52 ;  /* 0x0000001006347223 */ /* 0x044fe20000000034 */
[----:B---3--:R-:W-:Y:S01]  /*1c2d0*/  FFMA R53, R6, R15, R53 ;  /* 0x0000000f06357223 */ /* 0x008fe20000000035 */
[----:B0-----:R-:W-:Y:S01]  /*1c2e0*/  SEL R58, R58, RZ, !P0 ;  /* 0x000000ff3a3a7207 */ /* 0x001fe20004000000 */
[----:B----4-:R-:W-:-:S04]  /*1c2f0*/  FFMA R57, R5, R25, R57 ;  /* 0x0000001905397223 */ /* 0x010fc80000000039 */
[----:B------:R-:W-:Y:S01]  /*1c300*/  FADD R58, R58, R24 ;  /* 0x000000183a3a7221 */ /* 0x000fe20000000000 */
[----:B------:R-:W-:Y:S01]  /*1c310*/  SEL R59, R59, RZ, !P0 ;  /* 0x000000ff3b3b7207 */ /* 0x000fe20004000000 */
[C---:B------:R-:W-:Y:S01]  /*1c320*/  FFMA R55, R6.reuse, R54, R55 ;  /* 0x0000003606377223 */ /* 0x040fe20000000037 */
[----:B------:R-:W-:Y:S02]  /*1c330*/  FMUL R54, R7, R12 ;  /* 0x0000000c07367220 */ /* 0x000fe40000400000 */
[----:B------:R-:W2:Y:S04]  /*1c340*/  LDL.LU R12, [R1+0xcc] ;  /* 0x0000cc00010c7983 */ /* 0x000ea80000300800 */
[----:B------:R-:W3:Y:S04]  /*1c350*/  LDL.LU R16, [R1+0xc8] ;  /* 0x0000c80001107983 */ /* 0x000ee80000300800 */
[----:B------:R-:W4:Y:S01]  /*1c360*/  LDL.LU R15, [R1+0xc4] ;  /* 0x0000c400010f7983 */ /* 0x000f220000300800 */
[----:B------:R-:W-:Y:S01]  /*1c370*/  FFMA R54, R6, R27, R54 ;  /* 0x0000001b06367223 */ /* 0x000fe20000000036 */
[----:B------:R-:W-:-:S02]  /*1c380*/  FFMA R55, R5, R26, R55 ;  /* 0x0000001a05377223 */ /* 0x000fc40000000037 */
[----:B------:R-:W4:Y:S04]  /*1c390*/  LDL.LU R27, [R1+0x6d0] ;  /* 0x0006d000011b7983 */ /* 0x000f280000300800 */
[----:B------:R-:W4:Y:S04]  /*1c3a0*/  LDL.LU R26, [R1+0x6cc] ;  /* 0x0006cc00011a7983 */ /* 0x000f280000300800 */
[----:B------:R-:W4:Y:S04]  /*1c3b0*/  LDL.LU R25, [R1+0x6c8] ;  /* 0x0006c80001197983 */ /* 0x000f280000300800 */
[----:B------:R-:W4:Y:S01]  /*1c3c0*/  LDL.LU R24, [R1+0x6c4] ;  /* 0x0006c40001187983 */ /* 0x000f220000300800 */
[----:B------:R-:W-:-:S03]  /*1c3d0*/  FADD R59, R59, R2 ;  /* 0x000000023b3b7221 */ /* 0x000fc60000000000 */
[----:B------:R-:W4:Y:S01]  /*1c3e0*/  LDL.LU R2, [R1+0x104] ;  /* 0x0001040001027983 */ /* 0x000f220000300800 */
[----:B------:R-:W-:-:S03]  /*1c3f0*/  FFMA R54, R5, R18, R54 ;  /* 0x0000001205367223 */ /* 0x000fc60000000036 */
[----:B------:R-:W4:Y:S01]  /*1c400*/  LDL.LU R18, [R1+0xa8] ;  /* 0x0000a80001127983 */ /* 0x000f220000300800 */
[----:B------:R-:W-:Y:S02]  /*1c410*/  SEL R60, R60, RZ, !P0 ;  /* 0x000000ff3c3c7207 */ /* 0x000fe40004000000 */
[----:B------:R-:W-:Y:S01]  /*1c420*/  SEL R61, R61, RZ, !P0 ;  /* 0x000000ff3d3d7207 */ /* 0x000fe20004000000 */
[----:B------:R-:W-:Y:S01]  /*1c430*/  FFMA R50, R5, R58, R50 ;  /* 0x0000003a05327223 */ /* 0x000fe20000000032 */
[----:B------:R-:W-:Y:S01]  /*1c440*/  FFMA R58, RZ, R14, -2.25 ;  /* 0xc0100000ff3a7423 */ /* 0x000fe2000000000e */
[----:B------:R-:W-:Y:S02]  /*1c450*/  FADD R60, R60, R23 ;  /* 0x000000173c3c7221 */ /* 0x000fe40000000000 */
[----:B------:R-:W-:Y:S01]  /*1c460*/  FADD R61, R61, R22 ;  /* 0x000000163d3d7221 */ /* 0x000fe20000000000 */
[----:B------:R-:W-:Y:S01]  /*1c470*/  FMUL R58, RZ, R58 ;  /* 0x0000003aff3a7220 */ /* 0x000fe20000400000 */
[----:B------:R-:W-:Y:S01]  /*1c480*/  FFMA R51, R5, R60, R51 ;  /* 0x0000003c05337223 */ /* 0x000fe20000000033 */
[----:B------:R-:W-:Y:S01]  /*1c490*/  FMUL R43, R43, R38 ;  /* 0x000000262b2b7220 */ /* 0x000fe20000400000 */
[----:B------:R-:W-:-:S02]  /*1c4a0*/  FFMA R52, R5, R21, R52 ;  /* 0x0000001505347223 */ /* 0x000fc40000000034 */
[C---:B------:R-:W-:Y:S01]  /*1c4b0*/  FFMA R61, R56.reuse, R61, R51 ;  /* 0x0000003d383d7223 */ /* 0x040fe20000000033 */
[----:B------:R-:W-:Y:S01]  /*1c4c0*/  FFMA R51, RZ, R58, 1 ;  /* 0x3f800000ff337423 */ /* 0x000fe2000000003a */
[C---:B------:R-:W-:Y:S01]  /*1c4d0*/  FFMA R50, R56.reuse, R59, R50 ;  /* 0x0000003b38327223 */ /* 0x040fe20000000032 */
[----:B------:R-:W4:Y:S01]  /*1c4e0*/  LDL.LU R58, [R1+0xa0] ;  /* 0x0000a000013a7983 */ /* 0x000f220000300800 */
[----:B------:R-:W-:Y:S01]  /*1c4f0*/  FFMA R53, R5, R20, R53 ;  /* 0x0000001405357223 */ /* 0x000fe20000000035 */
[----:B------:R-:W-:Y:S02]  /*1c500*/  FFMA R37, R61, R37, R43 ;  /* 0x000000253d257223 */ /* 0x000fe4000000002b */
[----:B------:R-:W4:Y:S04]  /*1c510*/  LDL.LU R60, [R1+0x8c] ;  /* 0x00008c00013c7983 */ /* 0x000f280000300800 */
[----:B------:R-:W4:Y:S01]  /*1c520*/  LDL.LU R22, [R1+0x404] ;  /* 0x0004040001167983 */ /* 0x000f220000300800 */
[----:B------:R-:W-:Y:S01]  /*1c530*/  FFMA R55, R56, R19, R55 ;  /* 0x0000001338377223 */ /* 0x000fe20000000037 */
[----:B------:R-:W-:Y:S01]  /*1c540*/  FMUL R44, R44, R39 ;  /* 0x000000272c2c7220 */ /* 0x000fe20000400000 */
[----:B------:R-:W-:Y:S01]  /*1c550*/  FMUL R46, R46, R41 ;  /* 0x000000292e2e7220 */ /* 0x000fe20000400000 */
[----:B------:R-:W-:Y:S01]  /*1c560*/  FFMA R49, R51, R50, R49 ;  /* 0x0000003233317223 */ /* 0x000fe20000000031 */
[----:B------:R-:W-:Y:S01]  /*1c570*/  FMUL R45, R45, R40 ;  /* 0x000000282d2d7220 */ /* 0x000fe20000400000 */
[C---:B--2---:R-:W-:Y:S01]  /*1c580*/  FFMA R43, R56.reuse, R12, R57 ;  /* 0x0000000c382b7223 */ /* 0x044fe20000000039 */
[C---:B---3--:R-:W-:Y:S01]  /*1c590*/  FFMA R52, R56.reuse, R16, R52 ;  /* 0x0000001038347223 */ /* 0x048fe20000000034 */
[----:B------:R-:W2:Y:S04]  /*1c5a0*/  LDL.LU R12, [R1+0x400] ;  /* 0x00040000010c7983 */ /* 0x000ea80000300800 */
[----:B------:R-:W3:Y:S01]  /*1c5b0*/  LDL.LU R16, [R1+0x3e8] ;  /* 0x0003e80001107983 */ /* 0x000ee20000300800 */
[----:B----4-:R-:W-:-:S03]  /*1c5c0*/  FFMA R53, R56, R15, R53 ;  /* 0x0000000f38357223 */ /* 0x010fc60000000035 */
[----:B------:R-:W4:Y:S04]  /*1c5d0*/  LDL.LU R57, [R1+0xb0] ;  /* 0x0000b00001397983 */ /* 0x000f280000300800 */
[----:B------:R-:W2:Y:S04]  /*1c5e0*/  LDL.LU R15, [R1+0x20] ;  /* 0x00002000010f7983 */ /* 0x000ea80000300800 */
[----:B------:R-:W3:Y:S04]  /*1c5f0*/  LDL.LU R50, [R1+0xa4] ;  /* 0x0000a40001327983 */ /* 0x000ee80000300800 */
[----:B------:R-:W3:Y:S04]  /*1c600*/  LDL.LU R21, [R1+0x1dc] ;  /* 0x0001dc0001157983 */ /* 0x000ee80000300800 */
[----:B------:R-:W3:Y:S01]  /*1c610*/  LDL.LU R20, [R1+0x24] ;  /* 0x0000240001147983 */ /* 0x000ee20000300800 */
[----:B------:R-:W-:-:S03]  /*1c620*/  FFMA R44, R55, R24, R44 ;  /* 0x00000018372c7223 */ /* 0x000fc6000000002c */
[----:B------:R-:W3:Y:S01]  /*1c630*/  LDL.LU R19, [R1+0x1d8] ;  /* 0x0001d80001137983 */ /* 0x000ee20000300800 */
[----:B------:R-:W-:-:S03]  /*1c640*/  FFMA R24, R52, R26, R46 ;  /* 0x0000001a34187223 */ /* 0x000fc6000000002e */
[----:B------:R-:W3:Y:S04]  /*1c650*/  LDL.LU R46, [R1+0xac] ;  /* 0x0000ac00012e7983 */ /* 0x000ee80000300800 */
[----:B------:R-:W3:Y:S01]  /*1c660*/  LDL.LU R23, [R1+0x1cc] ;  /* 0x0001cc0001177983 */ /* 0x000ee20000300800 */
[----:B------:R-:W-:-:S03]  /*1c670*/  FFMA R54, R56, R2, R54 ;  /* 0x0000000238367223 */ /* 0x000fc60000000036 */
[----:B------:R-:W3:Y:S04]  /*1c680*/  LDL.LU R14, [R1+0x188] ;  /* 0x00018800010e7983 */ /* 0x000ee80000300800 */
[----:B------:R-:W3:Y:S04]  /*1c690*/  LDL.LU R2, [R1+0x84] ;  /* 0x0000840001027983 */ /* 0x000ee80000300800 */
[----:B------:R-:W3:Y:S01]  /*1c6a0*/  LDL.LU R55, [R1+0x28] ;  /* 0x0000280001377983 */ /* 0x000ee20000300800 */
[----:B------:R-:W-:-:S03]  /*1c6b0*/  FFMA R43, R43, R25, R45 ;  /* 0x000000192b2b7223 */ /* 0x000fc6000000002d */
[----:B------:R-:W3:Y:S01]  /*1c6c0*/  LDL.LU R59, [R1+0x18] ;  /* 0x00001800013b7983 */ /* 0x000ee20000300800 */
[----:B------:R-:W-:-:S03]  /*1c6d0*/  FMUL R45, R7, R18 ;  /* 0x00000012072d7220 */ /* 0x000fc60000400000 */
[----:B------:R-:W3:Y:S04]  /*1c6e0*/  LDL.LU R61, [R1+0x1c] ;  /* 0x00001c00013d7983 */ /* 0x000ee80000300800 */
[----:B------:R-:W3:Y:S01]  /*1c6f0*/  LDL.LU R18, [R1+0x88] ;  /* 0x0000880001127983 */ /* 0x000ee20000300800 */
[----:B------:R-:W-:-:S03]  /*1c700*/  FFMA R48, R54, R28, R48 ;  /* 0x0000001c36307223 */ /* 0x000fc60000000030 */
[----:B------:R-:W3:Y:S01]  /*1c710*/  LDL.LU R54, [R1+0x18c] ;  /* 0x00018c0001367983 */ /* 0x000ee20000300800 */
[----:B------:R-:W-:-:S04]  /*1c720*/  FMUL R47, R47, R42 ;  /* 0x0000002a2f2f7220 */ /* 0x000fc80000400000 */
[----:B------:R-:W-:Y:S01]  /*1c730*/  FFMA R27, R53, R27, R47 ;  /* 0x0000001b351b7223 */ /* 0x000fe2000000002f */
[C---:B------:R-:W-:Y:S01]  /*1c740*/  FMUL R47, R7.reuse, R58 ;  /* 0x0000003a072f7220 */ /* 0x040fe20000400000 */
[C---:B------:R-:W-:Y:S01]  /*1c750*/  FMUL R53, R7.reuse, R60 ;  /* 0x0000003c07357220 */ /* 0x040fe20000400000 */
[C---:B------:R-:W-:Y:S02]  /*1c760*/  FFMA R28, R6.reuse, R22, R45 ;  /* 0x00000016061c7223 */ /* 0x040fe4000000002d */
[----:B------:R-:W3:Y:S04]  /*1c770*/  LDL.LU R22, [R1+0x194] ;  /* 0x0001940001167983 */ /* 0x000ee80000300800 */
[----:B------:R-:W3:Y:S04]  /*1c780*/  LDL.LU R58, [R1+0x198] ;  /* 0x00019800013a7983 */ /* 0x000ee80000300800 */
[----:B------:R-:W3:Y:S01]  /*1c790*/  LDL.LU R60, [R1+0x34] ;  /* 0x00003400013c7983 */ /* 0x000ee20000300800 */
[----:B----4-:R-:W-:Y:S01]  /*1c7a0*/  FMUL R52, R7, R57 ;  /* 0x0000003907347220 */ /* 0x010fe20000400000 */
[----:B--2---:R-:W-:Y:S01]  /*1c7b0*/  SEL R57, R15, RZ, !P0 ;  /* 0x000000ff0f397207 */ /* 0x004fe20004000000 */
[C---:B------:R-:W-:Y:S01]  /*1c7c0*/  FFMA R47, R6.reuse, R12, R47 ;  /* 0x0000000c062f7223 */ /* 0x040fe2000000002f */
[----:B---3--:R-:W-:Y:S01]  /*1c7d0*/  FFMA R53, R6, R16, R53 ;  /* 0x0000001006357223 */ /* 0x008fe20000000035 */
[----:B------:R-:W2:Y:S04]  /*1c7e0*/  LDL.LU R12, [R1+0x2c] ;  /* 0x00002c00010c7983 */ /* 0x000ea80000300800 */
[----:B------:R-:W3:Y:S01]  /*1c7f0*/  LDL.LU R16, [R1+0xb4] ;  /* 0x0000b40001107983 */ /* 0x000ee20000300800 */
[C---:B------:R-:W-:Y:S01]  /*1c800*/  FMUL R50, R7.reuse, R50 ;  /* 0x0000003207327220 */ /* 0x040fe20000400000 */
[----:B------:R-:W-:Y:S01]  /*1c810*/  SEL R45, R20, RZ, !P0 ;  /* 0x000000ff142d7207 */ /* 0x000fe20004000000 */
[----:B------:R-:W-:Y:S01]  /*1c820*/  FMUL R46, R7, R46 ;  /* 0x0000002e072e7220 */ /* 0x000fe20000400000 */
[----:B------:R-:W4:Y:S01]  /*1c830*/  LDL.LU R15, [R1+0x1a0] ;  /* 0x0001a000010f7983 */ /* 0x000f220000300800 */
[----:B------:R-:W-:Y:S01]  /*1c840*/  FFMA R52, R6, R21, R52 ;  /* 0x0000001506347223 */ /* 0x000fe20000000034 */
[----:B------:R-:W-:-:S02]  /*1c850*/  FADD R57, R57, R14 ;  /* 0x0000000e39397221 */ /* 0x000fc40000000000 */
[----:B------:R-:W4:Y:S01]  /*1c860*/  LDL.LU R21, [R1+0x19c] ;  /* 0x00019c0001157983 */ /* 0x000f220000300800 */
[----:B------:R-:W-:-:S03]  /*1c870*/  FFMA R46, R6, R19, R46 ;  /* 0x00000013062e7223 */ /* 0x000fc6000000002e */
[----:B------:R-:W4:Y:S04]  /*1c880*/  LDL.LU R20, [R1+0xbc] ;  /* 0x0000bc0001147983 */ /* 0x000f280000300800 */
[----:B------:R-:W4:Y:S01]  /*1c890*/  LDL.LU R19, [R1+0xb8] ;  /* 0x0000b80001137983 */ /* 0x000f220000300800 */
[----:B------:R-:W-:Y:S01]  /*1c8a0*/  FFMA R50, R6, R23, R50 ;  /* 0x0000001706327223 */ /* 0x000fe20000000032 */
[----:B------:R-:W-:Y:S02]  /*1c8b0*/  FMUL R57, R7, R57 ;  /* 0x0000003907397220 */ /* 0x000fe40000400000 */
[----:B------:R-:W4:Y:S04]  /*1c8c0*/  LDL.LU R23, [R1+0x6c0] ;  /* 0x0006c00001177983 */ /* 0x000f280000300800 */
[----:B------:R-:W4:Y:S01]  /*1c8d0*/  LDL.LU R14, [R1+0x6bc] ;  /* 0x0006bc00010e7983 */ /* 0x000f220000300800 */
[----:B------:R-:W-:Y:S01]  /*1c8e0*/  FFMA R28, R5, R2, R28 ;  /* 0x00000002051c7223 */ /* 0x000fe2000000001c */
[----:B------:R-:W-:-:S02]  /*1c8f0*/  FADD R45, R45, R54 ;  /* 0x000000362d2d7221 */ /* 0x000fc40000000000 */
[----:B------:R-:W4:Y:S01]  /*1c900*/  LDL.LU R2, [R1+0x6b8] ;  /* 0x0006b80001027983 */ /* 0x000f220000300800 */
[----:B------:R-:W-:Y:S01]  /*1c910*/  SEL R54, R55, RZ, !P0 ;  /* 0x000000ff37367207 */ /* 0x000fe20004000000 */
[----:B------:R-:W-:Y:S01]  /*1c920*/  FFMA R47, R5, R18, R47 ;  /* 0x00000012052f7223 */ /* 0x000fe2000000002f */
[----:B------:R-:W-:Y:S01]  /*1c930*/  SEL R55, R61, RZ, !P0 ;  /* 0x000000ff3d377207 */ /* 0x000fe20004000000 */
[----:B------:R-:W4:Y:S04]  /*1c940*/  LDL.LU R18, [R1+0x4c8] ;  /* 0x0004c80001127983 */ /* 0x000f280000300800 */
[----:B------:R-:W4:Y:S01]  /*1c950*/  LDL.LU R61, [R1+0x6c] ;  /* 0x00006c00013d7983 */ /* 0x000f220000300800 */
[----:B------:R-:W-:-:S03]  /*1c960*/  FFMA R45, R6, R45, R57 ;  /* 0x0000002d062d7223 */ /* 0x000fc60000000039 */
[----:B------:R-:W4:Y:S01]  /*1c970*/  LDL.LU R57, [R1+0x190] ;  /* 0x0001900001397983 */ /* 0x000f220000300800 */
[----:B------:R-:W-:Y:S01]  /*1c980*/  SEL R59, R59, RZ, !P0 ;  /* 0x000000ff3b3b7207 */ /* 0x000fe20004000000 */
[----:B------:R-:W-:Y:S01]  /*1c990*/  FADD R54, R54, R22 ;  /* 0x0000001636367221 */ /* 0x000fe20000000000 */
[----:B------:R-:W-:Y:S01]  /*1c9a0*/  FADD R55, R55, R58 ;  /* 0x0000003a37377221 */ /* 0x000fe20000000000 */
[----:B------:R-:W4:Y:S02]  /*1c9b0*/  LDL.LU R22, [R1+0x6b4] ;  /* 0x0006b40001167983 */ /* 0x000f240000300800 */
[C---:B------:R-:W-:Y:S01]  /*1c9c0*/  FFMA R45, R5.reuse, R54, R45 ;  /* 0x00000036052d7223 */ /* 0x040fe2000000002d */
[----:B--2---:R-:W-:Y:S01]  /*1c9d0*/  SEL R58, R12, RZ, !P0 ;  /* 0x000000ff0c3a7207 */ /* 0x004fe20004000000 */
[----:B---3--:R-:W-:-:S04]  /*1c9e0*/  FFMA R53, R5, R16, R53 ;  /* 0x0000001005357223 */ /* 0x008fc80000000035 */
[----:B----4-:R-:W-:Y:S01]  /*1c9f0*/  FADD R58, R58, R21 ;  /* 0x000000153a3a7221 */ /* 0x010fe20000000000 */
[C---:B------:R-:W-:Y:S01]  /*1ca00*/  FFMA R52, R5.reuse, R20, R52 ;  /* 0x0000001405347223 */ /* 0x040fe20000000034 */
[----:B------:R-:W-:Y:S01]  /*1ca10*/  FFMA R46, R5, R19, R46 ;  /* 0x00000013052e7223 */ /* 0x000fe2000000002e */
[----:B------:R-:W-:Y:S01]  /*1ca20*/  FADD R59, R59, R57 ;  /* 0x000000393b3b7221 */ /* 0x000fe20000000000 */
[----:B------:R-:W-:Y:S02]  /*1ca30*/  SEL R57, R60, RZ, !P0 ;  /* 0x000000ff3c397207 */ /* 0x000fe40004000000 */
[----:B------:R-:W2:Y:S01]  /*1ca40*/  LDL.LU R60, [R1+0x410] ;  /* 0x00041000013c7983 */ /* 0x000ea20000300800 */
[----:B------:R-:W-:-:S03]  /*1ca50*/  FMUL R59, R7, R59 ;  /* 0x0000003b073b7220 */ /* 0x000fc60000400000 */
[----:B------:R-:W3:Y:S04]  /*1ca60*/  LDL.LU R54, [R1+0x30] ;  /* 0x0000300001367983 */ /* 0x000ee80000300800 */
[----:B------:R-:W4:Y:S01]  /*1ca70*/  LDL.LU R12, [R1+0x80] ;  /* 0x00008000010c7983 */ /* 0x000f220000300800 */
[----:B------:R-:W-:-:S03]  /*1ca80*/  FADD R57, R57, R15 ;  /* 0x0000000f39397221 */ /* 0x000fc60000000000 */
[----:B------:R-:W2:Y:S04]  /*1ca90*/  LDL.LU R16, [R1+0x1e8] ;  /* 0x0001e80001107983 */ /* 0x000ea80000300800 */
[----:B------:R-:W2:Y:S01]  /*1caa0*/  LDL.LU R15, [R1+0x7c] ;  /* 0x00007c00010f7983 */ /* 0x000ea20000300800 */
[----:B------:R-:W-:-:S03]  /*1cab0*/  FFMA R55, R6, R55, R59 ;  /* 0x0000003706377223 */ /* 0x000fc6000000003b */
[----:B------:R-:W2:Y:S04]  /*1cac0*/  LDL.LU R59, [R1+0x74] ;  /* 0x00007400013b7983 */ /* 0x000ea80000300800 */
[----:B------:R-:W2:Y:S04]  /*1cad0*/  LDL.LU R21, [R1+0x6b0] ;  /* 0x0006b00001157983 */ /* 0x000ea80000300800 */
[----:B------:R-:W2:Y:S04]  /*1cae0*/  LDL.LU R20, [R1+0x6ac] ;  /* 0x0006ac0001147983 */ /* 0x000ea80000300800 */
[----:B------:R-:W2:Y:S01]  /*1caf0*/  LDL.LU R19, [R1+0x6a8] ;  /* 0x0006a80001137983 */ /* 0x000ea20000300800 */
[----:B------:R-:W-:-:S03]  /*1cb00*/  FFMA R45, R56, R57, R45 ;  /* 0x00000039382d7223 */ /* 0x000fc6000000002d */
[----:B------:R-:W2:Y:S01]  /*1cb10*/  LDL.LU R57, [R1+0x1a4] ;  /* 0x0001a40001397983 */ /* 0x000ea20000300800 */
[----:B------:R-:W-:-:S03]  /*1cb20*/  FFMA R55, R5, R58, R55 ;  /* 0x0000003a05377223 */ /* 0x000fc60000000037 */
[----:B------:R-:W4:Y:S01]  /*1cb30*/  LDL.LU R58, [R1+0xc0] ;  /* 0x0000c000013a7983 */ /* 0x000f220000300800 */
[----:B---3--:R-:W-:-:S05]  /*1cb40*/  SEL R54, R54, RZ, !P0 ;  /* 0x000000ff36367207 */ /* 0x008fca0004000000 */
[----:B--2---:R-:W-:Y:S02]  /*1cb50*/  FADD R57, R54, R57 ;  /* 0x0000003936397221 */ /* 0x004fe40000000000 */
[----:B------:R-:W2:Y:S01]  /*1cb60*/  LDL.LU R54, [R1+0x68] ;  /* 0x0000680001367983 */ /* 0x000ea20000300800 */
[----:B----4-:R-:W-:-:S03]  /*1cb70*/  FFMA R50, R5, R58, R50 ;  /* 0x0000003a05327223 */ /* 0x010fc60000000032 */
[----:B------:R-:W3:Y:S01]  /*1cb80*/  LDL.LU R58, [R1+0xc] ;  /* 0x00000c00013a7983 */ /* 0x000ee20000300800 */
[----:B------:R-:W-:Y:S01]  /*1cb90*/  FFMA R45, R36, R45, R49 ;  /* 0x0000002d242d7223 */ /* 0x000fe20000000031 */
[C---:B------:R-:W-:Y:S02]  /*1cba0*/  FFMA R55, R56.reuse, R57, R55 ;  /* 0x0000003938377223 */ /* 0x040fe40000000037 */
[----:B------:R-:W4:Y:S04]  /*1cbb0*/  LDL.LU R49, [R1] ;  /* 0x0000000001317983 */ /* 0x000f280000300800 */
[----:B------:R-:W3:Y:S01]  /*1cbc0*/  LDL.LU R57, [R1+0x70] ;  /* 0x0000700001397983 */ /* 0x000ee20000300800 */
[----:B------:R-:W-:Y:S01]  /*1cbd0*/  FFMA R28, R56, R59, R28 ;  /* 0x0000003b381c7223 */ /* 0x000fe2000000001c */
[----:B------:R-:W-:Y:S01]  /*1cbe0*/  FFMA R37, R55, R17, R37 ;  /* 0x0000001137257223 */ /* 0x000fe20000000025 */
[----:B--2---:R-:W-:-:S04]  /*1cbf0*/  FMUL R54, R7, R54 ;  /* 0x0000003607367220 */ /* 0x004fc80000400000 */
[----:B------:R-:W-:Y:S02]  /*1cc00*/  FFMA R54, R6, R18, R54 ;  /* 0x0000001206367223 */ /* 0x000fe40000000036 */
[----:B------:R-:W2:Y:S04]  /*1cc10*/  LDL.LU R18, [R1+0x6a4] ;  /* 0x0006a40001127983 */ /* 0x000ea80000300800 */
[----:B------:R-:W2:Y:S04]  /*1cc20*/  LDL.LU R59, [R1+0x1b0] ;  /* 0x0001b000013b7983 */ /* 0x000ea80000300800 */
[----:B------:R-:W2:Y:S04]  /*1cc30*/  LDL.LU R17, [R1+0x6a0] ;  /* 0x0006a00001117983 */ /* 0x000ea80000300800 */
[----:B------:R-:W2:Y:S01]  /*1cc40*/  LDL.LU R55, [R1+0x78] ;  /* 0x0000780001377983 */ /* 0x000ea20000300800 */
[----:B------:R-:W-:Y:S01]  /*1cc50*/  FFMA R47, R56, R61, R47 ;  /* 0x0000003d382f7223 */ /* 0x000fe2000000002f */
[----:B------:R-:W-:-:S02]  /*1cc60*/  FFMA R54, R5, R60, R54 ;  /* 0x0000003c05367223 */ /* 0x000fc40000000036 */
[----:B------:R-:W4:Y:S04]  /*1cc70*/  LDL.LU R61, [R1+0x1a8] ;  /* 0x0001a800013d7983 */ /* 0x000f280000300800 */
[----:B------:R-:W4:Y:S01]  /*1cc80*/  LDL.LU R60, [R1+0x260] ;  /* 0x00026000013c7983 */ /* 0x000f220000300800 */
[----:B------:R-:W-:Y:S01]  /*1cc90*/  FFMA R28, R28, R13, R44 ;  /* 0x0000000d1c1c7223 */ /* 0x000fe2000000002c */
[----:B------:R-:W-:Y:S02]  /*1cca0*/  FFMA R43, R26, R47, R43 ;  /* 0x0000002f1a2b7223 */ /* 0x000fe4000000002b */
[----:B------:R-:W4:Y:S04]  /*1ccb0*/  LDL.LU R13, [R1+0x69c] ;  /* 0x00069c00010d7983 */ /* 0x000f280000300800 */
[----:B------:R-:W4:Y:S04]  /*1ccc0*/  LDL.LU R44, [R1+0x4] ;  /* 0x00000400012c7983 */ /* 0x000f280000300800 */
[----:B------:R-:W4:Y:S01]  /*1ccd0*/  LDL.LU R26, [R1+0x10] ;  /* 0x00001000011a7983 */ /* 0x000f220000300800 */
[----:B------:R-:W-:-:S03]  /*1cce0*/  FFMA R54, R56, R16, R54 ;  /* 0x0000001038367223 */ /* 0x000fc60000000036 */
[----:B------:R-:W4:Y:S01]  /*1ccf0*/  LDL.LU R47, [R1+0x1b8] ;  /* 0x0001b800012f7983 */ /* 0x000f220000300800 */
[----:B------:R-:W-:-:S03]  /*1cd00*/  FFMA R53, R56, R12, R53 ;  /* 0x0000000c38357223 */ /* 0x000fc60000000035 */
[----:B------:R-:W4:Y:S04]  /*1cd10*/  LDL.LU R12, [R1+0x698] ;  /* 0x00069800010c7983 */ /* 0x000f280000300800 */
[----:B------:R-:W4:Y:S01]  /*1cd20*/  LDL.LU R16, [R1+0x694] ;  /* 0x0006940001107983 */ /* 0x000f220000300800 */
[----:B------:R-:W-:Y:S01]  /*1cd30*/  FFMA R52, R56, R15, R52 ;  /* 0x0000000f38347223 */ /* 0x000fe20000000034 */
[----:B------:R-:W-:Y:S02]  /*1cd40*/  FFMA R54, R54, R51, R11 ;  /* 0x0000003336367223 */ /* 0x000fe4000000000b */
[----:B------:R-:W4:Y:S04]  /*1cd50*/  LDL.LU R15, [R1+0x690] ;  /* 0x00069000010f7983 */ /* 0x000f280000300800 */
[----:B------:R-:W4:Y:S04]  /*1cd60*/  LDL.LU R11, [R1+0x68c] ;  /* 0x00068c00010b7983 */ /* 0x000f280000300800 */
[----:B------:R-:W4:Y:S01]  /*1cd70*/  LDL.LU R51, [R1+0x64] ;  /* 0x0000640001337983 */ /* 0x000f220000300800 */
[----:B---3--:R-:W-:Y:S01]  /*1cd80*/  FFMA R50, R56, R57, R50 ;  /* 0x0000003938327223 */ /* 0x008fe20000000032 */
[----:B------:R-:W-:Y:S01]  /*1cd90*/  FFMA R24, R25, R53, R24 ;  /* 0x0000003519187223 */ /* 0x000fe20000000018 */
[----:B------:R-:W-:Y:S01]  /*1cda0*/  FFMA R27, R52, R9, R27 ;  /* 0x00000009341b7223 */ /* 0x000fe2000000001b */
[----:B--2---:R-:W-:-:S02]  /*1cdb0*/  FFMA R46, R56, R55, R46 ;  /* 0x00000037382e7223 */ /* 0x004fc4000000002e */
[----:B------:R-:W2:Y:S04]  /*1cdc0*/  LDL.LU R55, [R1+0x254] ;  /* 0x0002540001377983 */ /* 0x000ea80000300800 */
[----:B------:R-:W3:Y:S04]  /*1cdd0*/  LDL.LU R57, [R1+0x60] ;  /* 0x0000600001397983 */ /* 0x000ee80000300800 */
[----:B------:R-:W2:Y:S04]  /*1cde0*/  LDL.LU R53, [R1+0x1ac] ;  /* 0x0001ac0001357983 */ /* 0x000ea80000300800 */
[----:B------:R-:W2:Y:S01]  /*1cdf0*/  LDL.LU R9, [R1+0x688] ;  /* 0x0006880001097983 */ /* 0x000ea20000300800 */
[----:B------:R-:W-:-:S03]  /*1ce00*/  FFMA R46, R46, R10, R48 ;  /* 0x0000000a2e2e7223 */ /* 0x000fc60000000030 */
[----:B------:R-:W3:Y:S01]  /*1ce10*/  LDL.LU R10, [R1+0x684] ;  /* 0x00068400010a7983 */ /* 0x000ee20000300800 */
[----:B----4-:R-:W-:Y:S01]  /*1ce20*/  SEL R25, R26, RZ, !P0 ;  /* 0x000000ff1a197207 */ /* 0x010fe20004000000 */
[----:B------:R-:W-:Y:S01]  /*1ce30*/  FFMA R50, R50, R36, R54 ;  /* 0x0000002432327223 */ /* 0x000fe20000000036 */
[----:B------:R-:W-:Y:S02]  /*1ce40*/  SEL R26, R44, RZ, !P0 ;  /* 0x000000ff2c1a7207 */ /* 0x000fe40004000000 */
[----:B------:R-:W-:Y:S02]  /*1ce50*/  SEL R36, R49, RZ, !P0 ;  /* 0x000000ff31247207 */ /* 0x000fe40004000000 */
[----:B------:R-:W-:Y:S01]  /*1ce60*/  SEL R44, R58, RZ, !P0 ;  /* 0x000000ff3a2c7207 */ /* 0x000fe20004000000 */
[----:B------:R-:W4:Y:S04]  /*1ce70*/  LDL.LU R48, [R1+0x244] ;  /* 0x0002440001307983 */ /* 0x000f280000300800 */
[----:B------:R-:W4:Y:S04]  /*1ce80*/  LDL.LU R52, [R1+0x5c] ;  /* 0x00005c0001347983 */ /* 0x000f280000300800 */
[----:B------:R-:W4:Y:S04]  /*1ce90*/  LDL.LU R49, [R1+0x358] ;  /* 0x0003580001317983 */ /* 0x000f280000300800 */
[----:B------:R-:W4:Y:S01]  /*1cea0*/  LDL.LU R58, [R1+0x240] ;  /* 0x00024000013a7983 */ /* 0x000f220000300800 */
[----:B------:R-:W-:Y:S01]  /*1ceb0*/  FADD R25, R25, R59 ;  /* 0x0000003b19197221 */ /* 0x000fe20000000000 */
[----:B------:R-:W-:-:S02]  /*1cec0*/  FADD R36, R36, R61 ;  /* 0x0000003d24247221 */ /* 0x000fc40000000000 */
[----:B------:R-:W4:Y:S01]  /*1ced0*/  LDL.LU R59, [R1+0x1c4] ;  /* 0x0001c400013b7983 */ /* 0x000f220000300800 */
[----:B------:R-:W-:-:S03]  /*1cee0*/  FADD R44, R44, R47 ;  /* 0x0000002f2c2c7221 */ /* 0x000fc60000000000 */
[----:B------:R-:W4:Y:S01]  /*1cef0*/  LDL.LU R61, [R1+0x58] ;  /* 0x00005800013d7983 */ /* 0x000f220000300800 */
[----:B------:R-:W-:-:S03]  /*1cf00*/  FMUL R47, R7, R14 ;  /* 0x0000000e072f7220 */ /* 0x000fc60000400000 */
[----:B------:R-:W4:Y:S01]  /*1cf10*/  LDL.LU R14, [R1+0x680] ;  /* 0x00068000010e7983 */ /* 0x000f220000300800 */
[----:B--2---:R-:W-:-:S05]  /*1cf20*/  SEL R9, R9, RZ, !P0 ;  /* 0x000000ff09097207 */ /* 0x004fca0004000000 */
[----:B------:R-:W-:Y:S02]  /*1cf30*/  FADD R9, R60, R9 ;  /* 0x000000093c097221 */ /* 0x000fe40000000000 */
[----:B------:R-:W2:Y:S01]  /*1cf40*/  LDL.LU R60, [R1+0x1c0] ;  /* 0x0001c000013c7983 */ /* 0x000ea20000300800 */
[----:B---3--:R-:W-:Y:S02]  /*1cf50*/  SEL R10, R10, RZ, !P0 ;  /* 0x000000ff0a0a7207 */ /* 0x008fe40004000000 */
[----:B------:R-:W-:Y:S02]  /*1cf60*/  SEL R15, R15, RZ, !P0 ;  /* 0x000000ff0f0f7207 */ /* 0x000fe40004000000 */
[----:B------:R-:W-:Y:S01]  /*1cf70*/  SEL R11, R11, RZ, !P0 ;  /* 0x000000ff0b0b7207 */ /* 0x000fe20004000000 */
[----:B------:R-:W-:Y:S01]  /*1cf80*/  FADD R10, R55, R10 ;  /* 0x0000000a370a7221 */ /* 0x000fe20000000000 */
[----:B------:R-:W-:Y:S01]  /*1cf90*/  FMUL R9, R7, R9 ;  /* 0x0000000907097220 */ /* 0x000fe20000400000 */
[----:B----4-:R-:W-:Y:S01]  /*1cfa0*/  FADD R15, R49, R15 ;  /* 0x0000000f310f7221 */ /* 0x010fe20000000000 */
[----:B------:R-:W-:Y:S01]  /*1cfb0*/  FADD R26, R26, R53 ;  /* 0x000000351a1a7221 */ /* 0x000fe20000000000 */
[----:B------:R-:W-:Y:S01]  /*1cfc0*/  FMUL R10, R7, R10 ;  /* 0x0000000a070a7220 */ /* 0x000fe20000400000 */
[----:B------:R-:W-:Y:S01]  /*1cfd0*/  FFMA R47, R6, R51, R47 ;  /* 0x00000033062f7223 */ /* 0x000fe2000000002f */
[----:B------:R-:W3:Y:S01]  /*1cfe0*/  LDL.LU R53, [R1+0x23c] ;  /* 0x00023c0001357983 */ /* 0x000ee20000300800 */
[----:B------:R-:W-:Y:S01]  /*1cff0*/  SEL R14, R14, RZ, !P0 ;  /* 0x000000ff0e0e7207 */ /* 0x000fe20004000000 */
[----:B------:R-:W-:-:S02]  /*1d000*/  FADD R11, R48, R11 ;  /* 0x0000000b300b7221 */ /* 0x000fc40000000000 */
[----:B------:R-:W4:Y:S01]  /*1d010*/  LDL.LU R51, [R1+0x238] ;  /* 0x0002380001337983 */ /* 0x000f220000300800 */
[----:B------:R-:W-:-:S03]  /*1d020*/  FFMA R9, R6, R57, R9 ;  /* 0x0000003906097223 */ /* 0x000fc60000000009 */
[----:B------:R-:W4:Y:S01]  /*1d030*/  LDL.LU R55, [R1+0x230] ;  /* 0x0002300001377983 */ /* 0x000f220000300800 */
[----:B------:R-:W-:Y:S01]  /*1d040*/  SEL R16, R16, RZ, !P0 ;  /* 0x000000ff10107207 */ /* 0x000fe20004000000 */
[C---:B------:R-:W-:Y:S02]  /*1d050*/  FMUL R15, R7.reuse, R15 ;  /* 0x0000000f070f7220 */ /* 0x040fe40000400000 */
[----:B------:R-:W4:Y:S01]  /*1d060*/  LDL.LU R57, [R1+0x224] ;  /* 0x0002240001397983 */ /* 0x000f220000300800 */
[----:B------:R-:W-:Y:S01]  /*1d070*/  FFMA R10, R6, R52, R10 ;  /* 0x00000034060a7223 */ /* 0x000fe2000000000a */
[----:B------:R-:W-:Y:S01]  /*1d080*/  FMUL R11, R7, R11 ;  /* 0x0000000b070b7220 */ /* 0x000fe20000400000 */
[----:B------:R-:W-:Y:S01]  /*1d090*/  SEL R12, R12, RZ, !P0 ;  /* 0x000000ff0c0c7207 */ /* 0x000fe20004000000 */
[----:B------:R-:W4:Y:S01]  /*1d0a0*/  LDL.LU R52, [R1+0x214] ;  /* 0x0002140001347983 */ /* 0x000f220000300800 */
[----:B------:R-:W-:-:S03]  /*1d0b0*/  FADD R14, R58, R14 ;  /* 0x0000000e3a0e7221 */ /* 0x000fc60000000000 */
[----:B------:R-:W4:Y:S04]  /*1d0c0*/  LDL.LU R49, [R1+0x2d4] ;  /* 0x0002d40001317983 */ /* 0x000f280000300800 */
[----:B------:R-:W4:Y:S01]  /*1d0d0*/  LDL.LU R58, [R1+0x1f0] ;  /* 0x0001f000013a7983 */ /* 0x000f220000300800 */
[----:B------:R-:W-:Y:S01]  /*1d0e0*/  FFMA R15, R6, R2, R15 ;  /* 0x00000002060f7223 */ /* 0x000fe2000000000f */
[----:B------:R-:W-:Y:S02]  /*1d0f0*/  FADD R16, R16, R59 ;  /* 0x0000003b10107221 */ /* 0x000fe40000000000 */
[----:B------:R-:W4:Y:S01]  /*1d100*/  LDL.LU R2, [R1+0x67c] ;  /* 0x00067c0001027983 */ /* 0x000f220000300800 */
[----:B------:R-:W-:-:S03]  /*1d110*/  FFMA R11, R6, R61, R11 ;  /* 0x0000003d060b7223 */ /* 0x000fc6000000000b */
[----:B------:R-:W4:Y:S04]  /*1d120*/  LDL.LU R59, [R1+0x1bc] ;  /* 0x0001bc00013b7983 */ /* 0x000f280000300800 */
[----:B------:R-:W4:Y:S01]  /*1d130*/  LDL.LU R61, [R1+0x1b4] ;  /* 0x0001b400013d7983 */ /* 0x000f220000300800 */
[----:B--2---:R-:W-:-:S03]  /*1d140*/  FADD R12, R12, R60 ;  /* 0x0000003c0c0c7221 */ /* 0x004fc60000000000 */
[----:B------:R-:W2:Y:S01]  /*1d150*/  LDL.LU R60, [R1+0x1e4] ;  /* 0x0001e400013c7983 */ /* 0x000ea20000300800 */
[----:B------:R-:W-:Y:S02]  /*1d160*/  SEL R13, R13, RZ, !P0 ;  /* 0x000000ff0d0d7207 */ /* 0x000fe40004000000 */
[----:B------:R-:W-:Y:S02]  /*1d170*/  SEL R17, R17, RZ, !P0 ;  /* 0x000000ff11117207 */ /* 0x000fe40004000000 */
[----:B------:R-:W-:Y:S02]  /*1d180*/  SEL R18, R18, RZ, !P0 ;  /* 0x000000ff12127207 */ /* 0x000fe40004000000 */
[----:B------:R-:W-:Y:S02]  /*1d190*/  SEL R19, R19, RZ, !P0 ;  /* 0x000000ff13137207 */ /* 0x000fe40004000000 */
[----:B------:R-:W-:Y:S02]  /*1d1a0*/  SEL R21, R21, RZ, !P0 ;  /* 0x000000ff15157207 */ /* 0x000fe40004000000 */
[----:B------:R-:W-:Y:S01]  /*1d1b0*/  SEL R29, R29, RZ, !P0 ;  /* 0x000000ff1d1d7207 */ /* 0x000fe20004000000 */
[----:B------:R-:W-:Y:S01]  /*1d1c0*/  FMUL R26, R7, R26 ;  /* 0x0000001a071a7220 */ /* 0x000fe20000400000 */
[----:B------:R-:W-:Y:S01]  /*1d1d0*/  SEL R30, R30, RZ, !P0 ;  /* 0x000000ff1e1e7207 */ /* 0x000fe20004000000 */
[----:B---3--:R-:W-:Y:S01]  /*1d1e0*/  FADD R13, R53, R13 ;  /* 0x0000000d350d7221 */ /* 0x008fe20000000000 */
[----:B------:R-:W-:Y:S01]  /*1d1f0*/  FMUL R36, R7, R36 ;  /* 0x0000002407247220 */ /* 0x000fe20000400000 */
[----:B------:R-:W3:Y:S01]  /*1d200*/  LDL.LU R53, [R1+0x1e0] ;  /* 0x0001e00001357983 */ /* 0x000ee20000300800 */
[----:B----4-:R-:W-:-:S03]  /*1d210*/  FADD R17, R51, R17 ;  /* 0x0000001133117221 */ /* 0x010fc60000000000 */
[----:B------:R-:W4:Y:S01]  /*1d220*/  LDL.LU R51, [R1+0x1d4] ;  /* 0x0001d40001337983 */ /* 0x000f220000300800 */
[----:B------:R-:W-:Y:S01]  /*1d230*/  FADD R18, R55, R18 ;  /* 0x0000001237127221 */ /* 0x000fe20000000000 */
[----:B------:R-:W-:Y:S02]  /*1d240*/  SEL R23, R23, RZ, !P0 ;  /* 0x000000ff17177207 */ /* 0x000fe40004000000 */
[----:B------:R-:W3:Y:S01]  /*1d250*/  LDL.LU R55, [R1+0x1d0] ;  /* 0x0001d00001377983 */ /* 0x000ee20000300800 */
[----:B------:R-:W-:-:S03]  /*1d260*/  FADD R19, R57, R19 ;  /* 0x0000001339137221 */ /* 0x000fc60000000000 */
[----:B------:R-:W3:Y:S01]  /*1d270*/  LDL.LU R57, [R1+0x1c8] ;  /* 0x0001c80001397983 */ /* 0x000ee20000300800 */
[C---:B------:R-:W-:Y:S01]  /*1d280*/  FFMA R25, R6.reuse, R25, R26 ;  /* 0x0000001906197223 */ /* 0x040fe2000000001a */
[----:B------:R-:W-:Y:S01]  /*1d290*/  FFMA R36, R6, R44, R36 ;  /* 0x0000002c06247223 */ /* 0x000fe20000000024 */
[----:B------:R-:W-:Y:S02]  /*1d2a0*/  FADD R21, R49, R21 ;  /* 0x0000001531157221 */ /* 0x000fe40000000000 */
[----:B------:R-:W4:Y:S01]  /*1d2b0*/  LDL.LU R49, [R1+0x25c] ;  /* 0x00025c0001317983 */ /* 0x000f220000300800 */
[----:B------:R-:W-:Y:S01]  /*1d2c0*/  FFMA R16, R5, R16, R25 ;  /* 0x0000001005107223 */ /* 0x000fe20000000019 */
[----:B------:R-:W-:Y:S02]  /*1d2d0*/  FADD R29, R29, R61 ;  /* 0x0000003d1d1d7221 */ /* 0x000fe40000000000 */
[----:B------:R-:W4:Y:S01]  /*1d2e0*/  LDL R61, [R1+0x4e0] ;  /* 0x0004e000013d7983 */ /* 0x000f220000100800 */
[----:B------:R-:W-:Y:S01]  /*1d2f0*/  FADD R23, R23, R59 ;  /* 0x0000003b17177221 */ /* 0x000fe20000000000 */
[----:B------:R-:W-:Y:S01]  /*1d300*/  FFMA R12, R5, R12, R36 ;  /* 0x0000000c050c7223 */ /* 0x000fe20000000024 */
[----:B------:R-:W-:-:S02]  /*1d310*/  SEL R22, R22, RZ, !P0 ;  /* 0x000000ff16167207 */ /* 0x000fc40004000000 */
[C---:B------:R-:W-:Y:S01]  /*1d320*/  FFMA R16, R56.reuse, R23, R16 ;  /* 0x0000001738107223 */ /* 0x040fe20000000010 */
[----:B------:R-:W-:-:S03]  /*1d330*/  FFMA R12, R56, R29, R12 ;  /* 0x0000001d380c7223 */ /* 0x000fc6000000000c */
[----:B------:R-:W-:Y:S01]  /*1d340*/  FFMA R45, R16, R3, R45 ;  /* 0x00000003102d7223 */ /* 0x000fe2000000002d */
[----:B------:R-:W-:Y:S01]  /*1d350*/  FFMA R37, R12, R4, R37 ;  /* 0x000000040c257223 */ /* 0x000fe20000000025 */
[----:B------:R-:W-:Y:S01]  /*1d360*/  FADD R22, R58, R22 ;  /* 0x000000163a167221 */ /* 0x000fe20000000000 */
[----:B--2---:R-:W-:Y:S02]  /*1d370*/  FADD R30, R60, R30 ;  /* 0x0000001e3c1e7221 */ /* 0x004fe40000000000 */
[----:B------:R-:W2:Y:S04]  /*1d380*/  LDL R60, [R1+0x4e4] ;  /* 0x0004e400013c7983 */ /* 0x000ea80000100800 */
[----:B------:R-:W2:Y:S04]  /*1d390*/  LDL.LU R3, [R1+0x678] ;  /* 0x0006780001037983 */ /* 0x000ea80000300800 */
[----:B------:R-:W5:Y:S04]  /*1d3a0*/  LDL.LU R4, [R1+0x674] ;  /* 0x0006740001047983 */ /* 0x000f680000300800 */
[----:B------:R-:W2:Y:S01]  /*1d3b0*/  LDL.LU.64 R58, [R1+0x140] ;  /* 0x00014000013a7983 */ /* 0x000ea20000300a00 */
[----:B------:R-:W-:Y:S01]  /*1d3c0*/  SEL R20, R20, RZ, !P0 ;  /* 0x000000ff14147207 */ /* 0x000fe20004000000 */
[----:B------:R-:W-:Y:S01]  /*1d3d0*/  FMUL R14, R7, R14 ;  /* 0x0000000e070e7220 */ /* 0x000fe20000400000 */
[----:B------:R-:W-:-:S03]  /*1d3e0*/  SEL R34, R34, RZ, !P0 ;  /* 0x000000ff22227207 */ /* 0x000fc60004000000 */
[----:B------:R-:W-:Y:S01]  /*1d3f0*/  FADD R20, R52, R20 ;  /* 0x0000001434147221 */ /* 0x000fe20000000000 */
[----:B------:R-:W-:Y:S01]  /*1d400*/  FFMA R14, R6, R22, R14 ;  /* 0x00000016060e7223 */ /* 0x000fe2000000000e */
[----:B------:R-:W-:Y:S01]  /*1d410*/  SEL R35, R35, RZ, !P0 ;  /* 0x000000ff23237207 */ /* 0x000fe20004000000 */
[C---:B------:R-:W-:Y:S02]  /*1d420*/  FFMA R13, R5.reuse, R13, R47 ;  /* 0x0000000d050d7223 */ /* 0x040fe4000000002f */
[----:B------:R-:W-:Y:S01]  /*1d430*/  FFMA R14, R5, R20, R14 ;  /* 0x00000014050e7223 */ /* 0x000fe2000000000e */
[----:B---3--:R-:W-:Y:S01]  /*1d440*/  FADD R34, R57, R34 ;  /* 0x0000002239227221 */ /* 0x008fe20000000000 */
[----:B------:R-:W-:Y:S01]  /*1d450*/  FFMA R15, R5, R21, R15 ;  /* 0x00000015050f7223 */ /* 0x000fe2000000000f */
[C---:B------:R-:W-:Y:S02]  /*1d460*/  FFMA R13, R56.reuse, R30, R13 ;  /* 0x0000001e380d7223 */ /* 0x040fe4000000000d */
[----:B------:R-:W-:Y:S01]  /*1d470*/  FFMA R14, R56, R34, R14 ;  /* 0x00000022380e7223 */ /* 0x000fe2000000000e */
[----:B----4-:R-:W-:Y:S01]  /*1d480*/  FADD R35, R49, R35 ;  /* 0x0000002331237221 */ /* 0x010fe20000000000 */
[----:B------:R-:W-:Y:S01]  /*1d490*/  FFMA R9, R5, R17, R9 ;  /* 0x0000001105097223 */ /* 0x000fe20000000009 */
[----:B------:R-:W-:Y:S01]  /*1d4a0*/  ISETP.GE.AND P4, PT, R61, 0x80, PT ;  /* 0x000000803d00780c */ /* 0x000fe20003f86270 */
[C---:B------:R-:W-:Y:S01]  /*1d4b0*/  FFMA R10, R5.reuse, R18, R10 ;  /* 0x00000012050a7223 */ /* 0x040fe2000000000a */
[----:B------:R-:W-:Y:S01]  /*1d4c0*/  FFMA R11, R5, R19, R11 ;  /* 0x00000013050b7223 */ /* 0x000fe2000000000b */
[----:B------:R-:W-:Y:S01]  /*1d4d0*/  FFMA R28, R42, R13, R28 ;  /* 0x0000000d2a1c7223 */ /* 0x000fe2000000001c */
[----:B------:R-:W-:Y:S01]  /*1d4e0*/  FFMA R46, R38, R14, R46 ;  /* 0x0000000e262e7223 */ /* 0x000fe2000000002e */
[----:B------:R-:W-:Y:S01]  /*1d4f0*/  FFMA R35, R56, R35, R15 ;  /* 0x0000002338237223 */ /* 0x000fe2000000000f */
[----:B------:R-:W-:Y:S01]  /*1d500*/  CS2R R16, SRZ ;  /* 0x0000000000107805 */ /* 0x000fe2000001ff00 */
[----:B------:R-:W-:-:S02]  /*1d510*/  IMAD.MOV.U32 R18, RZ, RZ, RZ ;  /* 0x000000ffff127224 */ /* 0x000fc400078e00ff */
[----:B------:R-:W-:Y:S01]  /*1d520*/  IMAD.MOV.U32 R19, RZ, RZ, RZ ;  /* 0x000000ffff137224 */ /* 0x000fe200078e00ff */
[----:B------:R-:W-:Y:S02]  /*1d530*/  CS2R R12, SRZ ;  /* 0x00000000000c7805 */ /* 0x000fe4000001ff00 */
[----:B------:R-:W-:Y:S01]  /*1d540*/  CS2R R14, SRZ ;  /* 0x00000000000e7805 */ /* 0x000fe2000001ff00 */
[----:B------:R-:W-:Y:S02]  /*1d550*/  FFMA R35, R35, R0, R50 ;  /* 0x0000000023237223 */ /* 0x000fe40000000032 */
[----:B------:R-:W5:Y:S01]  /*1d560*/  LDL.LU R0, [R1+0x670] ;  /* 0x0006700001007983 */ /* 0x000f620000300800 */
[----:B--2---:R-:W-:-:S03]  /*1d570*/  ISETP.GE.AND P5, PT, R60, 0x80, PT ;  /* 0x000000803c00780c */ /* 0x004fc60003fa6270 */
[----:B------:R-:W5:Y:S04]  /*1d580*/  @!P4 LDG.E.EF.128 R16, desc[UR18][R2.64] ;  /* 0x000000120210c981 */ /* 0x000f68000c0e1d00 */
[----:B------:R-:W5:Y:S06]  /*1d590*/  LDL.LU.64 R2, [R1+0x668] ;  /* 0x0006680001027983 */ /* 0x000f6c0000300a00 */
[----:B------:R-:W5:Y:S01]  /*1d5a0*/  @!P5 LDG.E.EF.128 R12, desc[UR18][R58.64] ;  /* 0x000000123a0cd981 */ /* 0x000f62000c0e1d00 */
[----:B------:R-:W-:-:S02]  /*1d5b0*/  SEL R31, R31, RZ, !P0 ;  /* 0x000000ff1f1f7207 */ /* 0x000fc40004000000 */
[----:B------:R-:W-:Y:S02]  /*1d5c0*/  SEL R32, R32, RZ, !P0 ;  /* 0x000000ff20207207 */ /* 0x000fe40004000000 */
[----:B------:R-:W-:Y:S01]  /*1d5d0*/  SEL R33, R33, RZ, !P0 ;  /* 0x000000ff21217207 */ /* 0x000fe20004000000 */
[----:B------:R-:W-:Y:S02]  /*1d5e0*/  FADD R31, R53, R31 ;  /* 0x0000001f351f7221 */ /* 0x000fe40000000000 */
[----:B------:R-:W-:Y:S02]  /*1d5f0*/  FADD R32, R51, R32 ;  /* 0x0000002033207221 */ /* 0x000fe40000000000 */
[----:B------:R-:W-:Y:S01]  /*1d600*/  FADD R33, R55, R33 ;  /* 0x0000002137217221 */ /* 0x000fe20000000000 */
[C---:B------:R-:W-:Y:S01]  /*1d610*/  FFMA R9, R56.reuse, R31, R9 ;  /* 0x0000001f38097223 */ /* 0x040fe20000000009 */
[C---:B------:R-:W-:Y:S02]  /*1d620*/  FFMA R10, R56.reuse, R32, R10 ;  /* 0x00000020380a7223 */ /* 0x040fe4000000000a */
[----:B------:R-:W-:Y:S01]  /*1d630*/  FFMA R11, R56, R33, R11 ;  /* 0x00000021380b7223 */ /* 0x000fe2000000000b */
[----:B------:R-:W-:Y:S01]  /*1d640*/  FFMA R9, R41, R9, R43 ;  /* 0x0000000929097223 */ /* 0x000fe2000000002b */
[----:B------:R-:W-:-:S02]  /*1d650*/  FFMA R24, R40, R10, R24 ;  /* 0x0000000a28187223 */ /* 0x000fc40000000018 */
[----:B------:R-:W-:Y:S01]  /*1d660*/  FFMA R11, R39, R11, R27 ;  /* 0x0000000b270b7223 */ /* 0x000fe2000000001b */
[----:B------:R-:W2:Y:S01]  /*1d670*/  LDL R20, [R1+0x5a4] ;  /* 0x0005a40001147983 */ /* 0x000ea20000100800 */
[----:B------:R-:W0:Y:S03]  /*1d680*/  LDC.64 R6, c[0x0][0x280] ;  /* 0x0000a000ff067b82 */ /* 0x000e260000000a00 */
[----:B------:R-:W3:Y:S04]  /*1d690*/  LDL R42, [R1+0x5cc] ;  /* 0x0005cc00012a7983 */ /* 0x000ee80000100800 */
[----:B------:R-:W4:Y:S01]  /*1d6a0*/  LDL R21, [R1+0x648] ;  /* 0x0006480001157983 */ /* 0x000f220000100800 */
[----:B------:R-:W-:Y:S01]  /*1d6b0*/  BAR.SYNC.DEFER_BLOCKING 0x0 ;  /* 0x0000000000007b1d */ /* 0x000fe20000010000 */
[----:B-----5:R-:W-:-:S02]  /*1d6c0*/  SHF.R.U64 R31, R3, 0x6, R4 ;  /* 0x00000006031f7819 */ /* 0x020fc40000001204 */
[----:B------:R-:W-:Y:S02]  /*1d6d0*/  SHF.R.U32.HI R32, RZ, 0x6, R4 ;  /* 0x00000006ff207819 */ /* 0x000fe40000011604 */
[C---:B------:R-:W-:Y:S02]  /*1d6e0*/  LOP3.LUT R5, R31.reuse, 0xffffff80, RZ, 0xfc, !PT ;  /* 0xffffff801f057812 */ /* 0x040fe400078efcff */
[----:B------:R-:W-:Y:S01]  /*1d6f0*/  LOP3.LUT R30, R31, 0xffffff40, RZ, 0xfc, !PT ;  /* 0xffffff401f1e7812 */ /* 0x000fe200078efcff */
[----:B------:R-:W5:Y:S01]  /*1d700*/  LDL R38, [R1+0x654] ;  /* 0x0006540001267983 */ /* 0x000f620000100800 */
[----:B------:R-:W-:-:S03]  /*1d710*/  CS2R R22, SRZ ;  /* 0x0000000000167805 */ /* 0x000fc6000001ff00 */
[----:B------:R-:W5:Y:S04]  /*1d720*/  LDL R36, [R1+0x65c] ;  /* 0x00065c0001247983 */ /* 0x000f680000100800 */
[----:B------:R-:W5:Y:S04]  /*1d730*/  LDL R59, [R1+0x600] ;  /* 0x00060000013b7983 */ /* 0x000f680000100800 */
[----:B------:R-:W5:Y:S04]  /*1d740*/  LDL R58, [R1+0x5fc] ;  /* 0x0005fc00013a7983 */ /* 0x000f680000100800 */
[----:B------:R1:W-:Y:S04]  /*1d750*/  STS [R8+0x80], R24 ;  /* 0x0000801808007388 */ /* 0x0003e80000000800 */
[----:B------:R-:W-:Y:S04]  /*1d760*/  STS [R8], R45 ;  /* 0x0000002d08007388 */ /* 0x000fe80000000800 */
[----:B------:R-:W5:Y:S01]  /*1d770*/  LDL R57, [R1+0x5ec] ;  /* 0x0005ec0001397983 */ /* 0x000f620000100800 */
[----:B-1----:R-:W1:Y:S03]  /*1d780*/  LDC.64 R24, c[0x0][0x288] ;  /* 0x0000a200ff187b82 */ /* 0x002e660000000a00 */
[----:B------:R-:W-:Y:S04]  /*1d790*/  STS [R8+0x20], R37 ;  /* 0x0000202508007388 */ /* 0x000fe80000000800 */
[----:B------:R-:W-:Y:S04]  /*1d7a0*/  STS [R8+0x40], R28 ;  /* 0x0000401c08007388 */ /* 0x000fe80000000800 */
[----:B------:R-:W-:Y:S04]  /*1d7b0*/  STS [R8+0x60], R9 ;  /* 0x0000600908007388 */ /* 0x000fe80000000800 */
[----:B------:R0:W-:Y:S04]  /*1d7c0*/  STS [R8+0xa0], R11 ;  /* 0x0000a00b08007388 */ /* 0x0001e80000000800 */
[----:B------:R-:W-:Y:S04]  /*1d7d0*/  STS [R8+0xc0], R46 ;  /* 0x0000c02e08007388 */ /* 0x000fe80000000800 */
[----:B------:R2:W-:Y:S01]  /*1d7e0*/  STS [R8+0xe0], R35 ;  /* 0x0000e02308007388 */ /* 0x0005e20000000800 */
[----:B0-----:R-:W-:-:S03]  /*1d7f0*/  CS2R R10, SRZ ;  /* 0x00000000000a7805 */ /* 0x001fc6000001ff00 */
[----:B------:R-:W5:Y:S04]  /*1d800*/  LDL R37, [R1+0x5a0] ;  /* 0x0005a00001257983 */ /* 0x000f680000100800 */
[----:B------:R-:W5:Y:S01]  /*1d810*/  LDL R56, [R1+0x5e8] ;  /* 0x0005e80001387983 */ /* 0x000f620000100800 */
[----:B--2---:R-:W-:-:S03]  /*1d820*/  CS2R R8, SRZ ;  /* 0x0000000000087805 */ /* 0x004fc6000001ff00 */
[----:B------:R-:W2:Y:S04]  /*1d830*/  LDL R35, [R1+0x660] ;  /* 0x0006600001237983 */ /* 0x000ea80000100800 */
[----:B------:R-:W5:Y:S04]  /*1d840*/  LDL R55, [R1+0x560] ;  /* 0x0005600001377983 */ /* 0x000f680000100800 */
        /* <DEDUP_REMOVED lines=8> */
[----:B------:R-:W5:Y:S01]  /*1d8d0*/  LDL R46, [R1+0x618] ;  /* 0x00061800012e7983 */ /* 0x000f620000100800 */
[----:B------:R-:W-:-:S02]  /*1d8e0*/  SHF.R.S32.HI R34, RZ, 0x1f, R20 ;  /* 0x0000001fff227819 */ /* 0x000fc40000011414 */
[----:B------:R-:W-:Y:S02]  /*1d8f0*/  LOP3.LUT R33, R31, R20, RZ, 0xfc, !PT ;  /* 0x000000141f217212 */ /* 0x000fe400078efcff */
[----:B------:R-:W-:Y:S02]  /*1d900*/  LOP3.LUT R34, R32, R34, RZ, 0xfc, !PT ;  /* 0x0000002220227212 */ /* 0x000fe400078efcff */
[----:B------:R-:W-:Y:S01]  /*1d910*/  ISETP.GT.U32.AND P2, PT, R33, 0xbf, PT ;  /* 0x000000bf2100780c */ /* 0x000fe20003f44070 */
[----:B------:R-:W-:Y:S01]  /*1d920*/  IMAD.IADD R26, R20, 0x1, R5 ;  /* 0x00000001141a7824 */ /* 0x000fe200078e0205 */
[----:B---3--:R-:W-:Y:S01]  /*1d930*/  LOP3.LUT P3, RZ, R42, 0x8, RZ, 0xc0, !PT ;  /* 0x000000082aff7812 */ /* 0x008fe2000786c0ff */
[----:B------:R-:W-:Y:S01]  /*1d940*/  IMAD.IADD R28, R20, 0x1, R30 ;  /* 0x00000001141c7824 */ /* 0x000fe200078e021e */
[----:B------:R-:W-:Y:S01]  /*1d950*/  ISETP.GT.AND.EX P2, PT, R34, RZ, !P4, P2 ;  /* 0x000000ff2200720c */ /* 0x000fe20006744320 */
[--C-:B----4-:R-:W-:Y:S02]  /*1d960*/  IMAD R26, R26, 0x40, R21.reuse ;  /* 0x000000401a1a7824 */ /* 0x110fe400078e0215 */
[----:B------:R-:W-:Y:S01]  /*1d970*/  IMAD R28, R28, 0x40, R21 ;  /* 0x000000401c1c7824 */ /* 0x000fe200078e0215 */
[----:B------:R-:W-:Y:S01]  /*1d980*/  CS2R R20, SRZ ;  /* 0x0000000000147805 */ /* 0x000fe2000001ff00 */
[----:B------:R-:W-:Y:S01]  /*1d990*/  IMAD.WIDE R26, R26, 0x4, R6 ;  /* 0x000000041a1a7825 */ /* 0x000fe200078e0206 */
[----:B------:R-:W-:Y:S03]  /*1d9a0*/  BAR.SYNC.DEFER_BLOCKING 0x0 ;  /* 0x0000000000007b1d */ /* 0x000fe60000010000 */
[----:B-1----:R-:W-:-:S03]  /*1d9b0*/  IMAD.WIDE R28, R28, 0x4, R24 ;  /* 0x000000041c1c7825 */ /* 0x002fc600078e0218 */
[----:B------:R-:W3:Y:S04]  /*1d9c0*/  @P3 LDG.E.EF.128 R8, desc[UR18][R26.64] ;  /* 0x000000121a083981 */ /* 0x000ee8000c0e1d00 */
[----:B------:R-:W4:Y:S01]  /*1d9d0*/  @P2 LDG.E.EF.128 R20, desc[UR18][R28.64] ;  /* 0x000000121c142981 */ /* 0x000f22000c0e1d00 */
[----:B-----5:R-:W-:Y:S02]  /*1d9e0*/  ISETP.NE.AND P6, PT, R38, 0x10, PT ;  /* 0x000000102600780c */ /* 0x020fe40003fc5270 */
[----:B---3--:R-:W-:Y:S02]  /*1d9f0*/  SEL R27, R9, RZ, P3 ;  /* 0x000000ff091b7207 */ /* 0x008fe40001800000 */
[----:B------:R-:W-:-:S09]  /*1da00*/  SEL R26, R8, RZ, P3 ;  /* 0x000000ff081a7207 */ /* 0x000fd20001800000 */
[----:B----4-:R-:W-:Y:S02]  /*1da10*/  @P6 SEL R27, R21, RZ, P2 ;  /* 0x000000ff151b6207 */ /* 0x010fe40001000000 */
[----:B------:R-:W-:Y:S02]  /*1da20*/  @P6 SEL R26, R20, RZ, P2 ;  /* 0x000000ff141a6207 */ /* 0x000fe40001000000 */
[----:B------:R-:W0:Y:S01]  /*1da30*/  LDC.64 R20, c[0x0][0x278] ;  /* 0x00009e00ff147b82 */ /* 0x000e220000000a00 */
[----:B------:R-:W-:Y:S02]  /*1da40*/  SEL R29, R11, RZ, P3 ;  /* 0x000000ff0b1d7207 */ /* 0x000fe40001800000 */
[----:B------:R-:W-:Y:S02]  /*1da50*/  SEL R28, R10, RZ, P3 ;  /* 0x000000ff0a1c7207 */ /* 0x000fe40001800000 */
[----:B------:R-:W-:Y:S02]  /*1da60*/  @P6 SEL R29, R23, RZ, P2 ;  /* 0x000000ff171d6207 */ /* 0x000fe40001000000 */
[----:B------:R-:W-:-:S02]  /*1da70*/  @P6 SEL R28, R22, RZ, P2 ;  /* 0x000000ff161c6207 */ /* 0x000fc40001000000 */
[----:B------:R-:W-:-:S04]  /*1da80*/  ISETP.GE.U32.AND P2, PT, R33, 0x80, PT ;  /* 0x000000802100780c */ /* 0x000fc80003f46070 */
[----:B------:R-:W-:-:S04]  /*1da90*/  ISETP.GE.AND.EX P2, PT, R34, RZ, PT, P2 ;  /* 0x000000ff2200720c */ /* 0x000fc80003f46320 */
[----:B------:R-:W-:Y:S01]  /*1daa0*/  ISETP.LT.AND P3, PT, R61, 0x80, !P2 ;  /* 0x000000803d00780c */ /* 0x000fe20005761270 */
[----:B------:R-:W-:Y:S01]  /*1dab0*/  IMAD R22, R33, 0x40, R36 ;  /* 0x0000004021167824 */ /* 0x000fe200078e0224 */
[----:B------:R-:W-:Y:S02]  /*1dac0*/  CS2R R8, SRZ ;  /* 0x0000000000087805 */ /* 0x000fe4000001ff00 */
[----:B------:R-:W-:Y:S01]  /*1dad0*/  CS2R R10, SRZ ;  /* 0x00000000000a7805 */ /* 0x000fe2000001ff00 */
[----:B------:R-:W3:Y:S01]  /*1dae0*/  LDL R36, [R1+0x64c] ;  /* 0x00064c0001247983 */ /* 0x000ee20000100800 */
[----:B0-----:R-:W-:-:S03]  /*1daf0*/  IMAD.WIDE R22, R22, 0x4, R20 ;  /* 0x0000000416167825 */ /* 0x001fc600078e0214 */
[----:B------:R-:W5:Y:S04]  /*1db00*/  LDL R61, [R1+0x608] ;  /* 0x00060800013d7983 */ /* 0x000f680000100800 */
[----:B------:R0:W4:Y:S02]  /*1db10*/  @P3 LDG.E.EF.128 R8, desc[UR18][R22.64] ;  /* 0x0000001216083981 */ /* 0x000124000c0e1d00 */
[----:B0-----:R-:W-:Y:S02]  /*1db20*/  LOP3.LUT R22, R31, R37, RZ, 0xfc, !PT ;  /* 0x000000251f167212 */ /* 0x001fe400078efcff */
[----:B------:R-:W-:-:S04]  /*1db30*/  SHF.R.S32.HI R23, RZ, 0x1f, R37 ;  /* 0x0000001fff177819 */ /* 0x000fc80000011425 */
[----:B------:R-:W-:Y:S02]  /*1db40*/  LOP3.LUT R23, R32, R23, RZ, 0xfc, !PT ;  /* 0x0000001720177212 */ /* 0x000fe400078efcff */
[----:B----4-:R-:W-:Y:S02]  /*1db50*/  SEL R8, R8, RZ, P3 ;  /* 0x000000ff08087207 */ /* 0x010fe40001800000 */
[----:B------:R-:W-:Y:S02]  /*1db60*/  SEL R9, R9, RZ, P3 ;  /* 0x000000ff09097207 */ /* 0x000fe40001800000 */
[----:B------:R-:W-:Y:S02]  /*1db70*/  SEL R10, R10, RZ, P3 ;  /* 0x000000ff0a0a7207 */ /* 0x000fe40001800000 */
[----:B------:R-:W-:Y:S02]  /*1db80*/  SEL R11, R11, RZ, P3 ;  /* 0x000000ff0b0b7207 */ /* 0x000fe40001800000 */
[----:B------:R-:W-:-:S02]  /*1db90*/  SEL R26, R8, R26, !P2 ;  /* 0x0000001a081a7207 */ /* 0x000fc40005000000 */
[----:B------:R-:W-:Y:S02]  /*1dba0*/  SEL R27, R9, R27, !P2 ;  /* 0x0000001b091b7207 */ /* 0x000fe40005000000 */
[----:B------:R-:W-:Y:S02]  /*1dbb0*/  SEL R28, R10, R28, !P2 ;  /* 0x0000001c0a1c7207 */ /* 0x000fe40005000000 */
[----:B------:R-:W-:Y:S02]  /*1dbc0*/  SEL R29, R11, R29, !P2 ;  /* 0x0000001d0b1d7207 */ /* 0x000fe40005000000 */
[----:B------:R-:W-:-:S04]  /*1dbd0*/  ISETP.GE.U32.AND P2, PT, R22, 0x80, PT ;  /* 0x000000801600780c */ /* 0x000fc80003f46070 */
[----:B------:R-:W-:Y:S01]  /*1dbe0*/  ISETP.GE.AND.EX P2, PT, R23, RZ, PT, P2 ;  /* 0x000000ff1700720c */ /* 0x000fe20003f46320 */
[----:B--2---:R-:W-:Y:S01]  /*1dbf0*/  IMAD R8, R22, 0x40, R35 ;  /* 0x0000004016087824 */ /* 0x004fe200078e0223 */
[----:B------:R-:W-:Y:S01]  /*1dc00*/  CS2R R10, SRZ ;  /* 0x00000000000a7805 */ /* 0x000fe2000001ff00 */
[----:B------:R-:W-:Y:S01]  /*1dc10*/  IMAD.IADD R30, R37, 0x1, R30 ;  /* 0x00000001251e7824 */ /* 0x000fe200078e021e */
[----:B------:R-:W-:Y:S01]  /*1dc20*/  ISETP.LT.AND P3, PT, R60, 0x80, !P2 ;  /* 0x000000803c00780c */ /* 0x000fe20005761270 */
[----:B------:R-:W-:Y:S01]  /*1dc30*/  IMAD.WIDE R20, R8, 0x4, R20 ;  /* 0x0000000408147825 */ /* 0x000fe200078e0214 */
[----:B------:R-:W-:Y:S01]  /*1dc40*/  CS2R R8, SRZ ;  /* 0x0000000000087805 */ /* 0x000fe2000001ff00 */
[----:B------:R-:W2:Y:S10]  /*1dc50*/  LDL R35, [R1+0x658] ;  /* 0x0006580001237983 */ /* 0x000eb40000100800 */
[----:B------:R-:W4:Y:S01]  /*1dc60*/  @P3 LDG.E.EF.128 R8, desc[UR18][R20.64] ;  /* 0x0000001214083981 */ /* 0x000f22000c0e1d00 */
[----:B---3--:R-:W-:-:S04]  /*1dc70*/  IMAD R30, R30, 0x40, R36 ;  /* 0x000000401e1e7824 */ /* 0x008fc800078e0224 */
[----:B------:R-:W-:Y:S01]  /*1dc80*/  IMAD.WIDE R24, R30, 0x4, R24 ;  /* 0x000000041e187825 */ /* 0x000fe200078e0218 */
[----:B----4-:R-:W-:Y:S02]  /*1dc90*/  SEL R31, R8, RZ, P3 ;  /* 0x000000ff081f7207 */ /* 0x010fe40001800000 */
[----:B------:R-:W-:Y:S02]  /*1dca0*/  SEL R32, R9, RZ, P3 ;  /* 0x000000ff09207207 */ /* 0x000fe40001800000 */
[----:B------:R-:W-:Y:S02]  /*1dcb0*/  SEL R33, R10, RZ, P3 ;  /* 0x000000ff0a217207 */ /* 0x000fe40001800000 */
[----:B------:R-:W-:Y:S02]  /*1dcc0*/  SEL R34, R11, RZ, P3 ;  /* 0x000000ff0b227207 */ /* 0x000fe40001800000 */
[----:B------:R-:W-:-:S04]  /*1dcd0*/  ISETP.GT.U32.AND P3, PT, R22, 0xbf, PT ;  /* 0x000000bf1600780c */ /* 0x000fc80003f64070 */
[----:B------:R-:W-:Y:S02]  /*1dce0*/  ISETP.GT.AND.EX P3, PT, R23, RZ, !P5, P3 ;  /* 0x000000ff1700720c */ /* 0x000fe40006f64330 */
[----:B------:R-:W-:Y:S02]  /*1dcf0*/  CS2R R8, SRZ ;  /* 0x0000000000087805 */ /* 0x000fe4000001ff00 */
[----:B------:R-:W-:-:S09]  /*1dd00*/  CS2R R10, SRZ ;  /* 0x00000000000a7805 */ /* 0x000fd2000001ff00 */
[----:B------:R-:W3:Y:S01]  /*1dd10*/  @P3 LDG.E.EF.128 R8, desc[UR18][R24.64] ;  /* 0x0000001218083981 */ /* 0x000ee2000c0e1d00 */
[----:B------:R-:W-:-:S04]  /*1dd20*/  IMAD.IADD R5, R37, 0x1, R5 ;  /* 0x0000000125057824 */ /* 0x000fc800078e0205 */
[----:B------:R-:W-:-:S04]  /*1dd30*/  IMAD R5, R5, 0x40, R36 ;  /* 0x0000004005057824 */ /* 0x000fc800078e0224 */
[----:B------:R-:W-:Y:S01]  /*1dd40*/  IMAD.WIDE R6, R5, 0x4, R6 ;  /* 0x0000000405067825 */ /* 0x000fe200078e0206 */
[----:B--2---:R-:W-:Y:S02]  /*1dd50*/  ISETP.NE.AND P6, PT, R35, 0x10, PT ;  /* 0x000000102300780c */ /* 0x004fe40003fc5270 */
[----:B------:R-:W0:Y:S01]  /*1dd60*/  S2R R35, SR_TID.X ;  /* 0x0000000000237919 */ /* 0x000e220000002100 */
[----:B---3--:R-:W-:Y:S02]  /*1dd70*/  SEL R20, R8, RZ, P3 ;  /* 0x000000ff08147207 */ /* 0x008fe40001800000 */
[----:B------:R-:W-:Y:S02]  /*1dd80*/  SEL R21, R9, RZ, P3 ;  /* 0x000000ff09157207 */ /* 0x000fe40001800000 */
[----:B------:R-:W-:Y:S02]  /*1dd90*/  SEL R22, R10, RZ, P3 ;  /* 0x000000ff0a167207 */ /* 0x000fe40001800000 */
[----:B------:R-:W-:-:S02]  /*1dda0*/  SEL R23, R11, RZ, P3 ;  /* 0x000000ff0b177207 */ /* 0x000fc40001800000 */
[----:B------:R-:W-:Y:S02]  /*1ddb0*/  LOP3.LUT P3, RZ, R42, 0x10, RZ, 0xc0, !PT ;  /* 0x000000102aff7812 */ /* 0x000fe4000786c0ff */
[----:B------:R-:W-:Y:S02]  /*1ddc0*/  CS2R R8, SRZ ;  /* 0x0000000000087805 */ /* 0x000fe4000001ff00 */
[----:B------:R-:W-:-:S09]  /*1ddd0*/  CS2R R10, SRZ ;  /* 0x00000000000a7805 */ /* 0x000fd2000001ff00 */
[----:B------:R-:W2:Y:S01]  /*1dde0*/  @P3 LDG.E.EF.128 R8, desc[UR18][R6.64] ;  /* 0x0000001206083981 */ /* 0x000ea2000c0e1d00 */
[----:B------:R-:W1:Y:S01]  /*1ddf0*/  S2R R60, SR_TID.X ;  /* 0x00000000003c7919 */ /* 0x000e620000002100 */
[----:B0-----:R-:W-:-:S05]  /*1de00*/  IMAD.SHL.U32 R35, R35, 0x4, RZ ;  /* 0x0000000423237824 */ /* 0x001fca00078e00ff */
[----:B------:R-:W-:-:S04]  /*1de10*/  LOP3.LUT R35, R35, 0x7fc, RZ, 0xc0, !PT ;  /* 0x000007fc23237812 */ /* 0x000fc800078ec0ff */
[----:B------:R-:W-:Y:S02]  /*1de20*/  LOP3.LUT R5, R35, 0x800, RZ, 0xfc, !PT ;  /* 0x0000080023057812 */ /* 0x000fe400078efcff */
[----:B------:R-:W-:Y:S02]  /*1de30*/  SEL R16, R16, RZ, !P4 ;  /* 0x000000ff10107207 */ /* 0x000fe40006000000 */
[----:B------:R-:W-:Y:S02]  /*1de40*/  SEL R17, R17, RZ, !P4 ;  /* 0x000000ff11117207 */ /* 0x000fe40006000000 */
[----:B------:R-:W-:Y:S02]  /*1de50*/  SEL R18, R18, RZ, !P4 ;  /* 0x000000ff12127207 */ /* 0x000fe40006000000 */
[----:B------:R-:W-:Y:S02]  /*1de60*/  SEL R19, R19, RZ, !P4 ;  /* 0x000000ff13137207 */ /* 0x000fe40006000000 */
[----:B------:R-:W-:-:S02]  /*1de70*/  SEL R12, R12, RZ, !P5 ;  /* 0x000000ff0c0c7207 */ /* 0x000fc40006800000 */
[----:B------:R-:W-:Y:S02]  /*1de80*/  SEL R13, R13, RZ, !P5 ;  /* 0x000000ff0d0d7207 */ /* 0x000fe40006800000 */
[----:B------:R-:W-:Y:S02]  /*1de90*/  SEL R14, R14, RZ, !P5 ;  /* 0x000000ff0e0e7207 */ /* 0x000fe40006800000 */
[----:B------:R-:W-:Y:S01]  /*1dea0*/  SEL R15, R15, RZ, !P5 ;  /* 0x000000ff0f0f7207 */ /* 0x000fe20006800000 */
[----:B------:R-:W-:Y:S01]  /*1deb0*/  FADD R16, R16, R26 ;  /* 0x0000001a10107221 */ /* 0x000fe20000000000 */
[----:B------:R-:W-:Y:S01]  /*1dec0*/  FADD R17, R17, R27 ;  /* 0x0000001b11117221 */ /* 0x000fe20000000000 */
[----:B------:R-:W-:Y:S01]  /*1ded0*/  FADD R18, R18, R28 ;  /* 0x0000001c12127221 */ /* 0x000fe20000000000 */
[----:B------:R-:W-:Y:S01]  /*1dee0*/  FADD R19, R19, R29 ;  /* 0x0000001d13137221 */ /* 0x000fe20000000000 */
[----:B------:R-:W-:Y:S01]  /*1def0*/  IMAD.MOV.U32 R24, RZ, RZ, 0x3f800000 ;  /* 0x3f800000ff187424 */ /* 0x000fe200078e00ff */
[----:B------:R-:W-:Y:S01]  /*1df00*/  CS2R R38, SRZ ;  /* 0x0000000000267805 */ /* 0x000fe2000001ff00 */
[----:B------:R-:W-:-:S02]  /*1df10*/  IMAD.MOV.U32 R25, RZ, RZ, 0x3f800000 ;  /* 0x3f800000ff197424 */ /* 0x000fc400078e00ff */
[----:B------:R-:W-:Y:S02]  /*1df20*/  IMAD.MOV.U32 R26, RZ, RZ, 0x3f800000 ;  /* 0x3f800000ff1a7424 */ /* 0x000fe400078e00ff */
[----:B------:R-:W-:Y:S02]  /*1df30*/  IMAD.MOV.U32 R27, RZ, RZ, 0x3f800000 ;  /* 0x3f800000ff1b7424 */ /* 0x000fe400078e00ff */
[----:B------:R-:W-:Y:S02]  /*1df40*/  IMAD.MOV.U32 R28, RZ, RZ, 0x3f800000 ;  /* 0x3f800000ff1c7424 */ /* 0x000fe400078e00ff */
[----:B------:R-:W-:Y:S02]  /*1df50*/  IMAD.MOV.U32 R29, RZ, RZ, RZ ;  /* 0x000000ffff1d7224 */ /* 0x000fe400078e00ff */
[----:B------:R-:W-:Y:S02]  /*1df60*/  IMAD.MOV.U32 R41, RZ, RZ, RZ ;  /* 0x000000ffff297224 */ /* 0x000fe400078e00ff */
[----:B------:R-:W-:Y:S01]  /*1df70*/  IMAD.MOV.U32 R35, RZ, RZ, RZ ;  /* 0x000000ffff237224 */ /* 0x000fe200078e00ff */
[----:B--2---:R-:W-:-:S02]  /*1df80*/  SEL R8, R8, RZ, P3 ;  /* 0x000000ff08087207 */ /* 0x004fc40001800000 */
[----:B------:R-:W-:Y:S02]  /*1df90*/  SEL R9, R9, RZ, P3 ;  /* 0x000000ff09097207 */ /* 0x000fe40001800000 */
[----:B------:R-:W-:Y:S02]  /*1dfa0*/  @P2 SEL R31, R8, R20, !P6 ;  /* 0x00000014081f2207 */ /* 0x000fe40007000000 */
[----:B------:R-:W-:Y:S01]  /*1dfb0*/  SHF.R.U32.HI R8, RZ, 0x2, R5 ;  /* 0x00000002ff087819 */ /* 0x000fe20000011605 */
[C---:B-1----:R-:W-:Y:S01]  /*1dfc0*/  IMAD.SHL.U32 R5, R60.reuse, 0x4, RZ ;  /* 0x000000043c057824 */ /* 0x042fe200078e00ff */
[----:B------:R-:W-:Y:S02]  /*1dfd0*/  @P2 SEL R32, R9, R21, !P6 ;  /* 0x0000001509202207 */ /* 0x000fe40007000000 */
[----:B------:R-:W-:Y:S02]  /*1dfe0*/  LOP3.LUT R9, R60, 0x1f0, RZ, 0xc0, !PT ;  /* 0x000001f03c097812 */ /* 0x000fe400078ec0ff */
[----:B------:R-:W-:-:S02]  /*1dff0*/  LOP3.LUT R7, R8, 0x3f0, RZ, 0xc0, !PT ;  /* 0x000003f008077812 */ /* 0x000fc400078ec0ff */
[----:B------:R-:W-:Y:S01]  /*1e000*/  LOP3.LUT R20, R5, 0x7fc, RZ, 0xc0, !PT ;  /* 0x000007fc05147812 */ /* 0x000fe200078ec0ff */
[----:B------:R-:W-:Y:S02]  /*1e010*/  VIADD R9, R9, UR4 ;  /* 0x0000000409097c36 */ /* 0x000fe40008000000 */
[----:B------:R-:W-:Y:S01]  /*1e020*/  VIADD R7, R7, UR4 ;  /* 0x0000000407077c36 */ /* 0x000fe20008000000 */
[----:B------:R-:W-:Y:S01]  /*1e030*/  SEL R10, R10, RZ, P3 ;  /* 0x000000ff0a0a7207 */ /* 0x000fe20001800000 */
[C---:B------:R-:W-:Y:S01]  /*1e040*/  IMAD R8, R20.reuse, 0x4, R9 ;  /* 0x0000000414087824 */ /* 0x040fe200078e0209 */
[----:B------:R-:W-:Y:S01]  /*1e050*/  SEL R11, R11, RZ, P3 ;  /* 0x000000ff0b0b7207 */ /* 0x000fe20001800000 */
[----:B------:R-:W-:Y:S01]  /*1e060*/  IMAD R20, R20, 0x4, R7 ;  /* 0x0000000414147824 */ /* 0x000fe200078e0207 */
[----:B------:R-:W-:Y:S02]  /*1e070*/  @P2 SEL R33, R10, R22, !P6 ;  /* 0x000000160a212207 */ /* 0x000fe40007000000 */
[----:B------:R-:W-:-:S02]  /*1e080*/  @P2 SEL R34, R11, R23, !P6 ;  /* 0x000000170b222207 */ /* 0x000fc40007000000 */
[----:B------:R-:W0:Y:S04]  /*1e090*/  LDS.128 R8, [R8] ;  /* 0x0000000008087984 */ /* 0x000e280000000c00 */
[----:B------:R-:W1:Y:S01]  /*1e0a0*/  LDS.128 R20, [R20+0x2000] ;  /* 0x0020000014147984 */ /* 0x000e620000000c00 */
[----:B------:R-:W-:-:S04]  /*1e0b0*/  ISETP.NE.U32.AND P2, PT, R3, RZ, PT ;  /* 0x000000ff0300720c */ /* 0x000fc80003f45070 */
[----:B------:R-:W-:Y:S01]  /*1e0c0*/  ISETP.NE.AND.EX P2, PT, R4, RZ, PT, P2 ;  /* 0x000000ff0400720c */ /* 0x000fe20003f45320 */
[----:B------:R-:W-:Y:S01]  /*1e0d0*/  FADD R34, R15, R34 ;  /* 0x000000220f227221 */ /* 0x000fe20000000000 */
[----:B------:R-:W-:Y:S01]  /*1e0e0*/  FADD R33, R14, R33 ;  /* 0x000000210e217221 */ /* 0x000fe20000000000 */
[----:B------:R-:W-:Y:S01]  /*1e0f0*/  FADD R32, R13, R32 ;  /* 0x000000200d207221 */ /* 0x000fe20000000000 */
[----:B------:R-:W-:Y:S01]  /*1e100*/  FADD R31, R12, R31 ;  /* 0x0000001f0c1f7221 */ /* 0x000fe20000000000 */
[----:B------:R-:W-:Y:S02]  /*1e110*/  IMAD.MOV.U32 R13, RZ, RZ, 0x3f800000 ;  /* 0x3f800000ff0d7424 */ /* 0x000fe400078e00ff */
[----:B0-----:R-:W-:Y:S01]  /*1e120*/  FADD R11, R11, R34 ;  /* 0x000000220b0b7221 */ /* 0x001fe20000000000 */
[----:B------:R-:W-:Y:S01]  /*1e130*/  FADD R10, R10, R33 ;  /* 0x000000210a0a7221 */ /* 0x000fe20000000000 */
[----:B------:R-:W-:Y:S01]  /*1e140*/  FADD R9, R9, R32 ;  /* 0x0000002009097221 */ /* 0x000fe20000000000 */
[----:B------:R-:W-:Y:S01]  /*1e150*/  FADD R8, R8, R31 ;  /* 0x0000001f08087221 */ /* 0x000fe20000000000 */
[----:B-1----:R-:W-:Y:S01]  /*1e160*/  FADD R23, R23, R19 ;  /* 0x0000001317177221 */ /* 0x002fe20000000000 */
[----:B------:R-:W-:Y:S01]  /*1e170*/  FADD R22, R22, R18 ;  /* 0x0000001216167221 */ /* 0x000fe20000000000 */
[----:B------:R-:W-:Y:S01]  /*1e180*/  FADD R21, R21, R17 ;  /* 0x0000001115157221 */ /* 0x000fe20000000000 */
[----:B------:R-:W-:Y:S01]  /*1e190*/  FADD R20, R20, R16 ;  /* 0x0000001014147221 */ /* 0x000fe20000000000 */
[----:B------:R-:W-:Y:S01]  /*1e1a0*/  IMAD.MOV.U32 R18, RZ, RZ, 0x3f800000 ;  /* 0x3f800000ff127424 */ /* 0x000fe200078e00ff */
[----:B------:R-:W-:Y:S01]  /*1e1b0*/  CS2R R30, SRZ ;  /* 0x00000000001e7805 */ /* 0x000fe2000001ff00 */
[----:B------:R-:W-:-:S02]  /*1e1c0*/  IMAD.MOV.U32 R19, RZ, RZ, 0x3f800000 ;  /* 0x3f800000ff137424 */ /* 0x000fc400078e00ff */
[----:B------:R-:W-:Y:S02]  /*1e1d0*/  IMAD.MOV.U32 R32, RZ, RZ, RZ ;  /* 0x000000ffff207224 */ /* 0x000fe400078e00ff */
[----:B------:R-:W-:Y:S02]  /*1e1e0*/  IMAD.MOV.U32 R12, RZ, RZ, R8 ;  /* 0x000000ffff0c7224 */ /* 0x000fe400078e0008 */
[----:B------:R-:W-:Y:S02]  /*1e1f0*/  IMAD.MOV.U32 R7, RZ, RZ, R9 ;  /* 0x000000ffff077224 */ /* 0x000fe400078e0009 */
[----:B------:R-:W-:Y:S02]  /*1e200*/  IMAD.MOV.U32 R6, RZ, RZ, R10 ;  /* 0x000000ffff067224 */ /* 0x000fe400078e000a */
[----:B------:R-:W-:Y:S02]  /*1e210*/  IMAD.MOV.U32 R33, RZ, RZ, R11 ;  /* 0x000000ffff217224 */ /* 0x000fe400078e000b */
[----:B------:R-:W-:-:S02]  /*1e220*/  IMAD.MOV.U32 R36, RZ, RZ, R20 ;  /* 0x000000ffff247224 */ /* 0x000fc400078e0014 */
[----:B------:R-:W-:Y:S02]  /*1e230*/  IMAD.MOV.U32 R37, RZ, RZ, R21 ;  /* 0x000000ffff257224 */ /* 0x000fe400078e0015 */
[----:B------:R-:W-:Y:S02]  /*1e240*/  IMAD.MOV.U32 R40, RZ, RZ, R22 ;  /* 0x000000ffff287224 */ /* 0x000fe400078e0016 */
[----:B------:R-:W-:Y:S01]  /*1e250*/  IMAD.MOV.U32 R34, RZ, RZ, R23 ;  /* 0x000000ffff227224 */ /* 0x000fe200078e0017 */
[----:B-----5:R-:W-:Y:S06]  /*1e260*/  @!P2 BRA `(.L_x_0) ;  /* 0x0000000400f4a947 */ /* 0x020fec0003800000 */
[----:B------:R-:W2:Y:S04]  /*1e270*/  LDL R43, [R1+0x60c] ;  /* 0x00060c00012b7983 */ /* 0x000ea80000100800 */
[----:B------:R-:W3:Y:S04]  /*1e280*/  LDL R42, [R1+0x604] ;  /* 0x00060400012a7983 */ /* 0x000ee80000100800 */
[----:B------:R0:W-:Y:S04]  /*1e290*/  STL [R1+0x668], R2 ;  /* 0x0006680201007387 */ /* 0x0001e80000100800 */
[----:B0-----:R-:W4:Y:S04]  /*1e2a0*/  LDL R2, [R1+0x584] ;  /* 0x0005840001027983 */ /* 0x001f280000100800 */
[----:B------:R0:W-:Y:S04]  /*1e2b0*/  STL [R1+0x664], R0 ;  /* 0x0006640001007387 */ /* 0x0001e80000100800 */
[----:B------:R-:W4:Y:S04]  /*1e2c0*/  LDL R14, [R1+0x5f0] ;  /* 0x0005f000010e7983 */ /* 0x000f280000100800 */
[----:B0-----:R-:W4:Y:S01]  /*1e2d0*/  LDL R0, [R1+0x570] ;  /* 0x0005700001007983 */ /* 0x001f220000100800 */
[----:B-----5:R-:W-:-:S04]  /*1e2e0*/  FADD R29, R8, -R55 ;  /* 0x80000037081d7221 */ /* 0x020fc80000000000 */
[----:B------:R-:W-:Y:S01]  /*1e2f0*/  FMUL R12, R29, 0.25 ;  /* 0x3e8000001d0c7820 */ /* 0x000fe20000400000 */
[----:B------:R-:W-:Y:S01]  /*1e300*/  FADD R19, R59, 1 ;  /* 0x3f8000003b137421 */ /* 0x000fe20000000000 */
[----:B------:R-:W-:Y:S01]  /*1e310*/  FADD R17, R10, -R53 ;  /* 0x800000350a117221 */ /* 0x000fe20000000000 */
[----:B------:R-:W-:Y:S01]  /*1e320*/  FADD R24, R58, 1 ;  /* 0x3f8000003a187421 */ /* 0x000fe20000000000 */
[----:B------:R-:W-:Y:S01]  /*1e330*/  FADD R16, R11, -R49 ;  /* 0x800000310b107221 */ /* 0x000fe20000000000 */
[----:B------:R-:W-:Y:S01]  /*1e340*/  FADD R25, R61, 1 ;  /* 0x3f8000003d197421 */ /* 0x000fe20000000000 */
[----:B------:R-:W-:Y:S01]  /*1e350*/  FADD R35, R20, -R54 ;  /* 0x8000003614237221 */ /* 0x000fe20000000000 */
[----:B------:R-:W-:Y:S01]  /*1e360*/  FMUL R38, R24, 0.25 ;  /* 0x3e80000018267820 */ /* 0x000fe20000400000 */
[----:B------:R-:W-:Y:S02]  /*1e370*/  FMUL R33, R16, 0.25 ;  /* 0x3e80000010217820 */ /* 0x000fe40000400000 */
[----:B------:R-:W-:Y:S01]  /*1e380*/  FMUL R36, R35, 0.25 ;  /* 0x3e80000023247820 */ /* 0x000fe20000400000 */
[----:B------:R-:W-:Y:S01]  /*1e390*/  FADD R27, R57, 1 ;  /* 0x3f800000391b7421 */ /* 0x000fe20000000000 */
[----:B------:R-:W-:Y:S01]  /*1e3a0*/  FADD R32, R22, -R50 ;  /* 0x8000003216207221 */ /* 0x000fe20000000000 */
[----:B------:R-:W-:Y:S01]  /*1e3b0*/  FADD R28, R56, 1 ;  /* 0x3f800000381c7421 */ /* 0x000fe20000000000 */
[----:B------:R-:W-:Y:S01]  /*1e3c0*/  FADD R31, R23, -R47 ;  /* 0x8000002f171f7221 */ /* 0x000fe20000000000 */
[----:B------:R-:W-:-:S02]  /*1e3d0*/  FMUL R40, R27, 0.25 ;  /* 0x3e8000001b287820 */ /* 0x000fc40000400000 */
[----:B------:R-:W-:Y:S01]  /*1e3e0*/  FMUL R41, R28, 0.25 ;  /* 0x3e8000001c297820 */ /* 0x000fe20000400000 */
[----:B------:R-:W-:Y:S01]  /*1e3f0*/  FMUL R34, R31, 0.25 ;  /* 0x3e8000001f227820 */ /* 0x000fe20000400000 */
[----:B--2---:R-:W-:-:S04]  /*1e400*/  FADD R13, R43, 1 ;  /* 0x3f8000002b0d7421 */ /* 0x004fc80000000000 */
[C---:B------:R-:W-:Y:S01]  /*1e410*/  FMUL R6, R13.reuse, 0.25 ;  /* 0x3e8000000d067820 */ /* 0x040fe20000400000 */
[----:B------:R-:W-:Y:S01]  /*1e420*/  FSETP.GT.AND P2, PT, |R13|, 8.50705917302346158658e+37, PT ;  /* 0x7e8000000d00780b */ /* 0x000fe20003f44200 */
[----:B---3--:R-:W-:-:S03]  /*1e430*/  FADD R18, R42, 1 ;  /* 0x3f8000002a127421 */ /* 0x008fc60000000000 */
[----:B------:R-:W-:Y:S01]  /*1e440*/  FSEL R45, R6, R13, P2 ;  /* 0x0000000d062d7208 */ /* 0x000fe20001000000 */
[----:B------:R-:W-:Y:S01]  /*1e450*/  FMUL R7, R18, 0.25 ;  /* 0x3e80000012077820 */ /* 0x000fe20000400000 */
[----:B------:R-:W-:Y:S02]  /*1e460*/  FSEL R12, R12, R29, P2 ;  /* 0x0000001d0c0c7208 */ /* 0x000fe40001000000 */
[----:B------:R-:W-:Y:S01]  /*1e470*/  FSETP.GT.AND P2, PT, |R18|, 8.50705917302346158658e+37, PT ;  /* 0x7e8000001200780b */ /* 0x000fe20003f44200 */
[----:B----4-:R-:W-:-:S04]  /*1e480*/  FADD R15, R9, -R2 ;  /* 0x80000002090f7221 */ /* 0x010fc80000000000 */
[----:B------:R-:W-:Y:S01]  /*1e490*/  FMUL R6, R15, 0.25 ;  /* 0x3e8000000f067820 */ /* 0x000fe20000400000 */
[----:B------:R-:W-:Y:S01]  /*1e4a0*/  FSEL R44, R7, R18, P2 ;  /* 0x00000012072c7208 */ /* 0x000fe20001000000 */
[----:B------:R-:W-:-:S03]  /*1e4b0*/  FMUL R43, R19, 0.25 ;  /* 0x3e800000132b7820 */ /* 0x000fc60000400000 */
[----:B------:R-:W-:Y:S01]  /*1e4c0*/  FSEL R7, R6, R15, P2 ;  /* 0x0000000f06077208 */ /* 0x000fe20001000000 */
[----:B------:R-:W-:Y:S01]  /*1e4d0*/  FMUL R6, R17, 0.25 ;  /* 0x3e80000011067820 */ /* 0x000fe20000400000 */
[----:B------:R-:W-:-:S04]  /*1e4e0*/  FSETP.GT.AND P2, PT, |R19|, 8.50705917302346158658e+37, PT ;  /* 0x7e8000001300780b */ /* 0x000fc80003f44200 */
[----:B------:R-:W-:Y:S02]  /*1e4f0*/  FSEL R43, R43, R19, P2 ;  /* 0x000000132b2b7208 */ /* 0x000fe40001000000 */
[----:B------:R-:W-:Y:S02]  /*1e500*/  FSEL R6, R6, R17, P2 ;  /* 0x0000001106067208 */ /* 0x000fe40001000000 */
[----:B------:R-:W-:Y:S01]  /*1e510*/  FSETP.GT.AND P2, PT, |R24|, 8.50705917302346158658e+37, PT ;  /* 0x7e8000001800780b */ /* 0x000fe20003f44200 */
[----:B------:R-:W-:Y:S01]  /*1e520*/  FMUL R42, R25, 0.25 ;  /* 0x3e800000192a7820 */ /* 0x000fe20000400000 */
[----:B------:R-:W-:Y:S01]  /*1e530*/  FADD R26, R14, 1 ;  /* 0x3f8000000e1a7421 */ /* 0x000fe20000000000 */
[----:B------:R-:W-:Y:S01]  /*1e540*/  FADD R30, R21, -R0 ;  /* 0x80000000151e7221 */ /* 0x000fe20000000000 */
[----:B------:R-:W-:Y:S02]  /*1e550*/  FSEL R38, R38, R24, P2 ;  /* 0x0000001826267208 */ /* 0x000fe40001000000 */
[----:B------:R-:W-:-:S02]  /*1e560*/  FSEL R33, R33, R16, P2 ;  /* 0x0000001021217208 */ /* 0x000fc40001000000 */
[----:B------:R-:W-:Y:S01]  /*1e570*/  FSETP.GT.AND P2, PT, |R25|, 8.50705917302346158658e+37, PT ;  /* 0x7e8000001900780b */ /* 0x000fe20003f44200 */
[----:B------:R-:W-:Y:S01]  /*1e580*/  FMUL R39, R26, 0.25 ;  /* 0x3e8000001a277820 */ /* 0x000fe20000400000 */
[----:B------:R-:W-:Y:S02]  /*1e590*/  FMUL R37, R30, 0.25 ;  /* 0x3e8000001e257820 */ /* 0x000fe40000400000 */
[----:B------:R-:W-:Y:S02]  /*1e5a0*/  FSEL R42, R42, R25, P2 ;  /* 0x000000192a2a7208 */ /* 0x000fe40001000000 */
[----:B------:R-:W-:Y:S02]  /*1e5b0*/  FSEL R36, R36, R35, P2 ;  /* 0x0000002324247208 */ /* 0x000fe40001000000 */
[----:B------:R-:W-:Y:S01]  /*1e5c0*/  FSETP.GT.AND P2, PT, |R26|, 8.50705917302346158658e+37, PT ;  /* 0x7e8000001a00780b */ /* 0x000fe20003f44200 */
[----:B------:R-:W-:-:S03]  /*1e5d0*/  FMUL R14, R32, 0.25 ;  /* 0x3e800000200e7820 */ /* 0x000fc60000400000 */
[----:B------:R-:W-:Y:S02]  /*1e5e0*/  FSEL R39, R39, R26, P2 ;  /* 0x0000001a27277208 */ /* 0x000fe40001000000 */
[----:B------:R-:W-:Y:S02]  /*1e5f0*/  FSEL R37, R37, R30, P2 ;  /* 0x0000001e25257208 */ /* 0x000fe40001000000 */
[----:B------:R-:W-:-:S04]  /*1e600*/  FSETP.GT.AND P2, PT, |R27|, 8.50705917302346158658e+37, PT ;  /* 0x7e8000001b00780b */ /* 0x000fc80003f44200 */
[----:B------:R-:W-:Y:S02]  /*1e610*/  FSEL R40, R40, R27, P2 ;  /* 0x0000001b28287208 */ /* 0x000fe40001000000 */
[----:B------:R-:W-:Y:S02]  /*1e620*/  FSEL R14, R14, R32, P2 ;  /* 0x000000200e0e7208 */ /* 0x000fe40001000000 */
[----:B------:R-:W-:-:S04]  /*1e630*/  FSETP.GT.AND P2, PT, |R28|, 8.50705917302346158658e+37, PT ;  /* 0x7e8000001c00780b */ /* 0x000fc80003f44200 */
[----:B------:R-:W-:Y:S02]  /*1e640*/  FSEL R41, R41, R28, P2 ;  /* 0x0000001c29297208 */ /* 0x000fe40001000000 */
[----:B------:R-:W-:Y:S02]  /*1e650*/  FSEL R34, R34, R31, P2 ;  /* 0x0000001f22227208 */ /* 0x000fe40001000000 */
[----:B------:R-:W-:-:S13]  /*1e660*/  FSETP.GEU.AND P2, PT, |R13|, 1.175494350822287508e-38, PT ;  /* 0x008000000d00780b */ /* 0x000fda0003f4e200 */
[----:B------:R-:W-:Y:S01]  /*1e670*/  @!P2 FMUL R45, R45, 16777216 ;  /* 0x4b8000002d2da820 */ /* 0x000fe20000400000 */
[----:B------:R-:W-:Y:S01]  /*1e680*/  @!P2 FMUL R12, R12, 16777216 ;  /* 0x4b8000000c0ca820 */ /* 0x000fe20000400000 */
        /* <DEDUP_REMOVED lines=12> */
[----:B------:R-:W-:Y:S01]  /*1e750*/  FSETP.GEU.AND P2, PT, |R26|, 1.175494350822287508e-38, PT ;  /* 0x008000001a00780b */ /* 0x000fe20003f4e200 */
[----:B------:R-:W0:-:S12]  /*1e760*/  MUFU.RCP R45, R45 ;  /* 0x0000002d002d7308 */ /* 0x000e180000001000 */
[----:B------:R-:W-:Y:S01]  /*1e770*/  @!P2 FMUL R39, R39, 16777216 ;  /* 0x4b8000002727a820 */ /* 0x000fe20000400000 */
[----:B------:R-:W1:Y:S08]  /*1e780*/  MUFU.RCP R44, R44 ;  /* 0x0000002c002c7308 */ /* 0x000e700000001000 */
[----:B------:R-:W2:Y:S08]  /*1e790*/  MUFU.RCP R39, R39 ;  /* 0x0000002700277308 */ /* 0x000eb00000001000 */
[----:B------:R-:W3:Y:S01]  /*1e7a0*/  MUFU.RCP R42, R42 ;  /* 0x0000002a002a7308 */ /* 0x000ee20000001000 */
[----:B------:R-:W-:-:S07]  /*1e7b0*/  @!P2 FMUL R37, R37, 16777216 ;  /* 0x4b8000002525a820 */ /* 0x000fce0000400000 */
[----:B------:R-:W4:Y:S01]  /*1e7c0*/  MUFU.RCP R43, R43 ;  /* 0x0000002b002b7308 */ /* 0x000f220000001000 */
[----:B0-----:R-:W-:Y:S01]  /*1e7d0*/  FFMA R12, R45, R12, R55 ;  /* 0x0000000c2d0c7223 */ /* 0x001fe20000000037 */
[----:B-1----:R-:W-:Y:S01]  /*1e7e0*/  FFMA R7, R44, R7, R2 ;  /* 0x000000072c077223 */ /* 0x002fe20000000002 */
[----:B------:R-:W4:Y:S01]  /*1e7f0*/  LDL R45, [R1+0x624] ;  /* 0x00062400012d7983 */ /* 0x000f220000100800 */
[----:B--2---:R-:W-:-:S03]  /*1e800*/  FFMA R37, R39, R37, R0 ;  /* 0x0000002527257223 */ /* 0x004fc60000000000 */
[----:B------:R0:W5:Y:S01]  /*1e810*/  LDL.LU R2, [R1+0x668] ;  /* 0x0006680001027983 */ /* 0x0001620000300800 */
[----:B---3--:R-:W-:-:S03]  /*1e820*/  FFMA R36, R42, R36, R54 ;  /* 0x000000242a247223 */ /* 0x008fc60000000036 */
[----:B------:R0:W5:Y:S04]  /*1e830*/  LDL.LU R0, [R1+0x664] ;  /* 0x0006640001007983 */ /* 0x0001680000300800 */
[----:B------:R-:W2:Y:S01]  /*1e840*/  LDL R42, [R1+0x620] ;  /* 0x00062000012a7983 */ /* 0x000ea20000100800 */
[----:B----4-:R-:W-:-:S03]  /*1e850*/  FFMA R6, R43, R6, R53 ;  /* 0x000000062b067223 */ /* 0x010fc60000000035 */
[----:B------:R-:W3:Y:S04]  /*1e860*/  LDL R44, [R1+0x630] ;  /* 0x00063000012c7983 */ /* 0x000ee80000100800 */
[----:B------:R-:W4:Y:S01]  /*1e870*/  LDL R43, [R1+0x634] ;  /* 0x00063400012b7983 */ /* 0x000f220000100800 */
[----:B------:R-:W-:-:S13]  /*1e880*/  FSETP.GEU.AND P2, PT, |R27|, 1.175494350822287508e-38, PT ;  /* 0x008000001b00780b */ /* 0x000fda0003f4e200 */
[----:B------:R-:W-:Y:S01]  /*1e890*/  @!P2 FMUL R40, R40, 16777216 ;  /* 0x4b8000002828a820 */ /* 0x000fe20000400000 */
[----:B------:R-:W-:Y:S01]  /*1e8a0*/  @!P2 FMUL R14, R14, 16777216 ;  /* 0x4b8000000e0ea820 */ /* 0x000fe20000400000 */
[----:B------:R-:W-:Y:S01]  /*1e8b0*/  FSETP.GEU.AND P2, PT, |R28|, 1.175494350822287508e-38, PT ;  /* 0x008000001c00780b */ /* 0x000fe20003f4e200 */
[----:B------:R-:W1:-:S12]  /*1e8c0*/  MUFU.RCP R38, R38 ;  /* 0x0000002600267308 */ /* 0x000e580000001000 */
[----:B------:R-:W-:Y:S01]  /*1e8d0*/  @!P2 FMUL R41, R41, 16777216 ;  /* 0x4b8000002929a820 */ /* 0x000fe20000400000 */
[----:B------:R-:W0:Y:S08]  /*1e8e0*/  MUFU.RCP R40, R40 ;  /* 0x0000002800287308 */ /* 0x000e300000001000 */
[----:B------:R-:W0:Y:S01]  /*1e8f0*/  MUFU.RCP R41, R41 ;  /* 0x0000002900297308 */ /* 0x000e220000001000 */
[----:B------:R-:W-:Y:S01]  /*1e900*/  @!P2 FMUL R34, R34, 16777216 ;  /* 0x4b8000002222a820 */ /* 0x000fe20000400000 */
[----:B-1----:R-:W-:Y:S01]  /*1e910*/  FFMA R33, R38, R33, R49 ;  /* 0x0000002126217223 */ /* 0x002fe20000000031 */
[----:B------:R-:W-:Y:S01]  /*1e920*/  FADD R38, R21, -R37 ;  /* 0x8000002515267221 */ /* 0x000fe20000000000 */
[----:B0-----:R-:W-:Y:S01]  /*1e930*/  FFMA R40, R40, R14, R50 ;  /* 0x0000000e28287223 */ /* 0x001fe20000000032 */
[----:B------:R-:W-:-:S03]  /*1e940*/  FADD R14, R20, -R36 ;  /* 0x80000024140e7221 */ /* 0x000fc60000000000 */
[----:B------:R-:W-:Y:S01]  /*1e950*/  FADD R39, R22, -R40 ;  /* 0x8000002816277221 */ /* 0x000fe20000000000 */
[----:B------:R-:W-:-:S04]  /*1e960*/  FFMA R34, R41, R34, R47 ;  /* 0x0000002229227223 */ /* 0x000fc8000000002f */
[----:B------:R-:W-:Y:S01]  /*1e970*/  FADD R41, R23, -R34 ;  /* 0x8000002217297221 */ /* 0x000fe20000000000 */
[----:B------:R-:W-:Y:S01]  /*1e980*/  FFMA R32, R32, R39, R51 ;  /* 0x0000002720207223 */ /* 0x000fe20000000033 */
[----:B------:R-:W-:Y:S02]  /*1e990*/  FADD R39, R10, -R6 ;  /* 0x800000060a277221 */ /* 0x000fe40000000000 */
[----:B------:R-:W-:Y:S01]  /*1e9a0*/  FFMA R31, R31, R41, R46 ;  /* 0x000000291f1f7223 */ /* 0x000fe2000000002e */
[----:B------:R-:W-:Y:S01]  /*1e9b0*/  FADD R41, R9, -R7 ;  /* 0x8000000709297221 */ /* 0x000fe20000000000 */
[----:B------:R-:W-:Y:S01]  /*1e9c0*/  FFMA R39, R17, R39, R52 ;  /* 0x0000002711277223 */ /* 0x000fe20000000034 */
[----:B------:R-:W-:Y:S01]  /*1e9d0*/  FFMA R35, R35, R14, R45 ;  /* 0x0000000e23237223 */ /* 0x000fe2000000002d */
[----:B------:R-:W-:Y:S01]  /*1e9e0*/  FADD R14, R8, -R12 ;  /* 0x8000000c080e7221 */ /* 0x000fe20000000000 */
[----:B--2---:R-:W-:Y:S01]  /*1e9f0*/  FFMA R30, R30, R38, R42 ;  /* 0x000000261e1e7223 */ /* 0x004fe2000000002a */
[----:B------:R-:W-:Y:S01]  /*1ea00*/  FADD R38, R11, -R33 ;  /* 0x800000210b267221 */ /* 0x000fe20000000000 */
[----:B---3--:R-:W-:-:S03]  /*1ea10*/  FFMA R41, R15, R41, R44 ;  /* 0x000000290f297223 */ /* 0x008fc6000000002c */
[----:B------:R-:W-:Y:S01]  /*1ea20*/  FFMA R38, R16, R38, R48 ;  /* 0x0000002610267223 */ /* 0x000fe20000000030 */
[----:B----4-:R-:W-:-:S07]  /*1ea30*/  FFMA R29, R29, R14, R43 ;  /* 0x0000000e1d1d7223 */ /* 0x010fce000000002b */
.L_x_0:
[----:B------:R-:W0:Y:S01]  /*1ea40*/  S2R R42, SR_TID.X ;  /* 0x00000000002a7919 */ /* 0x000e220000002100 */
[----:B------:R-:W-:Y:S01]  /*1ea50*/  LOP3.LUT R15, R3, 0x3c, R5, 0xf8, !PT ;  /* 0x0000003c030f7812 */ /* 0x000fe200078ef805 */
[----:B------:R-:W-:Y:S01]  /*1ea60*/  ULDC.64 UR6, c[0x0][0x210] ;  /* 0x0000840000067ab9 */ /* 0x000fe20000000a00 */
[----:B------:R-:W1:Y:S01]  /*1ea70*/  S2R R17, SR_CTAID.X ;  /* 0x0000000000117919 */ /* 0x000e620000002500 */
[----:B------:R-:W2:Y:S01]  /*1ea80*/  S2R R16, SR_TID.X ;  /* 0x0000000000107919 */ /* 0x000ea20000002100 */
[----:B------:R-:W3:Y:S01]  /*1ea90*/  S2R R14, SR_CTAID.X ;  /* 0x00000000000e7919 */ /* 0x000ee20000002500 */
[----:B------:R-:W4:Y:S04]  /*1eaa0*/  LDL.LU R44, [R1+0x570] ;  /* 0x00057000012c7983 */ /* 0x000f280000300800 */
[----:B------:R-:W4:Y:S04]  /*1eab0*/  LDL.LU R45, [R1+0x604] ;  /* 0x00060400012d7983 */ /* 0x000f280000300800 */
[----:B------:R-:W4:Y:S01]  /*1eac0*/  LDL.LU R43, [R1+0x60c] ;  /* 0x00060c00012b7983 */ /* 0x000f220000300800 */
[----:B0-----:R-:W-:Y:S01]  /*1ead0*/  SHF.R.U32.HI R42, RZ, 0x4, R42 ;  /* 0x00000004ff2a7819 */ /* 0x001fe2000001162a */
[----:B-1----:R-:W-:-:S03]  /*1eae0*/  IMAD.SHL.U32 R17, R17, 0x40, RZ ;  /* 0x0000004011117824 */ /* 0x002fc600078e00ff */
[----:B------:R-:W-:Y:S02]  /*1eaf0*/  SGXT.U32 R42, R42, 0x5 ;  /* 0x000000052a2a781a */ /* 0x000fe40000000000 */
[----:B--2---:R-:W-:Y:S02]  /*1eb00*/  SHF.R.U32.HI R16, RZ, 0x4, R16 ;  /* 0x00000004ff107819 */ /* 0x004fe40000011610 */
[----:B------:R-:W-:Y:S01]  /*1eb10*/  LOP3.LUT R17, R17, 0x20, R42, 0xfe, !PT ;  /* 0x0000002011117812 */ /* 0x000fe200078efe2a */
[----:B---3--:R-:W-:Y:S01]  /*1eb20*/  IMAD.SHL.U32 R14, R14, 0x40, RZ ;  /* 0x000000400e0e7824 */ /* 0x008fe200078e00ff */
[----:B------:R-:W-:Y:S01]  /*1eb30*/  SGXT.U32 R16, R16, 0x5 ;  /* 0x000000051010781a */ /* 0x000fe20000000000 */
[----:B------:R-:W2:Y:S02]  /*1eb40*/  LDL.LU R42, [R1+0x5f0] ;  /* 0x0005f000012a7983 */ /* 0x000ea40000300800 */
[----:B------:R-:W-:Y:S01]  /*1eb50*/  IMAD.SHL.U32 R5, R17, 0x200, RZ ;  /* 0x0000020011057824 */ /* 0x000fe200078e00ff */
[----:B------:R-:W-:-:S04]  /*1eb60*/  LOP3.LUT R14, R14, R16, RZ, 0xfc, !PT ;  /* 0x000000100e0e7212 */ /* 0x000fc800078efcff */
[----:B------:R-:W-:Y:S01]  /*1eb70*/  IADD3 R17, P2, R5, R15, RZ ;  /* 0x0000000f05117210 */ /* 0x000fe20007f5e0ff */
[----:B------:R-:W-:-:S03]  /*1eb80*/  IMAD.SHL.U32 R16, R14, 0x200, RZ ;  /* 0x000002000e107824 */ /* 0x000fc600078e00ff */
[----:B------:R-:W-:Y:S02]  /*1eb90*/  LEA.HI.X.SX32 R5, R5, R4, 0x1, P2 ;  /* 0x0000000405057211 */ /* 0x000fe400010f0eff */
[----:B------:R-:W-:-:S04]  /*1eba0*/  IADD3 R15, P2, R16, R15, RZ ;  /* 0x0000000f100f7210 */ /* 0x000fc80007f5e0ff */
[----:B------:R-:W-:Y:S01]  /*1ebb0*/  LEA.HI.X.SX32 R16, R16, R4, 0x1, P2 ;  /* 0x0000000410107211 */ /* 0x000fe200010f0eff */
[C---:B------:R-:W-:Y:S01]  /*1ebc0*/  IMAD.SHL.U32 R14, R15.reuse, 0x4, RZ ;  /* 0x000000040f0e7824 */ /* 0x040fe200078e00ff */
[----:B------:R-:W-:Y:S02]  /*1ebd0*/  IADD3 R3, P2, R3, 0x40, RZ ;  /* 0x0000004003037810 */ /* 0x000fe40007f5e0ff */
[----:B------:R-:W-:Y:S01]  /*1ebe0*/  SHF.L.U64.HI R15, R15, 0x2, R16 ;  /* 0x000000020f0f7819 */ /* 0x000fe20000010210 */
[C---:B------:R-:W-:Y:S02]  /*1ebf0*/  IMAD.SHL.U32 R16, R17.reuse, 0x4, RZ ;  /* 0x0000000411107824 */ /* 0x040fe400078e00ff */
[----:B------:R-:W-:Y:S01]  /*1ec00*/  IMAD.X R4, RZ, RZ, R4, P2 ;  /* 0x000000ffff047224 */ /* 0x000fe200010e0604 */
[----:B------:R-:W-:Y:S02]  /*1ec10*/  IADD3 R14, P2, R14, UR6, RZ ;  /* 0x000000060e0e7c10 */ /* 0x000fe4000ff5e0ff */
[----:B------:R-:W-:-:S02]  /*1ec20*/  SHF.L.U64.HI R5, R17, 0x2, R5 ;  /* 0x0000000211057819 */ /* 0x000fc40000010205 */
[----:B------:R-:W-:Y:S02]  /*1ec30*/  IADD3.X R15, R15, UR7, RZ, P2, !PT ;  /* 0x000000070f0f7c10 */ /* 0x000fe400097fe4ff */
[----:B------:R-:W-:-:S04]  /*1ec40*/  IADD3 R16, P2, R16, UR6, RZ ;  /* 0x0000000610107c10 */ /* 0x000fc8000ff5e0ff */
[----:B------:R-:W-:Y:S02]  /*1ec50*/  IADD3.X R17, R5, UR7, RZ, P2, !PT ;  /* 0x0000000705117c10 */ /* 0x000fe400097fe4ff */
[----:B------:R-:W3:Y:S01]  /*1ec60*/  LDL.LU R5, [R1+0x584] ;  /* 0x0005840001057983 */ /* 0x000ee20000300800 */
[----:B-----5:R-:W-:Y:S02]  /*1ec70*/  FSEL R55, R12, R55, !P5 ;  /* 0x000000370c377208 */ /* 0x020fe40006800000 */
[----:B------:R-:W-:Y:S01]  /*1ec80*/  FSEL R53, R6, R53, !P5 ;  /* 0x0000003506357208 */ /* 0x000fe20006800000 */
[----:B------:R-:W5:Y:S01]  /*1ec90*/  LDL.LU R12, [R1+0x624] ;  /* 0x00062400010c7983 */ /* 0x000f620000300800 */
[----:B------:R-:W-:Y:S02]  /*1eca0*/  FSEL R49, R33, R49, !P5 ;  /* 0x0000003121317208 */ /* 0x000fe40006800000 */
[----:B---3--:R-:W-:Y:S02]  /*1ecb0*/  FSEL R5, R7, R5, !P5 ;  /* 0x0000000507057208 */ /* 0x008fe40006800000 */
[----:B------:R-:W3:Y:S04]  /*1ecc0*/  LDL.LU R7, [R1+0x620] ;  /* 0x0006200001077983 */ /* 0x000ee80000300800 */
[----:B------:R-:W3:Y:S04]  /*1ecd0*/  LDL.LU R6, [R1+0x634] ;  /* 0x0006340001067983 */ /* 0x000ee80000300800 */
[----:B------:R-:W3:Y:S01]  /*1ece0*/  LDL.LU R33, [R1+0x630] ;  /* 0x0006300001217983 */ /* 0x000ee20000300800 */
[----:B------:R-:W-:-:S02]  /*1ecf0*/  FSEL R54, R36, R54, !P4 ;  /* 0x0000003624367208 */ /* 0x000fc40006000000 */
[----:B----4-:R-:W-:Y:S01]  /*1ed00*/  FSEL R44, R37, R44, !P4 ;  /* 0x0000002c252c7208 */ /* 0x010fe20006000000 */
[----:B------:R0:W-:Y:S01]  /*1ed10*/  STL [R1+0x560], R55 ;  /* 0x0005603701007387 */ /* 0x0001e20000100800 */
[----:B------:R-:W-:-:S03]  /*1ed20*/  FSEL R50, R40, R50, !P4 ;  /* 0x0000003228327208 */ /* 0x000fc60006000000 */
[----:B------:R0:W-:Y:S01]  /*1ed30*/  STL [R1+0x584], R5 ;  /* 0x0005840501007387 */ /* 0x0001e20000100800 */
[----:B------:R-:W-:-:S03]  /*1ed40*/  FSEL R47, R34, R47, !P4 ;  /* 0x0000002f222f7208 */ /* 0x000fc60006000000 */
[----:B------:R0:W-:Y:S01]  /*1ed50*/  STL [R1+0x580], R53 ;  /* 0x0005803501007387 */ /* 0x0001e20000100800 */
[----:B------:R-:W-:-:S03]  /*1ed60*/  FSEL R52, R39, R52, !P5 ;  /* 0x0000003427347208 */ /* 0x000fc60006800000 */
[----:B------:R0:W-:Y:S01]  /*1ed70*/  STL [R1+0x55c], R54 ;  /* 0x00055c3601007387 */ /* 0x0001e20000100800 */
[----:B------:R-:W-:-:S03]  /*1ed80*/  FSEL R48, R38, R48, !P5 ;  /* 0x0000003026307208 */ /* 0x000fc60006800000 */
[----:B------:R0:W-:Y:S01]  /*1ed90*/  STL [R1+0x570], R44 ;  /* 0x0005702c01007387 */ /* 0x0001e20000100800 */
[----:B-----5:R-:W-:-:S03]  /*1eda0*/  FSEL R12, R35, R12, !P4 ;  /* 0x0000000c230c7208 */ /* 0x020fc60006000000 */
[----:B------:R0:W-:Y:S01]  /*1edb0*/  STL [R1+0x57c], R49 ;  /* 0x00057c3101007387 */ /* 0x0001e20000100800 */
[----:B------:R-:W-:-:S03]  /*1edc0*/  FSEL R51, R32, R51, !P4 ;  /* 0x0000003320337208 */ /* 0x000fc60006000000 */
[----:B------:R0:W-:Y:S01]  /*1edd0*/  STL [R1+0x568], R50 ;  /* 0x0005683201007387 */ /* 0x0001e20000100800 */
[----:B------:R-:W-:Y:S02]  /*1ede0*/  FSEL R43, R13, R43, !P5 ;  /* 0x0000002b0d2b7208 */ /* 0x000fe40006800000 */
[----:B------:R-:W-:Y:S02]  /*1edf0*/  FSEL R45, R18, R45, !P5 ;  /* 0x0000002d122d7208 */ /* 0x000fe40006800000 */
[----:B------:R-:W-:Y:S02]  /*1ee00*/  FSEL R46, R31, R46, !P4 ;  /* 0x0000002e1f2e7208 */ /* 0x000fe40006000000 */
[----:B------:R-:W-:Y:S02]  /*1ee10*/  FSEL R59, R19, R59, !P5 ;  /* 0x0000003b133b7208 */ /* 0x000fe40006800000 */
[----:B------:R-:W-:Y:S02]  /*1ee20*/  FSEL R61, R25, R61, !P4 ;  /* 0x0000003d193d7208 */ /* 0x000fe40006000000 */
[----:B--2---:R-:W-:-:S02]  /*1ee30*/  FSEL R42, R26, R42, !P4 ;  /* 0x0000002a1a2a7208 */ /* 0x004fc40006000000 */
[----:B------:R-:W-:Y:S02]  /*1ee40*/  FSEL R58, R24, R58, !P5 ;  /* 0x0000003a183a7208 */ /* 0x000fe40006800000 */
[----:B------:R-:W-:Y:S02]  /*1ee50*/  FSEL R56, R28, R56, !P4 ;  /* 0x000000381c387208 */ /* 0x000fe40006000000 */
[----:B------:R-:W-:Y:S01]  /*1ee60*/  FSEL R57, R27, R57, !P4 ;  /* 0x000000391b397208 */ /* 0x000fe20006000000 */
[----:B------:R0:W-:Y:S01]  /*1ee70*/  @!P5 STG.E.128 desc[UR18][R14.64], R8 ;  /* 0x000000080e00d986 */ /* 0x0001e2000c101d12 */
[----:B------:R-:W-:-:S03]  /*1ee80*/  ISETP.GE.U32.AND P2, PT, R3, 0x200, PT ;  /* 0x000002000300780c */ /* 0x000fc60003f46070 */
[----:B------:R0:W-:Y:S01]  /*1ee90*/  @!P4 STG.E.128 desc[UR18][R16.64], R20 ;  /* 0x000000141000c986 */ /* 0x0001e2000c101d12 */
[----:B------:R-:W-:Y:S02]  /*1eea0*/  ISETP.GE.U32.AND.EX P2, PT, R4, RZ, PT, P2 ;  /* 0x000000ff0400720c */ /* 0x000fe40003f46120 */
[----:B---3--:R-:W-:Y:S02]  /*1eeb0*/  FSEL R6, R29, R6, !P5 ;  /* 0x000000061d067208 */ /* 0x008fe40006800000 */
[----:B------:R-:W-:-:S03]  /*1eec0*/  FSEL R33, R41, R33, !P5 ;  /* 0x0000002129217208 */ /* 0x000fc60006800000 */
[----:B------:R0:W-:Y:S01]  /*1eed0*/  STL [R1+0x634], R6 ;  /* 0x0006340601007387 */ /* 0x0001e20000100800 */
[----:B------:R-:W-:-:S03]  /*1eee0*/  FSEL R7, R30, R7, !P4 ;  /* 0x000000071e077208 */ /* 0x000fc60006000000 */
[----:B------:R0:W-:Y:S04]  /*1eef0*/  STL [R1+0x564], R47 ;  /* 0x0005642f01007387 */ /* 0x0001e80000100800 */
        /* <DEDUP_REMOVED lines=14> */
[----:B------:R0:W-:Y:S01]  /*1efe0*/  STL [R1+0x5ec], R57 ;  /* 0x0005ec3901007387 */ /* 0x0001e20000100800 */
[----:B------:R-:W-:Y:S05]  /*1eff0*/  @!P2 BRA `(.L_x_1) ;  /* 0xfffffe140088a947 */ /* 0x000fea000383ffff */
[----:B------:R-:W-:Y:S01]  /*1f000*/  FADD R2, R43, R45 ;  /* 0x0000002d2b027221 */ /* 0x000fe20000000000 */
[----:B0-----:R-:W-:Y:S01]  /*1f010*/  FADD R9, R12, R7 ;  /* 0x000000070c097221 */ /* 0x001fe20000000000 */
[----:B------:R-:W-:Y:S01]  /*1f020*/  FMUL R4, R45, 0.25 ;  /* 0x3e8000002d047820 */ /* 0x000fe20000400000 */
[----:B------:R-:W-:Y:S01]  /*1f030*/  FADD R3, R61, R42 ;  /* 0x0000002a3d037221 */ /* 0x000fe20000000000 */
[C---:B------:R-:W-:Y:S01]  /*1f040*/  FMUL R7, R2.reuse, 0.25 ;  /* 0x3e80000002077820 */ /* 0x040fe20000400000 */
[C---:B------:R-:W-:Y:S01]  /*1f050*/  FSETP.GEU.AND P4, PT, |R2|.reuse, 1.175494350822287508e-38, PT ;  /* 0x008000000200780b */ /* 0x040fe20003f8e200 */
[----:B------:R-:W-:Y:S01]  /*1f060*/  FADD R10, -R55, R5 ;  /* 0x00000005370a7221 */ /* 0x000fe20000000100 */
[----:B------:R-:W-:Y:S01]  /*1f070*/  FSETP.GT.AND P0, PT, |R2|, 8.50705917302346158658e+37, PT ;  /* 0x7e8000000200780b */ /* 0x000fe20003f04200 */
[C---:B------:R-:W-:Y:S01]  /*1f080*/  FMUL R14, R3.reuse, 0.25 ;  /* 0x3e800000030e7820 */ /* 0x040fe20000400000 */
[----:B------:R-:W-:Y:S01]  /*1f090*/  FSETP.GT.AND P3, PT, |R3|, 8.50705917302346158658e+37, PT ;  /* 0x7e8000000300780b */ /* 0x000fe20003f64200 */
[----:B------:R-:W-:Y:S01]  /*1f0a0*/  FADD R5, R59, R2 ;  /* 0x000000023b057221 */ /* 0x000fe20000000000 */
[----:B------:R-:W-:Y:S01]  /*1f0b0*/  FSEL R13, R7, R2, P0 ;  /* 0x00000002070d7208 */ /* 0x000fe20000000000 */
[----:B------:R-:W-:Y:S01]  /*1f0c0*/  FMUL R16, R59, 0.25 ;  /* 0x3e8000003b107820 */ /* 0x000fe20000400000 */
[----:B------:R-:W-:Y:S01]  /*1f0d0*/  FSEL R17, R4, R45, P0 ;  /* 0x0000002d04117208 */ /* 0x000fe20000000000 */
[----:B------:R-:W-:Y:S01]  /*1f0e0*/  FMUL R4, R42, 0.25 ;  /* 0x3e8000002a047820 */ /* 0x000fe20000400000 */
[----:B------:R-:W-:Y:S01]  /*1f0f0*/  FSETP.GEU.AND P2, PT, |R3|, 1.175494350822287508e-38, PT ;  /* 0x008000000300780b */ /* 0x000fe20003f4e200 */
[----:B------:R-:W-:Y:S01]  /*1f100*/  FMUL R20, R58, 0.25 ;  /* 0x3e8000003a147820 */ /* 0x000fe20000400000 */
[----:B------:R-:W-:Y:S01]  /*1f110*/  FSEL R21, R14, R3, P3 ;  /* 0x000000030e157208 */ /* 0x000fe20001800000 */
[----:B------:R-:W-:Y:S01]  /*1f120*/  @!P4 FMUL R13, R13, 16777216 ;  /* 0x4b8000000d0dc820 */ /* 0x000fe20000400000 */
[----:B------:R-:W-:Y:S01]  /*1f130*/  FSEL R23, R4, R42, P3 ;  /* 0x0000002a04177208 */ /* 0x000fe20001800000 */
[----:B------:R-:W-:Y:S01]  /*1f140*/  FADD R4, R58, R5 ;  /* 0x000000053a047221 */ /* 0x000fe20000000000 */
[C---:B------:R-:W-:Y:S01]  /*1f150*/  FSETP.GEU.AND P0, PT, |R5|.reuse, 1.175494350822287508e-38, PT ;  /* 0x008000000500780b */ /* 0x040fe20003f0e200 */
[----:B------:R0:W1:Y:S01]  /*1f160*/  MUFU.RCP R14, R13 ;  /* 0x0000000d000e7308 */ /* 0x0000620000001000 */
[C---:B------:R-:W-:Y:S01]  /*1f170*/  FSETP.GT.AND P1, PT, |R5|.reuse, 8.50705917302346158658e+37, PT ;  /* 0x7e8000000500780b */ /* 0x040fe20003f24200 */
[----:B------:R-:W-:Y:S01]  /*1f180*/  FMUL R18, R5, 0.25 ;  /* 0x3e80000005127820 */ /* 0x000fe20000400000 */
[----:B------:R-:W-:Y:S01]  /*1f190*/  FSETP.GT.AND P5, PT, |R4|, 8.50705917302346158658e+37, PT ;  /* 0x7e8000000400780b */ /* 0x000fe20003fa4200 */
[----:B------:R-:W-:Y:S01]  /*1f1a0*/  FADD R8, R6, R33 ;  /* 0x0000002106087221 */ /* 0x000fe20000000000 */
[----:B------:R-:W-:Y:S01]  /*1f1b0*/  FSEL R19, R16, R59, P1 ;  /* 0x0000003b10137208 */ /* 0x000fe20000800000 */
[----:B------:R-:W-:Y:S01]  /*1f1c0*/  @!P2 FMUL R21, R21, 16777216 ;  /* 0x4b8000001515a820 */ /* 0x000fe20000400000 */
[----:B------:R-:W-:Y:S01]  /*1f1d0*/  FSEL R16, R20, R58, P5 ;  /* 0x0000003a14107208 */ /* 0x000fe20002800000 */
[----:B------:R-:W-:Y:S01]  /*1f1e0*/  @!P4 FMUL R17, R17, 16777216 ;  /* 0x4b8000001111c820 */ /* 0x000fe20000400000 */
[----:B0-----:R-:W-:Y:S01]  /*1f1f0*/  FMUL R13, R4, 0.25 ;  /* 0x3e800000040d7820 */ /* 0x001fe20000400000 */
[----:B------:R-:W-:Y:S01]  /*1f200*/  FSEL R18, R18, R5, P1 ;  /* 0x0000000512127208 */ /* 0x000fe20000800000 */
[----:B------:R-:W-:Y:S01]  /*1f210*/  FADD R6, R57, R3 ;  /* 0x0000000339067221 */ /* 0x000fe20000000000 */
[----:B------:R-:W0:Y:S01]  /*1f220*/  MUFU.RCP R22, R21 ;  /* 0x0000001500167308 */ /* 0x000e220000001000 */
[----:B------:R-:W-:Y:S01]  /*1f230*/  @!P2 FMUL R23, R23, 16777216 ;  /* 0x4b8000001717a820 */ /* 0x000fe20000400000 */
[----:B------:R-:W-:Y:S01]  /*1f240*/  FSEL R20, R13, R4, P5 ;  /* 0x000000040d147208 */ /* 0x000fe20002800000 */
[----:B------:R-:W-:Y:S01]  /*1f250*/  @!P0 FMUL R18, R18, 16777216 ;  /* 0x4b80000012128820 */ /* 0x000fe20000400000 */
[----:B------:R-:W2:Y:S01]  /*1f260*/  SHFL.BFLY PT, R13, R4, 0x8, 0x1f ;  /* 0x0d001f00040d7f89 */ /* 0x000ea200000e0000 */
[----:B-1----:R-:W-:Y:S01]  /*1f270*/  FMUL R14, R14, R17 ;  /* 0x000000110e0e7220 */ /* 0x002fe20000400000 */
[----:B------:R-:W-:Y:S01]  /*1f280*/  FADD R7, R56, R6 ;  /* 0x0000000638077221 */ /* 0x000fe20000000000 */
[----:B------:R-:W-:Y:S01]  /*1f290*/  FSETP.NEU.AND P2, PT, R2, RZ, PT ;  /* 0x000000ff0200720b */ /* 0x000fe20003f4d000 */
[C---:B------:R-:W-:Y:S01]  /*1f2a0*/  FMUL R25, R6.reuse, 0.25 ;  /* 0x3e80000006197820 */ /* 0x040fe20000400000 */
[----:B------:R-:W-:Y:S01]  /*1f2b0*/  FSETP.GEU.AND P1, PT, |R6|, 1.175494350822287508e-38, PT ;  /* 0x008000000600780b */ /* 0x000fe20003f2e200 */
[----:B------:R-:W1:Y:S01]  /*1f2c0*/  MUFU.RCP R18, R18 ;  /* 0x0000001200127308 */ /* 0x000e620000001000 */
[----:B------:R-:W-:Y:S01]  /*1f2d0*/  FSEL R17, R14, RZ, P2 ;  /* 0x000000ff0e117208 */ /* 0x000fe20001000000 */
[----:B------:R-:W-:Y:S01]  /*1f2e0*/  FMUL R24, R57, 0.25 ;  /* 0x3e80000039187820 */ /* 0x000fe20000400000 */
[----:B------:R-:W3:Y:S01]  /*1f2f0*/  SHFL.BFLY PT, R14, R7, 0x8, 0x1f ;  /* 0x0d001f00070e7f89 */ /* 0x000ee200000e0000 */
[----:B------:R-:W-:Y:S01]  /*1f300*/  FSETP.GT.AND P3, PT, |R6|, 8.50705917302346158658e+37, PT ;  /* 0x7e8000000600780b */ /* 0x000fe20003f64200 */
[----:B------:R-:W-:Y:S01]  /*1f310*/  FMUL R15, R10, R10 ;  /* 0x0000000a0a0f7220 */ /* 0x000fe20000400000 */
[C---:B------:R-:W-:Y:S01]  /*1f320*/  FSETP.GEU.AND P5, PT, |R7|.reuse, 1.175494350822287508e-38, PT ;  /* 0x008000000700780b */ /* 0x040fe20003fae200 */
[----:B------:R-:W-:Y:S01]  /*1f330*/  FMUL R26, R7, 0.25 ;  /* 0x3e800000071a7820 */ /* 0x000fe20000400000 */
[----:B------:R-:W-:Y:S01]  /*1f340*/  FSETP.GEU.AND P4, PT, |R4|, 1.175494350822287508e-38, PT ;  /* 0x008000000400780b */ /* 0x000fe20003f8e200 */
[----:B------:R-:W-:Y:S01]  /*1f350*/  FADD R11, -R54, R44 ;  /* 0x0000002c360b7221 */ /* 0x000fe20000000100 */
[----:B------:R-:W-:Y:S01]  /*1f360*/  FSEL R25, R25, R6, P3 ;  /* 0x0000000619197208 */ /* 0x000fe20001800000 */
[----:B0-----:R-:W-:Y:S01]  /*1f370*/  FMUL R22, R22, R23 ;  /* 0x0000001716167220 */ /* 0x001fe20000400000 */
[----:B------:R-:W-:Y:S01]  /*1f380*/  FSETP.GT.AND P6, PT, |R7|, 8.50705917302346158658e+37, PT ;  /* 0x7e8000000700780b */ /* 0x000fe20003fc4200 */
[----:B------:R-:W-:Y:S01]  /*1f390*/  FMUL R15, R43, R15 ;  /* 0x0000000f2b0f7220 */ /* 0x000fe20000400000 */
[----:B------:R-:W-:Y:S01]  /*1f3a0*/  FSEL R24, R24, R57, P3 ;  /* 0x0000003918187208 */ /* 0x000fe20001800000 */
[----:B------:R-:W-:Y:S01]  /*1f3b0*/  @!P0 FMUL R19, R19, 16777216 ;  /* 0x4b80000013138820 */ /* 0x000fe20000400000 */
[----:B------:R-:W-:Y:S01]  /*1f3c0*/  FSETP.NEU.AND P3, PT, R3, RZ, PT ;  /* 0x000000ff0300720b */ /* 0x000fe20003f6d000 */
[----:B------:R-:W-:Y:S01]  /*1f3d0*/  FMUL R12, R11, R11 ;  /* 0x0000000b0b0c7220 */ /* 0x000fe20000400000 */
[----:B------:R-:W-:Y:S01]  /*1f3e0*/  @!P1 FMUL R25, R25, 16777216 ;  /* 0x4b80000019199820 */ /* 0x000fe20000400000 */
[----:B------:R-:W-:Y:S01]  /*1f3f0*/  FSEL R26, R26, R7, P6 ;  /* 0x000000071a1a7208 */ /* 0x000fe20003000000 */
[----:B------:R-:W-:Y:S01]  /*1f400*/  FFMA R15, R17, R15, R8 ;  /* 0x0000000f110f7223 */ /* 0x000fe20000000008 */
[----:B------:R-:W-:Y:S01]  /*1f410*/  FSEL R22, R22, RZ, P3 ;  /* 0x000000ff16167208 */ /* 0x000fe20001800000 */
[----:B------:R-:W-:Y:S01]  /*1f420*/  @!P1 FMUL R24, R24, 16777216 ;  /* 0x4b80000018189820 */ /* 0x000fe20000400000 */
[----:B-1----:R-:W-:Y:S01]  /*1f430*/  FMUL R18, R18, R19 ;  /* 0x0000001312127220 */ /* 0x002fe20000400000 */
[----:B--2---:R-:W-:Y:S01]  /*1f440*/  FADD R8, R4, R13 ;  /* 0x0000000d04087221 */ /* 0x004fe20000000000 */
[----:B------:R-:W-:Y:S01]  /*1f450*/  FMUL R12, R61, R12 ;  /* 0x0000000c3d0c7220 */ /* 0x000fe20000400000 */
[----:B------:R-:W-:Y:S01]  /*1f460*/  FSETP.NEU.AND P1, PT, R5, RZ, PT ;  /* 0x000000ff0500720b */ /* 0x000fe20003f2d000 */
[----:B------:R-:W-:Y:S01]  /*1f470*/  @!P5 FMUL R26, R26, 16777216 ;  /* 0x4b8000001a1ad820 */ /* 0x000fe20000400000 */
[----:B------:R-:W-:Y:S01]  /*1f480*/  FFMA R10, R10, R17, R55 ;  /* 0x000000110a0a7223 */ /* 0x000fe20000000037 */
[----:B------:R-:W0:Y:S01]  /*1f490*/  MUFU.RCP R25, R25 ;  /* 0x0000001900197308 */ /* 0x000e220000001000 */
[----:B------:R-:W-:Y:S01]  /*1f4a0*/  FFMA R19, R11, R22, R54 ;  /* 0x000000160b137223 */ /* 0x000fe20000000036 */
[----:B------:R-:W-:Y:S01]  /*1f4b0*/  @!P4 FMUL R20, R20, 16777216 ;  /* 0x4b8000001414c820 */ /* 0x000fe20000400000 */
[----:B------:R-:W-:Y:S01]  /*1f4c0*/  FMUL R11, R8, 0.25 ;  /* 0x3e800000080b7820 */ /* 0x000fe20000400000 */
[----:B------:R-:W-:Y:S01]  /*1f4d0*/  FMUL R27, R56, 0.25 ;  /* 0x3e800000381b7820 */ /* 0x000fe20000400000 */
[----:B------:R-:W-:Y:S01]  /*1f4e0*/  FFMA R12, R22, R12, R9 ;  /* 0x0000000c160c7223 */ /* 0x000fe20000000009 */
[----:B------:R-:W-:Y:S01]  /*1f4f0*/  FSETP.GT.AND P0, PT, |R8|, 8.50705917302346158658e+37, PT ;  /* 0x7e8000000800780b */ /* 0x000fe20003f04200 */
[--C-:B------:R-:W-:Y:S01]  /*1f500*/  FADD R9, R53, -R10.reuse ;  /* 0x8000000a35097221 */ /* 0x100fe20000000000 */
[----:B------:R-:W-:Y:S01]  /*1f510*/  FSEL R18, R18, RZ, P1 ;  /* 0x000000ff12127208 */ /* 0x000fe20000800000 */
[----:B------:R1:W2:Y:S01]  /*1f520*/  MUFU.RCP R21, R20 ;  /* 0x0000001400157308 */ /* 0x0002a20000001000 */
[----:B------:R-:W-:Y:S01]  /*1f530*/  @!P4 FMUL R16, R16, 16777216 ;  /* 0x4b8000001010c820 */ /* 0x000fe20000400000 */
[----:B------:R-:W-:Y:S01]  /*1f540*/  FSETP.GEU.AND P4, PT, |R8|, 1.175494350822287508e-38, PT ;  /* 0x008000000800780b */ /* 0x000fe20003f8e200 */
[----:B------:R-:W-:Y:S01]  /*1f550*/  FADD R15, R52, R15 ;  /* 0x0000000f340f7221 */ /* 0x000fe20000000000 */
[----:B------:R-:W-:Y:S01]  /*1f560*/  FSEL R27, R27, R56, P6 ;  /* 0x000000381b1b7208 */ /* 0x000fe20003000000 */
[----:B------:R-:W-:Y:S01]  /*1f570*/  FFMA R10, R9, R18, R10 ;  /* 0x00000012090a7223 */ /* 0x000fe2000000000a */
[----:B0-----:R-:W-:Y:S01]  /*1f580*/  FMUL R25, R25, R24 ;  /* 0x0000001819197220 */ /* 0x001fe20000400000 */
[----:B------:R-:W-:Y:S01]  /*1f590*/  FSETP.NEU.AND P3, PT, R6, RZ, PT ;  /* 0x000000ff0600720b */ /* 0x000fe20003f6d000 */
[----:B------:R-:W0:Y:S01]  /*1f5a0*/  MUFU.RCP R26, R26 ;  /* 0x0000001a001a7308 */ /* 0x000e220000001000 */
[----:B-1----:R-:W-:Y:S01]  /*1f5b0*/  FSEL R20, R11, R8, P0 ;  /* 0x000000080b147208 */ /* 0x002fe20000000000 */
[----:B------:R-:W-:Y:S01]  /*1f5c0*/  FMUL R11, R9, R9 ;  /* 0x00000009090b7220 */ /* 0x000fe20000400000 */
[----:B---3--:R-:W-:Y:S01]  /*1f5d0*/  FADD R9, R7, R14 ;  /* 0x0000000e07097221 */ /* 0x008fe20000000000 */
[----:B------:R-:W-:Y:S01]  /*1f5e0*/  @!P5 FMUL R27, R27, 16777216 ;  /* 0x4b8000001b1bd820 */ /* 0x000fe20000400000 */
[----:B------:R-:W-:Y:S01]  /*1f5f0*/  FSETP.NEU.AND P2, PT, R4, RZ, PT ;  /* 0x000000ff0400720b */ /* 0x000fe20003f4d000 */
[----:B------:R-:W-:Y:S01]  /*1f600*/  FMUL R2, R2, R11 ;  /* 0x0000000b02027220 */ /* 0x000fe20000400000 */
[C---:B------:R-:W-:Y:S01]  /*1f610*/  FMUL R24, R9.reuse, 0.25 ;  /* 0x3e80000009187820 */ /* 0x040fe20000400000 */
[C---:B------:R-:W-:Y:S01]  /*1f620*/  FSETP.GEU.AND P5, PT, |R9|.reuse, 1.175494350822287508e-38, PT ;  /* 0x008000000900780b */ /* 0x040fe20003fae200 */
[----:B------:R-:W-:Y:S01]  /*1f630*/  @!P4 FMUL R20, R20, 16777216 ;  /* 0x4b8000001414c820 */ /* 0x000fe20000400000 */
[----:B------:R-:W-:Y:S01]  /*1f640*/  FSETP.GT.AND P1, PT, |R9|, 8.50705917302346158658e+37, PT ;  /* 0x7e8000000900780b */ /* 0x000fe20003f24200 */
[----:B--2---:R-:W-:Y:S01]  /*1f650*/  FMUL R21, R21, R16 ;  /* 0x0000001015157220 */ /* 0x004fe20000400000 */
[----:B------:R-:W1:Y:S01]  /*1f660*/  SHFL.BFLY PT, R11, R8, 0x4, 0x1f ;  /* 0x0c801f00080b7f89 */ /* 0x000e6200000e0000 */
[----:B------:R2:W3:Y:S01]  /*1f670*/  MUFU.RCP R22, R20 ;  /* 0x0000001400167308 */ /* 0x0004e20000001000 */
[----:B------:R-:W-:Y:S01]  /*1f680*/  FADD R16, R51, R12 ;  /* 0x0000000c33107221 */ /* 0x000fe20000000000 */
[----:B0-----:R-:W-:Y:S01]  /*1f690*/  FMUL R26, R26, R27 ;  /* 0x0000001b1a1a7220 */ /* 0x001fe20000400000 */
[----:B------:R-:W-:Y:S01]  /*1f6a0*/  FSEL R27, R24, R9, P1 ;  /* 0x00000009181b7208 */ /* 0x000fe20000800000 */
[--C-:B------:R-:W-:Y:S01]  /*1f6b0*/  FADD R12, R50, -R19.reuse ;  /* 0x80000013320c7221 */ /* 0x100fe20000000000 */
[----:B------:R-:W-:Y:S01]  /*1f6c0*/  FSEL R25, R25, RZ, P3 ;  /* 0x000000ff19197208 */ /* 0x000fe20001800000 */
[--C-:B------:R-:W-:Y:S01]  /*1f6d0*/  FADD R17, R49, -R10.reuse ;  /* 0x8000000a31117221 */ /* 0x100fe20000000000 */
[----:B------:R-:W-:Y:S01]  /*1f6e0*/  FSEL R21, R21, RZ, P2 ;  /* 0x000000ff15157208 */ /* 0x000fe20001000000 */
[----:B------:R-:W-:Y:S01]  /*1f6f0*/  @!P5 FMUL R27, R27, 16777216 ;  /* 0x4b8000001b1bd820 */ /* 0x000fe20000400000 */
[C---:B--2---:R-:W-:Y:S01]  /*1f700*/  FMUL R20, R12.reuse, R12 ;  /* 0x0000000c0c147220 */ /* 0x044fe20000400000 */
[----:B------:R-:W-:Y:S01]  /*1f710*/  FFMA R19, R12, R25, R19 ;  /* 0x000000190c137223 */ /* 0x000fe20000000013 */
[----:B------:R-:W-:Y:S01]  /*1f720*/  @P0 FMUL R13, R13, 0.25 ;  /* 0x3e8000000d0d0820 */ /* 0x000fe20000400000 */
[----:B------:R-:W-:Y:S01]  /*1f730*/  FFMA R12, R17, R21, R10 ;  /* 0x00000015110c7223 */ /* 0x000fe2000000000a */
[----:B------:R-:W-:Y:S01]  /*1f740*/  FSETP.NEU.AND P0, PT, R7, RZ, PT ;  /* 0x000000ff0700720b */ /* 0x000fe20003f0d000 */
[----:B------:R-:W0:Y:S01]  /*1f750*/  MUFU.RCP R27, R27 ;  /* 0x0000001b001b7308 */ /* 0x000e220000001000 */
[----:B------:R-:W2:Y:S01]  /*1f760*/  SHFL.BFLY PT, R10, R9, 0x4, 0x1f ;  /* 0x0c801f00090a7f89 */ /* 0x000ea200000e0000 */
[----:B------:R-:W-:Y:S01]  /*1f770*/  @!P4 FMUL R13, R13, 16777216 ;  /* 0x4b8000000d0dc820 */ /* 0x000fe20000400000 */
[----:B------:R-:W-:Y:S01]  /*1f780*/  @P1 FMUL R14, R14, 0.25 ;  /* 0x3e8000000e0e1820 */ /* 0x000fe20000400000 */
[----:B------:R-:W-:Y:S01]  /*1f790*/  FSEL R26, R26, RZ, P0 ;  /* 0x000000ff1a1a7208 */ /* 0x000fe20000000000 */
[----:B------:R-:W4:Y:S01]  /*1f7a0*/  SHFL.BFLY PT, R23, R12, 0x8, 0x1f ;  /* 0x0d001f000c177f89 */ /* 0x000f2200000e0000 */
[----:B---3--:R-:W-:Y:S01]  /*1f7b0*/  FMUL R24, R22, R13 ;  /* 0x0000000d16187220 */ /* 0x008fe20000400000 */
[----:B------:R-:W-:Y:S01]  /*1f7c0*/  FADD R22, R47, -R19 ;  /* 0x800000132f167221 */ /* 0x000fe20000000000 */
[----:B------:R-:W-:Y:S01]  /*1f7d0*/  FMUL R20, R3, R20 ;  /* 0x0000001403147220 */ /* 0x000fe20000400000 */
[----:B------:R-:W-:Y:S01]  /*1f7e0*/  FFMA R2, R18, R2, R15 ;  /* 0x0000000212027223 */ /* 0x000fe2000000000f */
[----:B------:R-:W-:Y:S01]  /*1f7f0*/  @!P5 FMUL R14, R14, 16777216 ;  /* 0x4b8000000e0ed820 */ /* 0x000fe20000400000 */
[----:B------:R-:W-:Y:S01]  /*1f800*/  FFMA R19, R22, R26, R19 ;  /* 0x0000001a16137223 */ /* 0x000fe20000000013 */
[----:B------:R-:W-:Y:S01]  /*1f810*/  FFMA R20, R25, R20, R16 ;  /* 0x0000001419147223 */ /* 0x000fe20000000010 */
[----:B------:R-:W-:Y:S01]  /*1f820*/  FADD R16, R48, R2 ;  /* 0x0000000230107221 */ /* 0x000fe20000000000 */
[----:B------:R-:W-:Y:S01]  /*1f830*/  FMUL R18, R17, R17 ;  /* 0x0000001111127220 */ /* 0x000fe20000400000 */
[----:B-1----:R-:W-:Y:S01]  /*1f840*/  FADD R2, R8, R11 ;  /* 0x0000000b08027221 */ /* 0x002fe20000000000 */
[----:B0-----:R-:W-:Y:S01]  /*1f850*/  FMUL R27, R27, R14 ;  /* 0x0000000e1b1b7220 */ /* 0x001fe20000400000 */
[----:B------:R-:W-:Y:S01]  /*1f860*/  FMUL R15, R22, R22 ;  /* 0x00000016160f7220 */ /* 0x000fe20000400000 */
[----:B------:R-:W0:Y:S01]  /*1f870*/  SHFL.BFLY PT, R14, R19, 0x8, 0x1f ;  /* 0x0d001f00130e7f89 */ /* 0x000e2200000e0000 */
[----:B------:R-:W-:Y:S01]  /*1f880*/  FMUL R18, R5, R18 ;  /* 0x0000001205127220 */ /* 0x000fe20000400000 */
[----:B------:R-:W-:Y:S01]  /*1f890*/  FSETP.NEU.AND P0, PT, R8, RZ, PT ;  /* 0x000000ff0800720b */ /* 0x000fe20003f0d000 */
[----:B------:R-:W-:Y:S01]  /*1f8a0*/  FADD R3, R46, R20 ;  /* 0x000000142e037221 */ /* 0x000fe20000000000 */
[----:B------:R-:W1:Y:S01]  /*1f8b0*/  SHFL.BFLY PT, R13, R2, 0x2, 0x1f ;  /* 0x0c401f00020d7f89 */ /* 0x000e6200000e0000 */
[----:B------:R-:W-:Y:S01]  /*1f8c0*/  FFMA R16, R21, R18, R16 ;  /* 0x0000001215107223 */ /* 0x000fe20000000010 */
[----:B------:R-:W-:Y:S01]  /*1f8d0*/  FMUL R15, R6, R15 ;  /* 0x0000000f060f7220 */ /* 0x000fe20000400000 */
[----:B--2---:R-:W-:Y:S01]  /*1f8e0*/  FADD R5, R9, R10 ;  /* 0x0000000a09057221 */ /* 0x004fe20000000000 */
[----:B------:R-:W-:Y:S01]  /*1f8f0*/  FSEL R24, R24, RZ, P0 ;  /* 0x000000ff18187208 */ /* 0x000fe20000000000 */
[----:B------:R-:W-:Y:S01]  /*1f900*/  BAR.SYNC.DEFER_BLOCKING 0x0 ;  /* 0x0000000000007b1d */ /* 0x000fe20000010000 */
[----:B------:R-:W-:Y:S01]  /*1f910*/  FSETP.GEU.AND P3, PT, |R2|, 1.175494350822287508e-38, PT ;  /* 0x008000000200780b */ /* 0x000fe20003f6e200 */
[----:B----4-:R-:W-:Y:S01]  /*1f920*/  FADD R23, -R12, R23 ;  /* 0x000000170c177221 */ /* 0x010fe20000000100 */
[----:B------:R-:W-:Y:S01]  /*1f930*/  FFMA R15, R26, R15, R3 ;  /* 0x0000000f1a0f7223 */ /* 0x000fe20000000003 */
[C---:B------:R-:W-:Y:S01]  /*1f940*/  FMUL R3, R2.reuse, 0.25 ;  /* 0x3e80000002037820 */ /* 0x040fe20000400000 */
[----:B------:R-:W-:Y:S01]  /*1f950*/  FSETP.GT.AND P1, PT, |R2|, 8.50705917302346158658e+37, PT ;  /* 0x7e8000000200780b */ /* 0x000fe20003f24200 */
[----:B------:R-:W-:Y:S01]  /*1f960*/  FFMA R12, R23, R24, R12 ;  /* 0x00000018170c7223 */ /* 0x000fe2000000000c */
[----:B------:R-:W-:Y:S01]  /*1f970*/  FSETP.GEU.AND P5, PT, |R5|, 1.175494350822287508e-38, PT ;  /* 0x008000000500780b */ /* 0x000fe20003fae200 */
[----:B------:R-:W2:Y:S01]  /*1f980*/  SHFL.BFLY PT, R17, R16, 0x8, 0x1f ;  /* 0x0d001f0010117f89 */ /* 0x000ea200000e0000 */
[----:B------:R-:W-:Y:S01]  /*1f990*/  FMUL R23, R23, R23 ;  /* 0x0000001717177220 */ /* 0x000fe20000400000 */
[----:B------:R-:W-:Y:S01]  /*1f9a0*/  FMUL R20, R5, 0.25 ;  /* 0x3e80000005147820 */ /* 0x000fe20000400000 */
[----:B------:R-:W-:Y:S01]  /*1f9b0*/  FSEL R6, R3, R2, P1 ;  /* 0x0000000203067208 */ /* 0x000fe20000800000 */
[----:B------:R-:W-:Y:S01]  /*1f9c0*/  SHFL.BFLY PT, R18, R15, 0x8, 0x1f ;  /* 0x0d001f000f127f89 */ /* 0x000fe200000e0000 */
[----:B------:R-:W-:Y:S01]  /*1f9d0*/  FSETP.GT.AND P2, PT, |R5|, 8.50705917302346158658e+37, PT ;  /* 0x7e8000000500780b */ /* 0x000fe20003f44200 */
[----:B------:R-:W-:Y:S01]  /*1f9e0*/  FMUL R23, R4, R23 ;  /* 0x0000001704177220 */ /* 0x000fe20000400000 */
[----:B------:R-:W-:Y:S01]  /*1f9f0*/  FSETP.NEU.AND P4, PT, R9, RZ, PT ;  /* 0x000000ff0900720b */ /* 0x000fe20003f8d000 */
[----:B------:R-:W3:Y:S01]  /*1fa00*/  SHFL.BFLY PT, R4, R5, 0x2, 0x1f ;  /* 0x0c401f0005047f89 */ /* 0x000ee200000e0000 */
[----:B------:R-:W-:Y:S01]  /*1fa10*/  FSEL R25, R20, R5, P2 ;  /* 0x0000000514197208 */ /* 0x000fe20001000000 */
[----:B------:R-:W-:Y:S01]  /*1fa20*/  @!P3 FMUL R6, R6, 16777216 ;  /* 0x4b8000000606b820 */ /* 0x000fe20000400000 */
[----:B------:R-:W-:Y:S01]  /*1fa30*/  FSEL R27, R27, RZ, P4 ;  /* 0x000000ff1b1b7208 */ /* 0x000fe20002000000 */
[----:B0-----:R-:W-:Y:S01]  /*1fa40*/  FADD R20, -R19, R14 ;  /* 0x0000000e13147221 */ /* 0x001fe20000000100 */
[----:B-1----:R-:W-:Y:S01]  /*1fa50*/  FADD R3, R2, R13 ;  /* 0x0000000d02037221 */ /* 0x002fe20000000000 */
[----:B------:R-:W-:Y:S01]  /*1fa60*/  @!P5 FMUL R25, R25, 16777216 ;  /* 0x4b8000001919d820 */ /* 0x000fe20000400000 */
[----:B------:R-:W-:Y:S01]  /*1fa70*/  @P1 FMUL R11, R11, 0.25 ;  /* 0x3e8000000b0b1820 */ /* 0x000fe20000400000 */
[C---:B------:R-:W-:Y:S01]  /*1fa80*/  FFMA R21, R20.reuse, R27, R19 ;  /* 0x0000001b14157223 */ /* 0x040fe20000000013 */
[----:B------:R-:W0:Y:S01]  /*1fa90*/  MUFU.RCP R6, R6 ;  /* 0x0000000600067308 */ /* 0x000e220000001000 */
[C---:B------:R-:W-:Y:S01]  /*1faa0*/  FSETP.GEU.AND P4, PT, |R3|.reuse, 1.175494350822287508e-38, PT ;  /* 0x008000000300780b */ /* 0x040fe20003f8e200 */
[----:B------:R-:W1:Y:S01]  /*1fab0*/  SHFL.BFLY PT, R19, R12, 0x4, 0x1f ;  /* 0x0c801f000c137f89 */ /* 0x000e6200000e0000 */
[C---:B------:R-:W-:Y:S01]  /*1fac0*/  FSETP.GT.AND P0, PT, |R3|.reuse, 8.50705917302346158658e+37, PT ;  /* 0x7e8000000300780b */ /* 0x040fe20003f04200 */
[----:B------:R-:W-:Y:S01]  /*1fad0*/  FMUL R14, R3, 0.25 ;  /* 0x3e800000030e7820 */ /* 0x000fe20000400000 */
[----:B------:R-:W-:Y:S01]  /*1fae0*/  FMUL R20, R20, R20 ;  /* 0x0000001414147220 */ /* 0x000fe20000400000 */
[----:B------:R-:W4:Y:S01]  /*1faf0*/  SHFL.BFLY PT, R22, R21, 0x4, 0x1f ;  /* 0x0c801f0015167f89 */ /* 0x000f2200000e0000 */
[----:B--2---:R-:W-:Y:S01]  /*1fb00*/  FADD R17, R16, R17 ;  /* 0x0000001110117221 */ /* 0x004fe20000000000 */
[----:B------:R-:W2:Y:S01]  /*1fb10*/  MUFU.RCP R25, R25 ;  /* 0x0000001900197308 */ /* 0x000ea20000001000 */
[----:B------:R-:W-:Y:S01]  /*1fb20*/  FMUL R20, R7, R20 ;  /* 0x0000001407147220 */ /* 0x000fe20000400000 */
[----:B------:R-:W-:Y:S01]  /*1fb30*/  @P2 FMUL R10, R10, 0.25 ;  /* 0x3e8000000a0a2820 */ /* 0x000fe20000400000 */
[----:B------:R-:W-:Y:S01]  /*1fb40*/  FFMA R17, R24, R23, R17 ;  /* 0x0000001718117223 */ /* 0x000fe20000000011 */
[----:B------:R-:W-:Y:S01]  /*1fb50*/  @!P3 FMUL R11, R11, 16777216 ;  /* 0x4b8000000b0bb820 */ /* 0x000fe20000400000 */
[----:B------:R-:W-:Y:S01]  /*1fb60*/  FSEL R7, R14, R3, P0 ;  /* 0x000000030e077208 */ /* 0x000fe20000000000 */
[----:B------:R-:W-:Y:S01]  /*1fb70*/  @!P5 FMUL R10, R10, 16777216 ;  /* 0x4b8000000a0ad820 */ /* 0x000fe20000400000 */
[----:B------:R-:W-:Y:S01]  /*1fb80*/  FSETP.NEU.AND P1, PT, R2, RZ, PT ;  /* 0x000000ff0200720b */ /* 0x000fe20003f2d000 */
[----:B0-----:R-:W-:Y:S01]  /*1fb90*/  FMUL R11, R6, R11 ;  /* 0x0000000b060b7220 */ /* 0x001fe20000400000 */
[----:B------:R-:W0:Y:S01]  /*1fba0*/  SHFL.BFLY PT, R14, R17, 0x4, 0x1f ;  /* 0x0c801f00110e7f89 */ /* 0x000e2200000e0000 */
[----:B---3--:R-:W-:Y:S01]  /*1fbb0*/  FADD R6, R5, R4 ;  /* 0x0000000405067221 */ /* 0x008fe20000000000 */
[----:B------:R-:W-:Y:S01]  /*1fbc0*/  @!P4 FMUL R7, R7, 16777216 ;  /* 0x4b8000000707c820 */ /* 0x000fe20000400000 */
[----:B------:R-:W-:Y:S01]  /*1fbd0*/  @P0 FMUL R13, R13, 0.25 ;  /* 0x3e8000000d0d0820 */ /* 0x000fe20000400000 */
[----:B------:R-:W-:Y:S01]  /*1fbe0*/  FSETP.NEU.AND P0, PT, R5, RZ, PT ;  /* 0x000000ff0500720b */ /* 0x000fe20003f0d000 */
[C---:B------:R-:W-:Y:S01]  /*1fbf0*/  FMUL R23, R6.reuse, 0.25 ;  /* 0x3e80000006177820 */ /* 0x040fe20000400000 */
[----:B--2---:R-:W-:Y:S01]  /*1fc00*/  FMUL R25, R25, R10 ;  /* 0x0000000a19197220 */ /* 0x004fe20000400000 */
[----:B------:R-:W-:Y:S01]  /*1fc10*/  FSETP.GEU.AND P3, PT, |R6|, 1.175494350822287508e-38, PT ;  /* 0x008000000600780b */ /* 0x000fe20003f6e200 */
[----:B------:R2:W3:Y:S01]  /*1fc20*/  MUFU.RCP R16, R7 ;  /* 0x0000000700107308 */ /* 0x0004e20000001000 */
[----:B------:R-:W5:Y:S01]  /*1fc30*/  SHFL.BFLY PT, R10, R3, 0x1, 0x1f ;  /* 0x0c201f00030a7f89 */ /* 0x000f6200000e0000 */
[----:B------:R-:W-:Y:S01]  /*1fc40*/  FSEL R11, R11, RZ, P1 ;  /* 0x000000ff0b0b7208 */ /* 0x000fe20000800000 */
[----:B-1----:R-:W-:Y:S01]  /*1fc50*/  FADD R19, -R12, R19 ;  /* 0x000000130c137221 */ /* 0x002fe20000000100 */
[----:B------:R-:W-:Y:S01]  /*1fc60*/  FSEL R25, R25, RZ, P0 ;  /* 0x000000ff19197208 */ /* 0x000fe20000000000 */
[----:B----4-:R-:W-:Y:S01]  /*1fc70*/  FADD R22, -R21, R22 ;  /* 0x0000001615167221 */ /* 0x010fe20000000100 */
[----:B------:R-:W-:Y:S01]  /*1fc80*/  FSETP.GT.AND P0, PT, |R6|, 8.50705917302346158658e+37, PT ;  /* 0x7e8000000600780b */ /* 0x000fe20003f04200 */
[----:B------:R-:W-:Y:S01]  /*1fc90*/  FADD R18, R15, R18 ;  /* 0x000000120f127221 */ /* 0x000fe20000000000 */
[----:B------:R-:W-:Y:S01]  /*1fca0*/  @!P4 FMUL R13, R13, 16777216 ;  /* 0x4b8000000d0dc820 */ /* 0x000fe20000400000 */
[----:B--2---:R-:W1:Y:S01]  /*1fcb0*/  SHFL.BFLY PT, R7, R6, 0x1, 0x1f ;  /* 0x0c201f0006077f89 */ /* 0x004e6200000e0000 */
[----:B------:R-:W-:Y:S01]  /*1fcc0*/  FSEL R23, R23, R6, P0 ;  /* 0x0000000617177208 */ /* 0x000fe20000000000 */
[----:B------:R-:W-:Y:S01]  /*1fcd0*/  FFMA R21, R22, R25, R21 ;  /* 0x0000001916157223 */ /* 0x000fe20000000015 */
[C---:B------:R-:W-:Y:S01]  /*1fce0*/  FFMA R12, R19.reuse, R11, R12 ;  /* 0x0000000b130c7223 */ /* 0x040fe2000000000c */
[----:B------:R-:W-:Y:S01]  /*1fcf0*/  FMUL R19, R19, R19 ;  /* 0x0000001313137220 */ /* 0x000fe20000400000 */
[----:B------:R-:W-:Y:S01]  /*1fd00*/  FFMA R18, R27, R20, R18 ;  /* 0x000000141b127223 */ /* 0x000fe20000000012 */
[----:B------:R-:W-:Y:S01]  /*1fd10*/  @!P3 FMUL R23, R23, 16777216 ;  /* 0x4b8000001717b820 */ /* 0x000fe20000400000 */
[----:B---3--:R-:W-:Y:S01]  /*1fd20*/  FMUL R16, R16, R13 ;  /* 0x0000000d10107220 */ /* 0x008fe20000400000 */
[----:B------:R-:W2:Y:S01]  /*1fd30*/  SHFL.BFLY PT, R20, R21, 0x2, 0x1f ;  /* 0x0c401f0015147f89 */ /* 0x000ea200000e0000 */
[----:B------:R-:W-:Y:S01]  /*1fd40*/  FMUL R19, R8, R19 ;  /* 0x0000001308137220 */ /* 0x000fe20000400000 */
[----:B0-----:R-:W-:Y:S01]  /*1fd50*/  FADD R14, R17, R14 ;  /* 0x0000000e110e7221 */ /* 0x001fe20000000000 */
[----:B------:R-:W-:Y:S01]  /*1fd60*/  FMUL R22, R22, R22 ;  /* 0x0000001616167220 */ /* 0x000fe20000400000 */
[----:B------:R-:W0:Y:S01]  /*1fd70*/  SHFL.BFLY PT, R13, R12, 0x2, 0x1f ;  /* 0x0c401f000c0d7f89 */ /* 0x000e2200000e0000 */
[----:B------:R-:W3:Y:S01]  /*1fd80*/  MUFU.RCP R23, R23 ;  /* 0x0000001700177308 */ /* 0x000ee20000001000 */
[----:B------:R-:W-:Y:S01]  /*1fd90*/  FFMA R14, R11, R19, R14 ;  /* 0x000000130b0e7223 */ /* 0x000fe2000000000e */
[----:B------:R-:W-:Y:S01]  /*1fda0*/  FMUL R22, R9, R22 ;  /* 0x0000001609167220 */ /* 0x000fe20000400000 */
[C---:B------:R-:W-:Y:S01]  /*1fdb0*/  FSETP.NEU.AND P2, PT, R3.reuse, RZ, PT ;  /* 0x000000ff0300720b */ /* 0x040fe20003f4d000 */
[----:B------:R-:W-:Y:S01]  /*1fdc0*/  @P0 FMUL R4, R4, 0.25 ;  /* 0x3e80000004040820 */ /* 0x000fe20000400000 */
[----:B-----5:R-:W-:Y:S01]  /*1fdd0*/  FADD R8, R3, R10 ;  /* 0x0000000a03087221 */ /* 0x020fe20000000000 */
[----:B------:R-:W4:Y:S01]  /*1fde0*/  SHFL.BFLY PT, R9, R14, 0x2, 0x1f ;  /* 0x0c401f000e097f89 */ /* 0x000f2200000e0000 */
[----:B------:R-:W-:Y:S01]  /*1fdf0*/  FSEL R16, R16, RZ, P2 ;  /* 0x000000ff10107208 */ /* 0x000fe20001000000 */
[----:B------:R-:W-:Y:S01]  /*1fe00*/  @!P3 FMUL R4, R4, 16777216 ;  /* 0x4b8000000404b820 */ /* 0x000fe20000400000 */
[C---:B------:R-:W-:Y:S01]  /*1fe10*/  FSETP.NEU.AND P4, PT, R6.reuse, RZ, PT ;  /* 0x000000ff0600720b */ /* 0x040fe20003f8d000 */
[----:B------:R-:W5:Y:S01]  /*1fe20*/  SHFL.BFLY PT, R15, R18, 0x4, 0x1f ;  /* 0x0c801f00120f7f89 */ /* 0x000f6200000e0000 */
[----:B-1----:R-:W-:Y:S01]  /*1fe30*/  FADD R19, R6, R7 ;  /* 0x0000000706137221 */ /* 0x002fe20000000000 */
[----:B------:R-:W-:-:S02]  /*1fe40*/  FSETP.GT.AND P1, PT, |R8|, 8.50705917302346158658e+37, PT ;  /* 0x7e8000000800780b */ /* 0x000fc40003f24200 */
[----:B------:R-:W-:Y:S01]  /*1fe50*/  FSETP.GEU.AND P0, PT, |R8|, 1.175494350822287508e-38, PT ;  /* 0x008000000800780b */ /* 0x000fe20003f0e200 */
[----:B---3--:R-:W-:Y:S01]  /*1fe60*/  FMUL R23, R23, R4 ;  /* 0x0000000417177220 */ /* 0x008fe20000400000 */
[C---:B------:R-:W-:Y:S02]  /*1fe70*/  FSETP.GT.AND P2, PT, |R19|.reuse, 8.50705917302346158658e+37, PT ;  /* 0x7e8000001300780b */ /* 0x040fe40003f44200 */
[----:B------:R-:W-:Y:S01]  /*1fe80*/  FSETP.GEU.AND P5, PT, |R19|, 1.175494350822287508e-38, PT ;  /* 0x008000001300780b */ /* 0x000fe20003fae200 */
[----:B--2---:R-:W-:Y:S01]  /*1fe90*/  FADD R20, -R21, R20 ;  /* 0x0000001415147221 */ /* 0x004fe20000000100 */
[----:B------:R-:W-:Y:S02]  /*1fea0*/  FSEL R23, R23, RZ, P4 ;  /* 0x000000ff17177208 */ /* 0x000fe40002000000 */
[----:B------:R-:W-:Y:S01]  /*1feb0*/  FSETP.NEU.AND P4, PT, R19, RZ, PT ;  /* 0x000000ff1300720b */ /* 0x000fe20003f8d000 */
[----:B0-----:R-:W-:Y:S01]  /*1fec0*/  FADD R13, -R12, R13 ;  /* 0x0000000d0c0d7221 */ /* 0x001fe20000000100 */
[----:B------:R-:W-:Y:S01]  /*1fed0*/  FSETP.NEU.AND P3, PT, R8, RZ, PT ;  /* 0x000000ff0800720b */ /* 0x000fe20003f6d000 */
[----:B------:R-:W-:Y:S01]  /*1fee0*/  FFMA R21, R20, R23, R21 ;  /* 0x0000001714157223 */ /* 0x000fe20000000015 */
[----:B------:R-:W-:Y:S01]  /*1fef0*/  @P1 FMUL R8, R8, 0.25 ;  /* 0x3e80000008081820 */ /* 0x000fe20000400000 */
[C---:B------:R-:W-:Y:S01]  /*1ff00*/  FFMA R12, R13.reuse, R16, R12 ;  /* 0x000000100d0c7223 */ /* 0x040fe2000000000c */
[----:B------:R-:W-:Y:S01]  /*1ff10*/  FMUL R11, R13, R13 ;  /* 0x0000000d0d0b7220 */ /* 0x000fe20000400000 */
[----:B------:R-:W-:Y:S01]  /*1ff20*/  @P2 FMUL R19, R19, 0.25 ;  /* 0x3e80000013132820 */ /* 0x000fe20000400000 */
[----:B------:R-:W-:Y:S01]  /*1ff30*/  @!P0 FMUL R8, R8, 16777216 ;  /* 0x4b80000008088820 */ /* 0x000fe20000400000 */
[----:B------:R-:W0:Y:S01]  /*1ff40*/  SHFL.BFLY PT, R4, R21, 0x1, 0x1f ;  /* 0x0c201f0015047f89 */ /* 0x000e2200000e0000 */
[----:B----4-:R-:W-:Y:S01]  /*1ff50*/  FADD R9, R14, R9 ;  /* 0x000000090e097221 */ /* 0x010fe20000000000 */
[----:B------:R-:W-:Y:S01]  /*1ff60*/  @!P5 FMUL R19, R19, 16777216 ;  /* 0x4b8000001313d820 */ /* 0x000fe20000400000 */
[----:B-----5:R-:W-:Y:S01]  /*1ff70*/  FADD R18, R18, R15 ;  /* 0x0000000f12127221 */ /* 0x020fe20000000000 */
[----:B------:R-:W1:Y:S01]  /*1ff80*/  SHFL.BFLY PT, R13, R12, 0x1, 0x1f ;  /* 0x0c201f000c0d7f89 */ /* 0x000e6200000e0000 */
[----:B------:R-:W2:Y:S01]  /*1ff90*/  MUFU.RCP R15, R8 ;  /* 0x00000008000f7308 */ /* 0x000ea20000001000 */
[----:B------:R-:W-:Y:S01]  /*1ffa0*/  @P2 FMUL R7, R7, 0.25 ;  /* 0x3e80000007072820 */ /* 0x000fe20000400000 */
[----:B------:R-:W-:Y:S01]  /*1ffb0*/  @P1 FMUL R10, R10, 0.25 ;  /* 0x3e8000000a0a1820 */ /* 0x000fe20000400000 */
[----:B------:R-:W-:Y:S01]  /*1ffc0*/  FFMA R18, R25, R22, R18 ;  /* 0x0000001619127223 */ /* 0x000fe20000000012 */
[----:B------:R-:W-:Y:S01]  /*1ffd0*/  FMUL R11, R2, R11 ;  /* 0x0000000b020b7220 */ /* 0x000fe20000400000 */
[----:B------:R-:W-:Y:S01]  /*1ffe0*/  @!P5 FMUL R7, R7, 16777216 ;  /* 0x4b8000000707d820 */ /* 0x000fe20000400000 */
[----:B------:R-:W-:Y:S01]  /*1fff0*/  @!P0 FMUL R10, R10, 16777216 ;  /* 0x4b8000000a0a8820 */ /* 0x000fe20000400000 */
[----:B------:R-:W-:Y:S01]  /*20000*/  FMUL R20, R20, R20 ;  /* 0x0000001414147220 */ /* 0x000fe20000400000 */
[----:B------:R-:W3:Y:S01]  /*20010*/  MUFU.RCP R14, R19 ;  /* 0x00000013000e7308 */ /* 0x000ee20000001000 */
[----:B------:R-:W4:Y:S01]  /*20020*/  SHFL.BFLY PT, R17, R18, 0x2, 0x1f ;  /* 0x0c401f0012117f89 */ /* 0x000f2200000e0000 */
[----:B------:R-:W-:Y:S01]  /*20030*/  FFMA R9, R16, R11, R9 ;  /* 0x0000000b10097223 */ /* 0x000fe20000000009 */
[----:B------:R-:W-:Y:S01]  /*20040*/  FMUL R20, R5, R20 ;  /* 0x0000001405147220 */ /* 0x000fe20000400000 */
[----:B------:R-:W-:Y:S01]  /*20050*/  LOP3.LUT P0, RZ, R60, 0x1c0, RZ, 0xc0, !PT ;  /* 0x000001c03cff7812 */ /* 0x000fe2000780c0ff */
[----:B--2---:R-:W-:Y:S01]  /*20060*/  FMUL R15, R15, R10 ;  /* 0x0000000a0f0f7220 */ /* 0x004fe20000400000 */
[----:B------:R-:W-:Y:S01]  /*20070*/  SHF.R.U32.HI R10, RZ, 0x4, R60 ;  /* 0x00000004ff0a7819 */ /* 0x000fe2000001163c */
[----:B------:R-:W2:Y:S01]  /*20080*/  SHFL.BFLY PT, R2, R9, 0x1, 0x1f ;  /* 0x0c201f0009027f89 */ /* 0x000ea200000e0000 */
[----:B------:R-:W-:Y:S01]  /*20090*/  ISETP.LT.AND P0, PT, R0, 0x80, !P0 ;  /* 0x000000800000780c */ /* 0x000fe20004701270 */
[----:B0-----:R-:W-:Y:S01]  /*200a0*/  FADD R8, -R21, R4 ;  /* 0x0000000415087221 */ /* 0x001fe20000000100 */
[----:B------:R-:W-:-:S02]  /*200b0*/  FSEL R15, R15, RZ, P3 ;  /* 0x000000ff0f0f7208 */ /* 0x000fc40001800000 */
[----:B------:R-:W-:Y:S01]  /*200c0*/  SGXT.U32 R10, R10, 0x5 ;  /* 0x000000050a0a781a */ /* 0x000fe20000000000 */
[----:B---3--:R-:W-:Y:S01]  /*200d0*/  FMUL R14, R14, R7 ;  /* 0x000000070e0e7220 */ /* 0x008fe20000400000 */
[----:B-1----:R-:W-:Y:S01]  /*200e0*/  FADD R13, -R12, R13 ;  /* 0x0000000d0c0d7221 */ /* 0x002fe20000000100 */
[----:B------:R-:W-:-:S03]  /*200f0*/  FMUL R7, R8, R8 ;  /* 0x0000000808077220 */ /* 0x000fc60000400000 */
[----:B------:R-:W-:Y:S01]  /*20100*/  FSEL R14, R14, RZ, P4 ;  /* 0x000000ff0e0e7208 */ /* 0x000fe20002000000 */
[C---:B------:R-:W-:Y:S01]  /*20110*/  FFMA R12, R13.reuse, R15, R12 ;  /* 0x0000000f0d0c7223 */ /* 0x040fe2000000000c */
[----:B------:R-:W-:Y:S01]  /*20120*/  FMUL R4, R13, R13 ;  /* 0x0000000d0d047220 */ /* 0x000fe20000400000 */
[----:B------:R-:W-:Y:S02]  /*20130*/  FMUL R7, R6, R7 ;  /* 0x0000000706077220 */ /* 0x000fe40000400000 */
[----:B------:R-:W-:Y:S01]  /*20140*/  FFMA R21, R8, R14, R21 ;  /* 0x0000000e08157223 */ /* 0x000fe20000000015 */
[----:B------:R-:W-:Y:S01]  /*20150*/  LEA R8, R10, UR4, 0x2 ;  /* 0x000000040a087c11 */ /* 0x000fe2000f8e10ff */
[----:B----4-:R-:W-:Y:S01]  /*20160*/  FADD R18, R18, R17 ;  /* 0x0000001112127221 */ /* 0x010fe20000000000 */
[----:B------:R-:W-:Y:S01]  /*20170*/  FMUL R4, R3, R4 ;  /* 0x0000000403047220 */ /* 0x000fe20000400000 */
[----:B------:R-:W-:Y:S02]  /*20180*/  IMAD.MOV.U32 R17, RZ, RZ, 0x3b000000 ;  /* 0x3b000000ff117424 */ /* 0x000fe400078e00ff */
[----:B------:R-:W-:Y:S01]  /*20190*/  STS [R8], R12 ;  /* 0x0000000c08007388 */ /* 0x000fe20000000800 */
[----:B------:R-:W-:Y:S01]  /*201a0*/  FFMA R18, R23, R20, R18 ;  /* 0x0000001417127223 */ /* 0x000fe20000000012 */
[----:B--2---:R-:W-:Y:S01]  /*201b0*/  FADD R2, R9, R2 ;  /* 0x0000000209027221 */ /* 0x004fe20000000000 */
[----:B------:R-:W-:Y:S01]  /*201c0*/  LOP3.LUT R9, R60, 0x3f, RZ, 0xc0, !PT ;  /* 0x0000003f3c097812 */ /* 0x000fe200078ec0ff */
[----:B------:R-:W-:Y:S02]  /*201d0*/  STS [R8+0x80], R21 ;  /* 0x0000801508007388 */ /* 0x000fe40000000800 */
[----:B------:R-:W-:Y:S01]  /*201e0*/  FFMA R15, R15, R4, R2 ;  /* 0x000000040f0f7223 */ /* 0x000fe20000000002 */
[----:B------:R-:W-:Y:S01]  /*201f0*/  LEA R9, R9, UR4, 0x2 ;  /* 0x0000000409097c11 */ /* 0x000fe2000f8e10ff */
[----:B------:R-:W-:Y:S08]  /*20200*/  BAR.SYNC.DEFER_BLOCKING 0x0 ;  /* 0x0000000000007b1d */ /* 0x000ff00000010000 */
[----:B------:R-:W0:Y:S01]  /*20210*/  LDC.64 R2, c[0x0][0x298] ;  /* 0x0000a600ff027b82 */ /* 0x000e220000000a00 */
[----:B------:R-:W1:Y:S04]  /*20220*/  SHFL.BFLY PT, R5, R18, 0x1, 0x1f ;  /* 0x0c201f0012057f89 */ /* 0x000e6800000e0000 */
[----:B------:R-:W2:Y:S03]  /*20230*/  LDS R11, [R9] ;  /* 0x00000000090b7984 */ /* 0x000ea60000000800 */
[----:B------:R-:W-:Y:S01]  /*20240*/  BAR.SYNC.DEFER_BLOCKING 0x0 ;  /* 0x0000000000007b1d */ /* 0x000fe20000010000 */
[----:B0-----:R-:W-:-:S04]  /*20250*/  IMAD.WIDE R2, R0, 0x4, R2 ;  /* 0x0000000400027825 */ /* 0x001fc800078e0202 */
[----:B-1----:R-:W-:-:S04]  /*20260*/  FADD R5, R18, R5 ;  /* 0x0000000512057221 */ /* 0x002fc80000000000 */
[----:B------:R-:W-:Y:S02]  /*20270*/  FFMA R14, R14, R7, R5 ;  /* 0x000000070e0e7223 */ /* 0x000fe40000000005 */
[----:B------:R-:W0:Y:S08]  /*20280*/  LDC.64 R4, c[0x0][0x2a0] ;  /* 0x0000a800ff047b82 */ /* 0x000e300000000a00 */
[----:B------:R-:W1:Y:S01]  /*20290*/  LDC.64 R6, c[0x0][0x2a8] ;  /* 0x0000aa00ff067b82 */ /* 0x000e620000000a00 */
[----:B------:R-:W-:Y:S04]  /*202a0*/  STS [R8], R15 ;  /* 0x0000000f08007388 */ /* 0x000fe80000000800 */
[----:B------:R-:W-:Y:S03]  /*202b0*/  STS [R8+0x80], R14 ;  /* 0x0000800e08007388 */ /* 0x000fe60000000800 */
[----:B------:R-:W-:Y:S01]  /*202c0*/  BAR.SYNC.DEFER_BLOCKING 0x0 ;  /* 0x0000000000007b1d */ /* 0x000fe20000010000 */
[----:B0-----:R-:W-:-:S05]  /*202d0*/  IMAD.WIDE R4, R0, 0x4, R4 ;  /* 0x0000000400047825 */ /* 0x001fca00078e0204 */
[----:B------:R-:W0:Y:S02]  /*202e0*/  LDS R13, [R9] ;  /* 0x00000000090d7984 */ /* 0x000e240000000800 */
[----:B------:R-:W-:Y:S06]  /*202f0*/  BAR.SYNC.DEFER_BLOCKING 0x0 ;  /* 0x0000000000007b1d */ /* 0x000fec0000010000 */
[----:B------:R-:W-:Y:S04]  /*20300*/  STS [R8], R15 ;  /* 0x0000000f08007388 */ /* 0x000fe80000000800 */
[----:B------:R-:W-:Y:S01]  /*20310*/  STS [R8+0x80], R14 ;  /* 0x0000800e08007388 */ /* 0x000fe20000000800 */
[----:B------:R-:W-:Y:S06]  /*20320*/  BAR.SYNC.DEFER_BLOCKING 0x0 ;  /* 0x0000000000007b1d */ /* 0x000fec0000010000 */
[----:B------:R-:W3:Y:S04]  /*20330*/  LDS R10, [R9] ;  /* 0x00000000090a7984 */ /* 0x000ee80000000800 */
[----:B--2---:R1:W-:Y:S04]  /*20340*/  @P0 STG.E desc[UR18][R2.64], R11 ;  /* 0x0000000b02000986 */ /* 0x0043e8000c101912 */
[----:B0-----:R1:W-:Y:S01]  /*20350*/  @P0 STG.E desc[UR18][R4.64], R13 ;  /* 0x0000000d04000986 */ /* 0x0013e2000c101912 */
[----:B---3--:R-:W-:Y:S01]  /*20360*/  FFMA R10, R10, R17, 9.9999997473787516356e-06 ;  /* 0x3727c5ac0a0a7423 */ /* 0x008fe20000000011 */
[----:B-1----:R-:W-:Y:S06]  /*20370*/  @!P0 EXIT ;  /* 0x000000000000894d */ /* 0x002fec0003800000 */
[----:B------:R-:W0:Y:S01]  /*20380*/  MUFU.RSQ R5, R10 ;  /* 0x0000000a00057308 */ /* 0x000e220000001400 */
[----:B------:R-:W-:-:S05]  /*20390*/  IMAD.WIDE R2, R0, 0x4, R6 ;  /* 0x0000000400027825 */ /* 0x000fca00078e0206 */
[----:B0-----:R-:W-:Y:S01]  /*203a0*/  STG.E desc[UR18][R2.64], R5 ;  /* 0x0000000502007986 */ /* 0x001fe2000c101912 */
[----:B------:R-:W-:Y:S05]  /*203b0*/  EXIT ;  /* 0x000000000000794d */ /* 0x000fea0003800000 */
.L_x_2:
[----:B------:R-:W-:-:S00]  /*203c0*/  BRA `(.L_x_2) ;  /* 0xfffffffc00fc7947 */ /* 0x000fc0000383ffff */
[----:B------:R-:W-:-:S00]  /*203d0*/  NOP ;  /* 0x0000000000007918 */ /* 0x000fc00000000000 */
        /* <DEDUP_REMOVED lines=10> */
.L_x_3:


//--------------------- .nv.global.init           --------------------------
	.section	.nv.global.init,"aw",@progbits
.nv.global.init:
	.type		_$_str,@object
	.size		_$_str,(.L_0 - _$_str)
_$_str:
        /*0000*/ 	.byte	0x5f, 0x5f, 0x43, 0x55, 0x44, 0x41, 0x5f, 0x46, 0x54, 0x5a, 0x00
.L_0:


//--------------------- .nv.shared.triton_red_fused__to_copy__unsafe_index_add_arange_cat_clamp_floor_mul_native_group_norm_rsub_sub_47 --------------------------
	.section	.nv.shared.triton_red_fused__to_copy__unsafe_index_add_arange_cat_clamp_floor_mul_native_group_norm_rsub_sub_47,"aw",@nobits
	.sectionflags	@""
	.align	16
	.zero		1024


//--------------------- .nv.constant0.triton_red_fused__to_copy__unsafe_index_add_arange_cat_clamp_floor_mul_native_group_norm_rsub_sub_47 --------------------------
	.section	.nv.constant0.triton_red_fused__to_copy__unsafe_index_add_arange_cat_clamp_floor_mul_native_group_norm_rsub_sub_47,"a",@progbits
	.sectionflags	@""
	.align	4
.nv.constant0.triton_red_fused__to_copy__unsafe_index_add_arange_cat_clamp_floor_mul_native_group_norm_rsub_sub_47:
	.zero		696
